	.target	sm_90a

	.elftype	@"ET_EXEC"


//--------------------- .note.nv.tkinfo           --------------------------
	.section	.note.nv.tkinfo,"",@"SHT_NOTE"
	.sectionflags	@"SHF_NOTE_NV_TKINFO"
	.tkinfo
        /*0018*/ 	.word	0x00000002
        /*0030*/ 	.string	""
        /*0030*/ 	.string	"ptxas"
        /*0030*/ 	.string	"Cuda compilation tools, release 13.0, V13.0.88"
        /*0030*/ 	.string	"Build cuda_13.0.r13.0/compiler.36424714_0"
        /*0030*/ 	.string	"-arch sm_90a -m 64 "



//--------------------- .note.nv.cuinfo           --------------------------
	.section	.note.nv.cuinfo,"",@"SHT_NOTE"
	.sectionflags	@"SHF_NOTE_NV_CUINFO"
        /*0018*/ 	.short	0x0002
        /*001a*/ 	.short	0x005a
        /*001c*/ 	.short	0x0082
	.zero		2


//--------------------- .nv.info                  --------------------------
	.section	.nv.info,"",@"SHT_CUDA_INFO"
	.align	4


	//----- nvinfo : EIATTR_REGCOUNT
	.align		4
        /*0000*/ 	.byte	0x04, 0x2f
        /*0002*/ 	.short	(.L_12 - .L_11)
	.align		4
.L_11:
        /*0004*/ 	.word	index@(_ZN7cutlass13device_kernelIN5flash22FlashAttnBwdPreprocessIN4cute5tupleIJNS3_1CILi64EEENS5_ILi256EEEEEENS_6half_tEfNS_4arch4Sm80ELb1ELb1EEEEEvNT_6ParamsE)
        /*0008*/ 	.word	0x00000060


	//----- nvinfo : EIATTR_FRAME_SIZE
	.align		4
.L_12:
        /*000c*/ 	.byte	0x04, 0x11
        /*000e*/ 	.short	(.L_14 - .L_13)
	.align		4
.L_13:
        /*0010*/ 	.word	index@(_ZN7cutlass13device_kernelIN5flash22FlashAttnBwdPreprocessIN4cute5tupleIJNS3_1CILi64EEENS5_ILi256EEEEEENS_6half_tEfNS_4arch4Sm80ELb1ELb1EEEEEvNT_6ParamsE)
        /*0014*/ 	.word	0x00000000


	//----- nvinfo : EIATTR_REGCOUNT
	.align		4
.L_14:
        /*0018*/ 	.byte	0x04, 0x2f
        /*001a*/ 	.short	(.L_16 - .L_15)
	.align		4
.L_15:
        /*001c*/ 	.word	index@(_ZN7cutlass13device_kernelIN5flash19enable_sm80_to_sm89INS1_16FlashAttnBwdSm80INS1_25CollectiveMainloopBwdSm80ILi1ELi1EN4cute5tupleIJNS5_1CILi64EEES8_NS7_ILi256EEEEEENS_6half_tEfNS_4arch4Sm80ELb1ELb0ELb1ELb1ELb0ELb0ELb0ELb0ELi2ELi4ELi2ELi2ELb0EEENS1_24CollectiveEpilogueBwdGQAISA_fSD_Li256ELb1ELb0EEENS1_25SingleTileBwdLPTSchedulerILb1ELi64ELb0EEEEEEEEEvNT_6ParamsE)
        /*0020*/ 	.word	0x00000004


	//----- nvinfo : EIATTR_FRAME_SIZE
	.align		4
.L_16:
        /*0024*/ 	.byte	0x04, 0x11
        /*0026*/ 	.short	(.L_18 - .L_17)
	.align		4
.L_17:
        /*0028*/ 	.word	index@(_ZN7cutlass13device_kernelIN5flash19enable_sm80_to_sm89INS1_16FlashAttnBwdSm80INS1_25CollectiveMainloopBwdSm80ILi1ELi1EN4cute5tupleIJNS5_1CILi64EEES8_NS7_ILi256EEEEEENS_6half_tEfNS_4arch4Sm80ELb1ELb0ELb1ELb1ELb0ELb0ELb0ELb0ELi2ELi4ELi2ELi2ELb0EEENS1_24CollectiveEpilogueBwdGQAISA_fSD_Li256ELb1ELb0EEENS1_25SingleTileBwdLPTSchedulerILb1ELi64ELb0EEEEEEEEEvNT_6ParamsE)
        /*002c*/ 	.word	0x00000000


	//----- nvinfo : EIATTR_REGCOUNT
	.align		4
.L_18:
        /*0030*/ 	.byte	0x04, 0x2f
        /*0032*/ 	.short	(.L_20 - .L_19)
	.align		4
.L_19:
        /*0034*/ 	.word	index@(_ZN7cutlass13device_kernelIN5flash32FlashAttnBwdPostprocessConvertdQIN4cute5tupleIJNS3_1CILi64EEENS5_ILi256EEEEEENS_6half_tEfNS_4arch4Sm80ELi256ENS3_8TiledMMAINS3_8MMA_AtomIJNS3_28SM80_16x8x16_F32F16F16F32_TNEEEENS3_6LayoutINS4_IJNS5_ILi2EEENS5_ILi4EEENS5_ILi1EEEEEENS4_IJSJ_SH_NS5_ILi0EEEEEEEENS4_IJNS5_ILi32EEES6_NS5_ILi16EEEEEEEELb0EEEEEvNT_6ParamsE)
        /*0038*/ 	.word	0x00000056


	//----- nvinfo : EIATTR_FRAME_SIZE
	.align		4
.L_20:
        /*003c*/ 	.byte	0x04, 0x11
        /*003e*/ 	.short	(.L_22 - .L_21)
	.align		4
.L_21:
        /*0040*/ 	.word	index@(_ZN7cutlass13device_kernelIN5flash32FlashAttnBwdPostprocessConvertdQIN4cute5tupleIJNS3_1CILi64EEENS5_ILi256EEEEEENS_6half_tEfNS_4arch4Sm80ELi256ENS3_8TiledMMAINS3_8MMA_AtomIJNS3_28SM80_16x8x16_F32F16F16F32_TNEEEENS3_6LayoutINS4_IJNS5_ILi2EEENS5_ILi4EEENS5_ILi1EEEEEENS4_IJSJ_SH_NS5_ILi0EEEEEEEENS4_IJNS5_ILi32EEES6_NS5_ILi16EEEEEEEELb0EEEEEvNT_6ParamsE)
        /*0044*/ 	.word	0x00000000


	//----- nvinfo : EIATTR_REGCOUNT
	.align		4
.L_22:
        /*0048*/ 	.byte	0x04, 0x2f
        /*004a*/ 	.short	(.L_24 - .L_23)
	.align		4
.L_23:
        /*004c*/ 	.word	index@(_ZN7cutlass13device_kernelIN5flash19enable_sm80_to_sm89INS1_16FlashAttnBwdSm80INS1_25CollectiveMainloopBwdSm80ILi1ELi1EN4cute5tupleIJNS5_1CILi64EEES8_NS7_ILi256EEEEEENS_6half_tEfNS_4arch4Sm80ELb1ELb0ELb1ELb1ELb0ELb0ELb0ELb0ELi2ELi4ELi2ELi2ELb0EEENS1_21CollectiveEpilogueBwdISA_SB_SD_Li256ELb1ELb0ELi4EEENS1_25SingleTileBwdLPTSchedulerILb1ELi64ELb0EEEEEEEEEvNT_6ParamsE)
        /*0050*/ 	.word	0x00000004


	//----- nvinfo : EIATTR_FRAME_SIZE
	.align		4
.L_24:
        /*0054*/ 	.byte	0x04, 0x11
        /*0056*/ 	.short	(.L_26 - .L_25)
	.align		4
.L_25:
        /*0058*/ 	.word	index@(_ZN7cutlass13device_kernelIN5flash19enable_sm80_to_sm89INS1_16FlashAttnBwdSm80INS1_25CollectiveMainloopBwdSm80ILi1ELi1EN4cute5tupleIJNS5_1CILi64EEES8_NS7_ILi256EEEEEENS_6half_tEfNS_4arch4Sm80ELb1ELb0ELb1ELb1ELb0ELb0ELb0ELb0ELi2ELi4ELi2ELi2ELb0EEENS1_21CollectiveEpilogueBwdISA_SB_SD_Li256ELb1ELb0ELi4EEENS1_25SingleTileBwdLPTSchedulerILb1ELi64ELb0EEEEEEEEEvNT_6ParamsE)
        /*005c*/ 	.word	0x00000000


	//----- nvinfo : EIATTR_REGCOUNT
	.align		4
.L_26:
        /*0060*/ 	.byte	0x04, 0x2f
        /*0062*/ 	.short	(.L_28 - .L_27)
	.align		4
.L_27:
        /*0064*/ 	.word	index@(_ZN7cutlass13device_kernelIN5flash22FlashAttnBwdPreprocessIN4cute5tupleIJNS3_1CILi64EEENS5_ILi256EEEEEENS_6half_tEfNS_4arch4Sm80ELb1ELb0EEEEEvNT_6ParamsE)
        /*0068*/ 	.word	0x0000006a


	//----- nvinfo : EIATTR_FRAME_SIZE
	.align		4
.L_28:
        /*006c*/ 	.byte	0x04, 0x11
        /*006e*/ 	.short	(.L_30 - .L_29)
	.align		4
.L_29:
        /*0070*/ 	.word	index@(_ZN7cutlass13device_kernelIN5flash22FlashAttnBwdPreprocessIN4cute5tupleIJNS3_1CILi64EEENS5_ILi256EEEEEENS_6half_tEfNS_4arch4Sm80ELb1ELb0EEEEEvNT_6ParamsE)
        /*0074*/ 	.word	0x00000000


	//----- nvinfo : EIATTR_REGCOUNT
	.align		4
.L_30:
        /*0078*/ 	.byte	0x04, 0x2f
        /*007a*/ 	.short	(.L_32 - .L_31)
	.align		4
.L_31:
        /*007c*/ 	.word	index@(_ZN7cutlass13device_kernelIN5flash19enable_sm80_to_sm89INS1_16FlashAttnBwdSm80INS1_25CollectiveMainloopBwdSm80ILi1ELi1EN4cute5tupleIJNS5_1CILi64EEES8_NS7_ILi256EEEEEENS_6half_tEfNS_4arch4Sm80ELb1ELb0ELb1ELb0ELb0ELb0ELb0ELb0ELi2ELi4ELi2ELi2ELb0EEENS1_24CollectiveEpilogueBwdGQAISA_fSD_Li256ELb0ELb0EEENS1_25SingleTileBwdLPTSchedulerILb0ELi64ELb0EEEEEEEEEvNT_6ParamsE)
        /*0080*/ 	.word	0x00000004


	//----- nvinfo : EIATTR_FRAME_SIZE
	.align		4
.L_32:
        /*0084*/ 	.byte	0x04, 0x11
        /*0086*/ 	.short	(.L_34 - .L_33)
	.align		4
.L_33:
        /*0088*/ 	.word	index@(_ZN7cutlass13device_kernelIN5flash19enable_sm80_to_sm89INS1_16FlashAttnBwdSm80INS1_25CollectiveMainloopBwdSm80ILi1ELi1EN4cute5tupleIJNS5_1CILi64EEES8_NS7_ILi256EEEEEENS_6half_tEfNS_4arch4Sm80ELb1ELb0ELb1ELb0ELb0ELb0ELb0ELb0ELi2ELi4ELi2ELi2ELb0EEENS1_24CollectiveEpilogueBwdGQAISA_fSD_Li256ELb0ELb0EEENS1_25SingleTileBwdLPTSchedulerILb0ELi64ELb0EEEEEEEEEvNT_6ParamsE)
        /*008c*/ 	.word	0x00000000


	//----- nvinfo : EIATTR_REGCOUNT
	.align		4
.L_34:
        /*0090*/ 	.byte	0x04, 0x2f
        /*0092*/ 	.short	(.L_36 - .L_35)
	.align		4
.L_35:
        /*0094*/ 	.word	index@(_ZN7cutlass13device_kernelIN5flash19enable_sm80_to_sm89INS1_16FlashAttnBwdSm80INS1_25CollectiveMainloopBwdSm80ILi1ELi1EN4cute5tupleIJNS5_1CILi64EEES8_NS7_ILi256EEEEEENS_6half_tEfNS_4arch4Sm80ELb1ELb0ELb1ELb0ELb0ELb0ELb0ELb0ELi2ELi4ELi2ELi2ELb0EEENS1_21CollectiveEpilogueBwdISA_SB_SD_Li256ELb0ELb0ELi4EEENS1_25SingleTileBwdLPTSchedulerILb0ELi64ELb0EEEEEEEEEvNT_6ParamsE)
        /*0098*/ 	.word	0x00000004


	//----- nvinfo : EIATTR_FRAME_SIZE
	.align		4
.L_36:
        /*009c*/ 	.byte	0x04, 0x11
        /*009e*/ 	.short	(.L_38 - .L_37)
	.align		4
.L_37:
        /*00a0*/ 	.word	index@(_ZN7cutlass13device_kernelIN5flash19enable_sm80_to_sm89INS1_16FlashAttnBwdSm80INS1_25CollectiveMainloopBwdSm80ILi1ELi1EN4cute5tupleIJNS5_1CILi64EEES8_NS7_ILi256EEEEEENS_6half_tEfNS_4arch4Sm80ELb1ELb0ELb1ELb0ELb0ELb0ELb0ELb0ELi2ELi4ELi2ELi2ELb0EEENS1_21CollectiveEpilogueBwdISA_SB_SD_Li256ELb0ELb0ELi4EEENS1_25SingleTileBwdLPTSchedulerILb0ELi64ELb0EEEEEEEEEvNT_6ParamsE)
        /*00a4*/ 	.word	0x00000000


	//----- nvinfo : EIATTR_REGCOUNT
	.align		4
.L_38:
        /*00a8*/ 	.byte	0x04, 0x2f
        /*00aa*/ 	.short	(.L_40 - .L_39)
	.align		4
.L_39:
        /*00ac*/ 	.word	index@(_ZN7cutlass13device_kernelIN5flash19enable_sm80_to_sm89INS1_16FlashAttnBwdSm80INS1_25CollectiveMainloopBwdSm80ILi1ELi1EN4cute5tupleIJNS5_1CILi64EEES8_NS7_ILi256EEEEEENS_6half_tEfNS_4arch4Sm80ELb0ELb1ELb1ELb1ELb0ELb0ELb0ELb0ELi2ELi4ELi2ELi2ELb0EEENS1_24CollectiveEpilogueBwdGQAISA_fSD_Li256ELb1ELb0EEENS1_19SingleTileSchedulerILb1ELb0ELb0ELi64EEEEEEEEEvNT_6ParamsE)
        /*00b0*/ 	.word	0x00000004


	//----- nvinfo : EIATTR_FRAME_SIZE
	.align		4
.L_40:
        /*00b4*/ 	.byte	0x04, 0x11
        /*00b6*/ 	.short	(.L_42 - .L_41)
	.align		4
.L_41:
        /*00b8*/ 	.word	index@(_ZN7cutlass13device_kernelIN5flash19enable_sm80_to_sm89INS1_16FlashAttnBwdSm80INS1_25CollectiveMainloopBwdSm80ILi1ELi1EN4cute5tupleIJNS5_1CILi64EEES8_NS7_ILi256EEEEEENS_6half_tEfNS_4arch4Sm80ELb0ELb1ELb1ELb1ELb0ELb0ELb0ELb0ELi2ELi4ELi2ELi2ELb0EEENS1_24CollectiveEpilogueBwdGQAISA_fSD_Li256ELb1ELb0EEENS1_19SingleTileSchedulerILb1ELb0ELb0ELi64EEEEEEEEEvNT_6ParamsE)
        /*00bc*/ 	.word	0x00000000


	//----- nvinfo : EIATTR_REGCOUNT
	.align		4
.L_42:
        /*00c0*/ 	.byte	0x04, 0x2f
        /*00c2*/ 	.short	(.L_44 - .L_43)
	.align		4
.L_43:
        /*00c4*/ 	.word	index@(_ZN7cutlass13device_kernelIN5flash19enable_sm80_to_sm89INS1_16FlashAttnBwdSm80INS1_25CollectiveMainloopBwdSm80ILi1ELi1EN4cute5tupleIJNS5_1CILi64EEES8_NS7_ILi256EEEEEENS_6half_tEfNS_4arch4Sm80ELb0ELb1ELb1ELb1ELb0ELb0ELb0ELb0ELi2ELi4ELi2ELi2ELb0EEENS1_21CollectiveEpilogueBwdISA_SB_SD_Li256ELb1ELb0ELi4EEENS1_19SingleTileSchedulerILb1ELb0ELb0ELi64EEEEEEEEEvNT_6ParamsE)
        /*00c8*/ 	.word	0x00000004


	//----- nvinfo : EIATTR_FRAME_SIZE
	.align		4
.L_44:
        /*00cc*/ 	.byte	0x04, 0x11
        /*00ce*/ 	.short	(.L_46 - .L_45)
	.align		4
.L_45:
        /*00d0*/ 	.word	index@(_ZN7cutlass13device_kernelIN5flash19enable_sm80_to_sm89INS1_16FlashAttnBwdSm80INS1_25CollectiveMainloopBwdSm80ILi1ELi1EN4cute5tupleIJNS5_1CILi64EEES8_NS7_ILi256EEEEEENS_6half_tEfNS_4arch4Sm80ELb0ELb1ELb1ELb1ELb0ELb0ELb0ELb0ELi2ELi4ELi2ELi2ELb0EEENS1_21CollectiveEpilogueBwdISA_SB_SD_Li256ELb1ELb0ELi4EEENS1_19SingleTileSchedulerILb1ELb0ELb0ELi64EEEEEEEEEvNT_6ParamsE)
        /*00d4*/ 	.word	0x00000000


	//----- nvinfo : EIATTR_REGCOUNT
	.align		4
.L_46:
        /*00d8*/ 	.byte	0x04, 0x2f
        /*00da*/ 	.short	(.L_48 - .L_47)
	.align		4
.L_47:
        /*00dc*/ 	.word	index@(_ZN7cutlass13device_kernelIN5flash19enable_sm80_to_sm89INS1_16FlashAttnBwdSm80INS1_25CollectiveMainloopBwdSm80ILi1ELi1EN4cute5tupleIJNS5_1CILi64EEES8_NS7_ILi256EEEEEENS_6half_tEfNS_4arch4Sm80ELb0ELb1ELb1ELb0ELb0ELb0ELb0ELb0ELi2ELi4ELi2ELi2ELb0EEENS1_24CollectiveEpilogueBwdGQAISA_fSD_Li256ELb0ELb0EEENS1_19SingleTileSchedulerILb0ELb0ELb0ELi64EEEEEEEEEvNT_6ParamsE)
        /*00e0*/ 	.word	0x00000004


	//----- nvinfo : EIATTR_FRAME_SIZE
	.align		4
.L_48:
        /*00e4*/ 	.byte	0x04, 0x11
        /*00e6*/ 	.short	(.L_50 - .L_49)
	.align		4
.L_49:
        /*00e8*/ 	.word	index@(_ZN7cutlass13device_kernelIN5flash19enable_sm80_to_sm89INS1_16FlashAttnBwdSm80INS1_25CollectiveMainloopBwdSm80ILi1ELi1EN4cute5tupleIJNS5_1CILi64EEES8_NS7_ILi256EEEEEENS_6half_tEfNS_4arch4Sm80ELb0ELb1ELb1ELb0ELb0ELb0ELb0ELb0ELi2ELi4ELi2ELi2ELb0EEENS1_24CollectiveEpilogueBwdGQAISA_fSD_Li256ELb0ELb0EEENS1_19SingleTileSchedulerILb0ELb0ELb0ELi64EEEEEEEEEvNT_6ParamsE)
        /*00ec*/ 	.word	0x00000000


	//----- nvinfo : EIATTR_REGCOUNT
	.align		4
.L_50:
        /*00f0*/ 	.byte	0x04, 0x2f
        /*00f2*/ 	.short	(.L_52 - .L_51)
	.align		4
.L_51:
        /*00f4*/ 	.word	index@(_ZN7cutlass13device_kernelIN5flash19enable_sm80_to_sm89INS1_16FlashAttnBwdSm80INS1_25CollectiveMainloopBwdSm80ILi1ELi1EN4cute5tupleIJNS5_1CILi64EEES8_NS7_ILi256EEEEEENS_6half_tEfNS_4arch4Sm80ELb0ELb1ELb1ELb0ELb0ELb0ELb0ELb0ELi2ELi4ELi2ELi2ELb0EEENS1_21CollectiveEpilogueBwdISA_SB_SD_Li256ELb0ELb0ELi4EEENS1_19SingleTileSchedulerILb0ELb0ELb0ELi64EEEEEEEEEvNT_6ParamsE)
        /*00f8*/ 	.word	0x00000004


	//----- nvinfo : EIATTR_FRAME_SIZE
	.align		4
.L_52:
        /*00fc*/ 	.byte	0x04, 0x11
        /*00fe*/ 	.short	(.L_54 - .L_53)
	.align		4
.L_53:
        /*0100*/ 	.word	index@(_ZN7cutlass13device_kernelIN5flash19enable_sm80_to_sm89INS1_16FlashAttnBwdSm80INS1_25CollectiveMainloopBwdSm80ILi1ELi1EN4cute5tupleIJNS5_1CILi64EEES8_NS7_ILi256EEEEEENS_6half_tEfNS_4arch4Sm80ELb0ELb1ELb1ELb0ELb0ELb0ELb0ELb0ELi2ELi4ELi2ELi2ELb0EEENS1_21CollectiveEpilogueBwdISA_SB_SD_Li256ELb0ELb0ELi4EEENS1_19SingleTileSchedulerILb0ELb0ELb0ELi64EEEEEEEEEvNT_6ParamsE)
        /*0104*/ 	.word	0x00000000


	//----- nvinfo : EIATTR_REGCOUNT
	.align		4
.L_54:
        /*0108*/ 	.byte	0x04, 0x2f
        /*010a*/ 	.short	(.L_56 - .L_55)
	.align		4
.L_55:
        /*010c*/ 	.word	index@(_ZN7cutlass13device_kernelIN5flash19enable_sm80_to_sm89INS1_16FlashAttnBwdSm80INS1_25CollectiveMainloopBwdSm80ILi1ELi1EN4cute5tupleIJNS5_1CILi64EEES8_NS7_ILi256EEEEEENS_6half_tEfNS_4arch4Sm80ELb0ELb0ELb1ELb1ELb0ELb0ELb0ELb0ELi2ELi4ELi2ELi2ELb0EEENS1_24CollectiveEpilogueBwdGQAISA_fSD_Li256ELb1ELb0EEENS1_19SingleTileSchedulerILb1ELb0ELb0ELi64EEEEEEEEEvNT_6ParamsE)
        /*0110*/ 	.word	0x00000004


	//----- nvinfo : EIATTR_FRAME_SIZE
	.align		4
.L_56:
        /*0114*/ 	.byte	0x04, 0x11
        /*0116*/ 	.short	(.L_58 - .L_57)
	.align		4
.L_57:
        /*0118*/ 	.word	index@(_ZN7cutlass13device_kernelIN5flash19enable_sm80_to_sm89INS1_16FlashAttnBwdSm80INS1_25CollectiveMainloopBwdSm80ILi1ELi1EN4cute5tupleIJNS5_1CILi64EEES8_NS7_ILi256EEEEEENS_6half_tEfNS_4arch4Sm80ELb0ELb0ELb1ELb1ELb0ELb0ELb0ELb0ELi2ELi4ELi2ELi2ELb0EEENS1_24CollectiveEpilogueBwdGQAISA_fSD_Li256ELb1ELb0EEENS1_19SingleTileSchedulerILb1ELb0ELb0ELi64EEEEEEEEEvNT_6ParamsE)
        /*011c*/ 	.word	0x00000000


	//----- nvinfo : EIATTR_REGCOUNT
	.align		4
.L_58:
        /*0120*/ 	.byte	0x04, 0x2f
        /*0122*/ 	.short	(.L_60 - .L_59)
	.align		4
.L_59:
        /*0124*/ 	.word	index@(_ZN7cutlass13device_kernelIN5flash19enable_sm80_to_sm89INS1_16FlashAttnBwdSm80INS1_25CollectiveMainloopBwdSm80ILi1ELi1EN4cute5tupleIJNS5_1CILi64EEES8_NS7_ILi256EEEEEENS_6half_tEfNS_4arch4Sm80ELb0ELb0ELb1ELb1ELb0ELb0ELb0ELb0ELi2ELi4ELi2ELi2ELb0EEENS1_21CollectiveEpilogueBwdISA_SB_SD_Li256ELb1ELb0ELi4EEENS1_19SingleTileSchedulerILb1ELb0ELb0ELi64EEEEEEEEEvNT_6ParamsE)
        /*0128*/ 	.word	0x00000004


	//----- nvinfo : EIATTR_FRAME_SIZE
	.align		4
.L_60:
        /*012c*/ 	.byte	0x04, 0x11
        /*012e*/ 	.short	(.L_62 - .L_61)
	.align		4
.L_61:
        /*0130*/ 	.word	index@(_ZN7cutlass13device_kernelIN5flash19enable_sm80_to_sm89INS1_16FlashAttnBwdSm80INS1_25CollectiveMainloopBwdSm80ILi1ELi1EN4cute5tupleIJNS5_1CILi64EEES8_NS7_ILi256EEEEEENS_6half_tEfNS_4arch4Sm80ELb0ELb0ELb1ELb1ELb0ELb0ELb0ELb0ELi2ELi4ELi2ELi2ELb0EEENS1_21CollectiveEpilogueBwdISA_SB_SD_Li256ELb1ELb0ELi4EEENS1_19SingleTileSchedulerILb1ELb0ELb0ELi64EEEEEEEEEvNT_6ParamsE)
        /*0134*/ 	.word	0x00000000


	//----- nvinfo : EIATTR_REGCOUNT
	.align		4
.L_62:
        /*0138*/ 	.byte	0x04, 0x2f
        /*013a*/ 	.short	(.L_64 - .L_63)
	.align		4
.L_63:
        /*013c*/ 	.word	index@(_ZN7cutlass13device_kernelIN5flash19enable_sm80_to_sm89INS1_16FlashAttnBwdSm80INS1_25CollectiveMainloopBwdSm80ILi1ELi1EN4cute5tupleIJNS5_1CILi64EEES8_NS7_ILi256EEEEEENS_6half_tEfNS_4arch4Sm80ELb0ELb0ELb1ELb0ELb0ELb0ELb0ELb0ELi2ELi4ELi2ELi2ELb0EEENS1_24CollectiveEpilogueBwdGQAISA_fSD_Li256ELb0ELb0EEENS1_19SingleTileSchedulerILb0ELb0ELb0ELi64EEEEEEEEEvNT_6ParamsE)
        /*0140*/ 	.word	0x00000004


	//----- nvinfo : EIATTR_FRAME_SIZE
	.align		4
.L_64:
        /*0144*/ 	.byte	0x04, 0x11
        /*0146*/ 	.short	(.L_66 - .L_65)
	.align		4
.L_65:
        /*0148*/ 	.word	index@(_ZN7cutlass13device_kernelIN5flash19enable_sm80_to_sm89INS1_16FlashAttnBwdSm80INS1_25CollectiveMainloopBwdSm80ILi1ELi1EN4cute5tupleIJNS5_1CILi64EEES8_NS7_ILi256EEEEEENS_6half_tEfNS_4arch4Sm80ELb0ELb0ELb1ELb0ELb0ELb0ELb0ELb0ELi2ELi4ELi2ELi2ELb0EEENS1_24CollectiveEpilogueBwdGQAISA_fSD_Li256ELb0ELb0EEENS1_19SingleTileSchedulerILb0ELb0ELb0ELi64EEEEEEEEEvNT_6ParamsE)
        /*014c*/ 	.word	0x00000000


	//----- nvinfo : EIATTR_REGCOUNT
	.align		4
.L_66:
        /*0150*/ 	.byte	0x04, 0x2f
        /*0152*/ 	.short	(.L_68 - .L_67)
	.align		4
.L_67:
        /*0154*/ 	.word	index@(_ZN7cutlass13device_kernelIN5flash19enable_sm80_to_sm89INS1_16FlashAttnBwdSm80INS1_25CollectiveMainloopBwdSm80ILi1ELi1EN4cute5tupleIJNS5_1CILi64EEES8_NS7_ILi256EEEEEENS_6half_tEfNS_4arch4Sm80ELb0ELb0ELb1ELb0ELb0ELb0ELb0ELb0ELi2ELi4ELi2ELi2ELb0EEENS1_21CollectiveEpilogueBwdISA_SB_SD_Li256ELb0ELb0ELi4EEENS1_19SingleTileSchedulerILb0ELb0ELb0ELi64EEEEEEEEEvNT_6ParamsE)
        /*0158*/ 	.word	0x00000004


	//----- nvinfo : EIATTR_FRAME_SIZE
	.align		4
.L_68:
        /*015c*/ 	.byte	0x04, 0x11
        /*015e*/ 	.short	(.L_70 - .L_69)
	.align		4
.L_69:
        /*0160*/ 	.word	index@(_ZN7cutlass13device_kernelIN5flash19enable_sm80_to_sm89INS1_16FlashAttnBwdSm80INS1_25CollectiveMainloopBwdSm80ILi1ELi1EN4cute5tupleIJNS5_1CILi64EEES8_NS7_ILi256EEEEEENS_6half_tEfNS_4arch4Sm80ELb0ELb0ELb1ELb0ELb0ELb0ELb0ELb0ELi2ELi4ELi2ELi2ELb0EEENS1_21CollectiveEpilogueBwdISA_SB_SD_Li256ELb0ELb0ELi4EEENS1_19SingleTileSchedulerILb0ELb0ELb0ELi64EEEEEEEEEvNT_6ParamsE)
        /*0164*/ 	.word	0x00000000


	//----- nvinfo : EIATTR_REGCOUNT
	.align		4
.L_70:
        /*0168*/ 	.byte	0x04, 0x2f
        /*016a*/ 	.short	(.L_72 - .L_71)
	.align		4
.L_71:
        /*016c*/ 	.word	index@(_ZN7cutlass13device_kernelIN5flash22FlashAttnBwdPreprocessIN4cute5tupleIJNS3_1CILi32EEENS5_ILi256EEEEEENS_6half_tEfNS_4arch4Sm80ELb1ELb1EEEEEvNT_6ParamsE)
        /*0170*/ 	.word	0x0000003c


	//----- nvinfo : EIATTR_FRAME_SIZE
	.align		4
.L_72:
        /*0174*/ 	.byte	0x04, 0x11
        /*0176*/ 	.short	(.L_74 - .L_73)
	.align		4
.L_73:
        /*0178*/ 	.word	index@(_ZN7cutlass13device_kernelIN5flash22FlashAttnBwdPreprocessIN4cute5tupleIJNS3_1CILi32EEENS5_ILi256EEEEEENS_6half_tEfNS_4arch4Sm80ELb1ELb1EEEEEvNT_6ParamsE)
        /*017c*/ 	.word	0x00000000


	//----- nvinfo : EIATTR_REGCOUNT
	.align		4
.L_74:
        /*0180*/ 	.byte	0x04, 0x2f
        /*0182*/ 	.short	(.L_76 - .L_75)
	.align		4
.L_75:
        /*0184*/ 	.word	index@(_ZN7cutlass13device_kernelIN5flash19enable_sm80_to_sm89INS1_16FlashAttnBwdSm80INS1_25CollectiveMainloopBwdSm80ILi1ELi1EN4cute5tupleIJNS5_1CILi32EEENS7_ILi64EEENS7_ILi256EEEEEENS_6half_tEfNS_4arch4Sm80ELb1ELb0ELb1ELb1ELb0ELb0ELb0ELb0ELi2ELi2ELi2ELi1ELb1EEENS1_24CollectiveEpilogueBwdGQAISB_fSE_Li256ELb1ELb0EEENS1_25SingleTileBwdLPTSchedulerILb1ELi64ELb0EEEEEEEEEvNT_6ParamsE)
        /*0188*/ 	.word	0x00000004


	//----- nvinfo : EIATTR_FRAME_SIZE
	.align		4
.L_76:
        /*018c*/ 	.byte	0x04, 0x11
        /*018e*/ 	.short	(.L_78 - .L_77)
	.align		4
.L_77:
        /*0190*/ 	.word	index@(_ZN7cutlass13device_kernelIN5flash19enable_sm80_to_sm89INS1_16FlashAttnBwdSm80INS1_25CollectiveMainloopBwdSm80ILi1ELi1EN4cute5tupleIJNS5_1CILi32EEENS7_ILi64EEENS7_ILi256EEEEEENS_6half_tEfNS_4arch4Sm80ELb1ELb0ELb1ELb1ELb0ELb0ELb0ELb0ELi2ELi2ELi2ELi1ELb1EEENS1_24CollectiveEpilogueBwdGQAISB_fSE_Li256ELb1ELb0EEENS1_25SingleTileBwdLPTSchedulerILb1ELi64ELb0EEEEEEEEEvNT_6ParamsE)
        /*0194*/ 	.word	0x00000000


	//----- nvinfo : EIATTR_REGCOUNT
	.align		4
.L_78:
        /*0198*/ 	.byte	0x04, 0x2f
        /*019a*/ 	.short	(.L_80 - .L_79)
	.align		4
.L_79:
        /*019c*/ 	.word	index@(_ZN7cutlass13device_kernelIN5flash32FlashAttnBwdPostprocessConvertdQIN4cute5tupleIJNS3_1CILi32EEENS5_ILi256EEEEEENS_6half_tEfNS_4arch4Sm80ELi256ENS3_8TiledMMAINS3_8MMA_AtomIJNS3_28SM80_16x8x16_F32F16F16F32_TNEEEENS3_6LayoutINS4_IJNS5_ILi1EEENS5_ILi8EEESH_EEENS4_IJNS5_ILi0EEESH_SK_EEEEENS4_IJNS5_ILi16EEENS5_ILi128EEESN_EEEEELb0EEEEEvNT_6ParamsE)
        /*01a0*/ 	.word	0x00000038


	//----- nvinfo : EIATTR_FRAME_SIZE
	.align		4
.L_80:
        /*01a4*/ 	.byte	0x04, 0x11
        /*01a6*/ 	.short	(.L_82 - .L_81)
	.align		4
.L_81:
        /*01a8*/ 	.word	index@(_ZN7cutlass13device_kernelIN5flash32FlashAttnBwdPostprocessConvertdQIN4cute5tupleIJNS3_1CILi32EEENS5_ILi256EEEEEENS_6half_tEfNS_4arch4Sm80ELi256ENS3_8TiledMMAINS3_8MMA_AtomIJNS3_28SM80_16x8x16_F32F16F16F32_TNEEEENS3_6LayoutINS4_IJNS5_ILi1EEENS5_ILi8EEESH_EEENS4_IJNS5_ILi0EEESH_SK_EEEEENS4_IJNS5_ILi16EEENS5_ILi128EEESN_EEEEELb0EEEEEvNT_6ParamsE)
        /*01ac*/ 	.word	0x00000000


	//----- nvinfo : EIATTR_REGCOUNT
	.align		4
.L_82:
        /*01b0*/ 	.byte	0x04, 0x2f
        /*01b2*/ 	.short	(.L_84 - .L_83)
	.align		4
.L_83:
        /*01b4*/ 	.word	index@(_ZN7cutlass13device_kernelIN5flash19enable_sm80_to_sm89INS1_16FlashAttnBwdSm80INS1_25CollectiveMainloopBwdSm80ILi1ELi1EN4cute5tupleIJNS5_1CILi32EEENS7_ILi64EEENS7_ILi256EEEEEENS_6half_tEfNS_4arch4Sm80ELb1ELb0ELb1ELb1ELb0ELb0ELb0ELb0ELi2ELi2ELi2ELi1ELb1EEENS1_21CollectiveEpilogueBwdISB_SC_SE_Li256ELb1ELb0ELi4EEENS1_25SingleTileBwdLPTSchedulerILb1ELi64ELb0EEEEEEEEEvNT_6ParamsE)
        /*01b8*/ 	.word	0x00000004


	//----- nvinfo : EIATTR_FRAME_SIZE
	.align		4
.L_84:
        /*01bc*/ 	.byte	0x04, 0x11
        /*01be*/ 	.short	(.L_86 - .L_85)
	.align		4
.L_85:
        /*01c0*/ 	.word	index@(_ZN7cutlass13device_kernelIN5flash19enable_sm80_to_sm89INS1_16FlashAttnBwdSm80INS1_25CollectiveMainloopBwdSm80ILi1ELi1EN4cute5tupleIJNS5_1CILi32EEENS7_ILi64EEENS7_ILi256EEEEEENS_6half_tEfNS_4arch4Sm80ELb1ELb0ELb1ELb1ELb0ELb0ELb0ELb0ELi2ELi2ELi2ELi1ELb1EEENS1_21CollectiveEpilogueBwdISB_SC_SE_Li256ELb1ELb0ELi4EEENS1_25SingleTileBwdLPTSchedulerILb1ELi64ELb0EEEEEEEEEvNT_6ParamsE)
        /*01c4*/ 	.word	0x00000000


	//----- nvinfo : EIATTR_REGCOUNT
	.align		4
.L_86:
        /*01c8*/ 	.byte	0x04, 0x2f
        /*01ca*/ 	.short	(.L_88 - .L_87)
	.align		4
.L_87:
        /*01cc*/ 	.word	index@(_ZN7cutlass13device_kernelIN5flash22FlashAttnBwdPreprocessIN4cute5tupleIJNS3_1CILi32EEENS5_ILi256EEEEEENS_6half_tEfNS_4arch4Sm80ELb1ELb0EEEEEvNT_6ParamsE)
        /*01d0*/ 	.word	0x00000038


	//----- nvinfo : EIATTR_FRAME_SIZE
	.align		4
.L_88:
        /*01d4*/ 	.byte	0x04, 0x11
        /*01d6*/ 	.short	(.L_90 - .L_89)
	.align		4
.L_89:
        /*01d8*/ 	.word	index@(_ZN7cutlass13device_kernelIN5flash22FlashAttnBwdPreprocessIN4cute5tupleIJNS3_1CILi32EEENS5_ILi256EEEEEENS_6half_tEfNS_4arch4Sm80ELb1ELb0EEEEEvNT_6ParamsE)
        /*01dc*/ 	.word	0x00000000


	//----- nvinfo : EIATTR_REGCOUNT
	.align		4
.L_90:
        /*01e0*/ 	.byte	0x04, 0x2f
        /*01e2*/ 	.short	(.L_92 - .L_91)
	.align		4
.L_91:
        /*01e4*/ 	.word	index@(_ZN7cutlass13device_kernelIN5flash19enable_sm80_to_sm89INS1_16FlashAttnBwdSm80INS1_25CollectiveMainloopBwdSm80ILi1ELi1EN4cute5tupleIJNS5_1CILi32EEENS7_ILi64EEENS7_ILi256EEEEEENS_6half_tEfNS_4arch4Sm80ELb1ELb0ELb1ELb0ELb0ELb0ELb0ELb0ELi2ELi2ELi2ELi1ELb1EEENS1_24CollectiveEpilogueBwdGQAISB_fSE_Li256ELb0ELb0EEENS1_25SingleTileBwdLPTSchedulerILb0ELi64ELb0EEEEEEEEEvNT_6ParamsE)
        /*01e8*/ 	.word	0x00000004


	//----- nvinfo : EIATTR_FRAME_SIZE
	.align		4
.L_92:
        /*01ec*/ 	.byte	0x04, 0x11
        /*01ee*/ 	.short	(.L_94 - .L_93)
	.align		4
.L_93:
        /*01f0*/ 	.word	index@(_ZN7cutlass13device_kernelIN5flash19enable_sm80_to_sm89INS1_16FlashAttnBwdSm80INS1_25CollectiveMainloopBwdSm80ILi1ELi1EN4cute5tupleIJNS5_1CILi32EEENS7_ILi64EEENS7_ILi256EEEEEENS_6half_tEfNS_4arch4Sm80ELb1ELb0ELb1ELb0ELb0ELb0ELb0ELb0ELi2ELi2ELi2ELi1ELb1EEENS1_24CollectiveEpilogueBwdGQAISB_fSE_Li256ELb0ELb0EEENS1_25SingleTileBwdLPTSchedulerILb0ELi64ELb0EEEEEEEEEvNT_6ParamsE)
        /*01f4*/ 	.word	0x00000000


	//----- nvinfo : EIATTR_REGCOUNT
	.align		4
.L_94:
        /*01f8*/ 	.byte	0x04, 0x2f
        /*01fa*/ 	.short	(.L_96 - .L_95)
	.align		4
.L_95:
        /*01fc*/ 	.word	index@(_ZN7cutlass13device_kernelIN5flash19enable_sm80_to_sm89INS1_16FlashAttnBwdSm80INS1_25CollectiveMainloopBwdSm80ILi1ELi1EN4cute5tupleIJNS5_1CILi32EEENS7_ILi64EEENS7_ILi256EEEEEENS_6half_tEfNS_4arch4Sm80ELb1ELb0ELb1ELb0ELb0ELb0ELb0ELb0ELi2ELi2ELi2ELi1ELb1EEENS1_21CollectiveEpilogueBwdISB_SC_SE_Li256ELb0ELb0ELi4EEENS1_25SingleTileBwdLPTSchedulerILb0ELi64ELb0EEEEEEEEEvNT_6ParamsE)
        /*0200*/ 	.word	0x00000004


	//----- nvinfo : EIATTR_FRAME_SIZE
	.align		4
.L_96:
        /*0204*/ 	.byte	0x04, 0x11
        /*0206*/ 	.short	(.L_98 - .L_97)
	.align		4
.L_97:
        /*0208*/ 	.word	index@(_ZN7cutlass13device_kernelIN5flash19enable_sm80_to_sm89INS1_16FlashAttnBwdSm80INS1_25CollectiveMainloopBwdSm80ILi1ELi1EN4cute5tupleIJNS5_1CILi32EEENS7_ILi64EEENS7_ILi256EEEEEENS_6half_tEfNS_4arch4Sm80ELb1ELb0ELb1ELb0ELb0ELb0ELb0ELb0ELi2ELi2ELi2ELi1ELb1EEENS1_21CollectiveEpilogueBwdISB_SC_SE_Li256ELb0ELb0ELi4EEENS1_25SingleTileBwdLPTSchedulerILb0ELi64ELb0EEEEEEEEEvNT_6ParamsE)
        /*020c*/ 	.word	0x00000000


	//----- nvinfo : EIATTR_REGCOUNT
	.align		4
.L_98:
        /*0210*/ 	.byte	0x04, 0x2f
        /*0212*/ 	.short	(.L_100 - .L_99)
	.align		4
.L_99:
        /*0214*/ 	.word	index@(_ZN7cutlass13device_kernelIN5flash19enable_sm80_to_sm89INS1_16FlashAttnBwdSm80INS1_25CollectiveMainloopBwdSm80ILi1ELi1EN4cute5tupleIJNS5_1CILi32EEENS7_ILi64EEENS7_ILi256EEEEEENS_6half_tEfNS_4arch4Sm80ELb0ELb1ELb1ELb1ELb0ELb0ELb0ELb0ELi2ELi2ELi2ELi1ELb1EEENS1_24CollectiveEpilogueBwdGQAISB_fSE_Li256ELb1ELb0EEENS1_19SingleTileSchedulerILb1ELb0ELb0ELi64EEEEEEEEEvNT_6ParamsE)
        /*0218*/ 	.word	0x00000004


	//----- nvinfo : EIATTR_FRAME_SIZE
	.align		4
.L_100:
        /*021c*/ 	.byte	0x04, 0x11
        /*021e*/ 	.short	(.L_102 - .L_101)
	.align		4
.L_101:
        /*0220*/ 	.word	index@(_ZN7cutlass13device_kernelIN5flash19enable_sm80_to_sm89INS1_16FlashAttnBwdSm80INS1_25CollectiveMainloopBwdSm80ILi1ELi1EN4cute5tupleIJNS5_1CILi32EEENS7_ILi64EEENS7_ILi256EEEEEENS_6half_tEfNS_4arch4Sm80ELb0ELb1ELb1ELb1ELb0ELb0ELb0ELb0ELi2ELi2ELi2ELi1ELb1EEENS1_24CollectiveEpilogueBwdGQAISB_fSE_Li256ELb1ELb0EEENS1_19SingleTileSchedulerILb1ELb0ELb0ELi64EEEEEEEEEvNT_6ParamsE)
        /*0224*/ 	.word	0x00000000


	//----- nvinfo : EIATTR_REGCOUNT
	.align		4
.L_102:
        /*0228*/ 	.byte	0x04, 0x2f
        /*022a*/ 	.short	(.L_104 - .L_103)
	.align		4
.L_103:
        /*022c*/ 	.word	index@(_ZN7cutlass13device_kernelIN5flash19enable_sm80_to_sm89INS1_16FlashAttnBwdSm80INS1_25CollectiveMainloopBwdSm80ILi1ELi1EN4cute5tupleIJNS5_1CILi32EEENS7_ILi64EEENS7_ILi256EEEEEENS_6half_tEfNS_4arch4Sm80ELb0ELb1ELb1ELb1ELb0ELb0ELb0ELb0ELi2ELi2ELi2ELi1ELb1EEENS1_21CollectiveEpilogueBwdISB_SC_SE_Li256ELb1ELb0ELi4EEENS1_19SingleTileSchedulerILb1ELb0ELb0ELi64EEEEEEEEEvNT_6ParamsE)
        /*0230*/ 	.word	0x00000004


	//----- nvinfo : EIATTR_FRAME_SIZE
	.align		4
.L_104:
        /*0234*/ 	.byte	0x04, 0x11
        /*0236*/ 	.short	(.L_106 - .L_105)
	.align		4
.L_105:
        /*0238*/ 	.word	index@(_ZN7cutlass13device_kernelIN5flash19enable_sm80_to_sm89INS1_16FlashAttnBwdSm80INS1_25CollectiveMainloopBwdSm80ILi1ELi1EN4cute5tupleIJNS5_1CILi32EEENS7_ILi64EEENS7_ILi256EEEEEENS_6half_tEfNS_4arch4Sm80ELb0ELb1ELb1ELb1ELb0ELb0ELb0ELb0ELi2ELi2ELi2ELi1ELb1EEENS1_21CollectiveEpilogueBwdISB_SC_SE_Li256ELb1ELb0ELi4EEENS1_19SingleTileSchedulerILb1ELb0ELb0ELi64EEEEEEEEEvNT_6ParamsE)
        /*023c*/ 	.word	0x00000000


	//----- nvinfo : EIATTR_REGCOUNT
	.align		4
.L_106:
        /*0240*/ 	.byte	0x04, 0x2f
        /*0242*/ 	.short	(.L_108 - .L_107)
	.align		4
.L_107:
        /*0244*/ 	.word	index@(_ZN7cutlass13device_kernelIN5flash19enable_sm80_to_sm89INS1_16FlashAttnBwdSm80INS1_25CollectiveMainloopBwdSm80ILi1ELi1EN4cute5tupleIJNS5_1CILi32EEENS7_ILi64EEENS7_ILi256EEEEEENS_6half_tEfNS_4arch4Sm80ELb0ELb1ELb1ELb0ELb0ELb0ELb0ELb0ELi2ELi2ELi2ELi1ELb1EEENS1_24CollectiveEpilogueBwdGQAISB_fSE_Li256ELb0ELb0EEENS1_19SingleTileSchedulerILb0ELb0ELb0ELi64EEEEEEEEEvNT_6ParamsE)
        /*0248*/ 	.word	0x00000004


	//----- nvinfo : EIATTR_FRAME_SIZE
	.align		4
.L_108:
        /*024c*/ 	.byte	0x04, 0x11
        /*024e*/ 	.short	(.L_110 - .L_109)
	.align		4
.L_109:
        /*0250*/ 	.word	index@(_ZN7cutlass13device_kernelIN5flash19enable_sm80_to_sm89INS1_16FlashAttnBwdSm80INS1_25CollectiveMainloopBwdSm80ILi1ELi1EN4cute5tupleIJNS5_1CILi32EEENS7_ILi64EEENS7_ILi256EEEEEENS_6half_tEfNS_4arch4Sm80ELb0ELb1ELb1ELb0ELb0ELb0ELb0ELb0ELi2ELi2ELi2ELi1ELb1EEENS1_24CollectiveEpilogueBwdGQAISB_fSE_Li256ELb0ELb0EEENS1_19SingleTileSchedulerILb0ELb0ELb0ELi64EEEEEEEEEvNT_6ParamsE)
        /*0254*/ 	.word	0x00000000


	//----- nvinfo : EIATTR_REGCOUNT
	.align		4
.L_110:
        /*0258*/ 	.byte	0x04, 0x2f
        /*025a*/ 	.short	(.L_112 - .L_111)
	.align		4
.L_111:
        /*025c*/ 	.word	index@(_ZN7cutlass13device_kernelIN5flash19enable_sm80_to_sm89INS1_16FlashAttnBwdSm80INS1_25CollectiveMainloopBwdSm80ILi1ELi1EN4cute5tupleIJNS5_1CILi32EEENS7_ILi64EEENS7_ILi256EEEEEENS_6half_tEfNS_4arch4Sm80ELb0ELb1ELb1ELb0ELb0ELb0ELb0ELb0ELi2ELi2ELi2ELi1ELb1EEENS1_21CollectiveEpilogueBwdISB_SC_SE_Li256ELb0ELb0ELi4EEENS1_19SingleTileSchedulerILb0ELb0ELb0ELi64EEEEEEEEEvNT_6ParamsE)
        /*0260*/ 	.word	0x00000004


	//----- nvinfo : EIATTR_FRAME_SIZE
	.align		4
.L_112:
        /*0264*/ 	.byte	0x04, 0x11
        /*0266*/ 	.short	(.L_114 - .L_113)
	.align		4
.L_113:
        /*0268*/ 	.word	index@(_ZN7cutlass13device_kernelIN5flash19enable_sm80_to_sm89INS1_16FlashAttnBwdSm80INS1_25CollectiveMainloopBwdSm80ILi1ELi1EN4cute5tupleIJNS5_1CILi32EEENS7_ILi64EEENS7_ILi256EEEEEENS_6half_tEfNS_4arch4Sm80ELb0ELb1ELb1ELb0ELb0ELb0ELb0ELb0ELi2ELi2ELi2ELi1ELb1EEENS1_21CollectiveEpilogueBwdISB_SC_SE_Li256ELb0ELb0ELi4EEENS1_19SingleTileSchedulerILb0ELb0ELb0ELi64EEEEEEEEEvNT_6ParamsE)
        /*026c*/ 	.word	0x00000000


	//----- nvinfo : EIATTR_REGCOUNT
	.align		4
.L_114:
        /*0270*/ 	.byte	0x04, 0x2f
        /*0272*/ 	.short	(.L_116 - .L_115)
	.align		4
.L_115:
        /*0274*/ 	.word	index@(_ZN7cutlass13device_kernelIN5flash19enable_sm80_to_sm89INS1_16FlashAttnBwdSm80INS1_25CollectiveMainloopBwdSm80ILi1ELi1EN4cute5tupleIJNS5_1CILi32EEENS7_ILi64EEENS7_ILi256EEEEEENS_6half_tEfNS_4arch4Sm80ELb0ELb0ELb1ELb1ELb0ELb0ELb0ELb0ELi2ELi2ELi2ELi1ELb1EEENS1_24CollectiveEpilogueBwdGQAISB_fSE_Li256ELb1ELb0EEENS1_19SingleTileSchedulerILb1ELb0ELb0ELi64EEEEEEEEEvNT_6ParamsE)
        /*0278*/ 	.word	0x00000004


	//----- nvinfo : EIATTR_FRAME_SIZE
	.align		4
.L_116:
        /*027c*/ 	.byte	0x04, 0x11
        /*027e*/ 	.short	(.L_118 - .L_117)
	.align		4
.L_117:
        /*0280*/ 	.word	index@(_ZN7cutlass13device_kernelIN5flash19enable_sm80_to_sm89INS1_16FlashAttnBwdSm80INS1_25CollectiveMainloopBwdSm80ILi1ELi1EN4cute5tupleIJNS5_1CILi32EEENS7_ILi64EEENS7_ILi256EEEEEENS_6half_tEfNS_4arch4Sm80ELb0ELb0ELb1ELb1ELb0ELb0ELb0ELb0ELi2ELi2ELi2ELi1ELb1EEENS1_24CollectiveEpilogueBwdGQAISB_fSE_Li256ELb1ELb0EEENS1_19SingleTileSchedulerILb1ELb0ELb0ELi64EEEEEEEEEvNT_6ParamsE)
        /*0284*/ 	.word	0x00000000


	//----- nvinfo : EIATTR_REGCOUNT
	.align		4
.L_118:
        /*0288*/ 	.byte	0x04, 0x2f
        /*028a*/ 	.short	(.L_120 - .L_119)
	.align		4
.L_119:
        /*028c*/ 	.word	index@(_ZN7cutlass13device_kernelIN5flash19enable_sm80_to_sm89INS1_16FlashAttnBwdSm80INS1_25CollectiveMainloopBwdSm80ILi1ELi1EN4cute5tupleIJNS5_1CILi32EEENS7_ILi64EEENS7_ILi256EEEEEENS_6half_tEfNS_4arch4Sm80ELb0ELb0ELb1ELb1ELb0ELb0ELb0ELb0ELi2ELi2ELi2ELi1ELb1EEENS1_21CollectiveEpilogueBwdISB_SC_SE_Li256ELb1ELb0ELi4EEENS1_19SingleTileSchedulerILb1ELb0ELb0ELi64EEEEEEEEEvNT_6ParamsE)
        /*0290*/ 	.word	0x00000004


	//----- nvinfo : EIATTR_FRAME_SIZE
	.align		4
.L_120:
        /*0294*/ 	.byte	0x04, 0x11
        /*0296*/ 	.short	(.L_122 - .L_121)
	.align		4
.L_121:
        /*0298*/ 	.word	index@(_ZN7cutlass13device_kernelIN5flash19enable_sm80_to_sm89INS1_16FlashAttnBwdSm80INS1_25CollectiveMainloopBwdSm80ILi1ELi1EN4cute5tupleIJNS5_1CILi32EEENS7_ILi64EEENS7_ILi256EEEEEENS_6half_tEfNS_4arch4Sm80ELb0ELb0ELb1ELb1ELb0ELb0ELb0ELb0ELi2ELi2ELi2ELi1ELb1EEENS1_21CollectiveEpilogueBwdISB_SC_SE_Li256ELb1ELb0ELi4EEENS1_19SingleTileSchedulerILb1ELb0ELb0ELi64EEEEEEEEEvNT_6ParamsE)
        /*029c*/ 	.word	0x00000000


	//----- nvinfo : EIATTR_REGCOUNT
	.align		4
.L_122:
        /*02a0*/ 	.byte	0x04, 0x2f
        /*02a2*/ 	.short	(.L_124 - .L_123)
	.align		4
.L_123:
        /*02a4*/ 	.word	index@(_ZN7cutlass13device_kernelIN5flash19enable_sm80_to_sm89INS1_16FlashAttnBwdSm80INS1_25CollectiveMainloopBwdSm80ILi1ELi1EN4cute5tupleIJNS5_1CILi32EEENS7_ILi64EEENS7_ILi256EEEEEENS_6half_tEfNS_4arch4Sm80ELb0ELb0ELb1ELb0ELb0ELb0ELb0ELb0ELi2ELi2ELi2ELi1ELb1EEENS1_24CollectiveEpilogueBwdGQAISB_fSE_Li256ELb0ELb0EEENS1_19SingleTileSchedulerILb0ELb0ELb0ELi64EEEEEEEEEvNT_6ParamsE)
        /*02a8*/ 	.word	0x00000004


	//----- nvinfo : EIATTR_FRAME_SIZE
	.align		4
.L_124:
        /*02ac*/ 	.byte	0x04, 0x11
        /*02ae*/ 	.short	(.L_126 - .L_125)
	.align		4
.L_125:
        /*02b0*/ 	.word	index@(_ZN7cutlass13device_kernelIN5flash19enable_sm80_to_sm89INS1_16FlashAttnBwdSm80INS1_25CollectiveMainloopBwdSm80ILi1ELi1EN4cute5tupleIJNS5_1CILi32EEENS7_ILi64EEENS7_ILi256EEEEEENS_6half_tEfNS_4arch4Sm80ELb0ELb0ELb1ELb0ELb0ELb0ELb0ELb0ELi2ELi2ELi2ELi1ELb1EEENS1_24CollectiveEpilogueBwdGQAISB_fSE_Li256ELb0ELb0EEENS1_19SingleTileSchedulerILb0ELb0ELb0ELi64EEEEEEEEEvNT_6ParamsE)
        /*02b4*/ 	.word	0x00000000


	//----- nvinfo : EIATTR_REGCOUNT
	.align		4
.L_126:
        /*02b8*/ 	.byte	0x04, 0x2f
        /*02ba*/ 	.short	(.L_128 - .L_127)
	.align		4
.L_127:
        /*02bc*/ 	.word	index@(_ZN7cutlass13device_kernelIN5flash19enable_sm80_to_sm89INS1_16FlashAttnBwdSm80INS1_25CollectiveMainloopBwdSm80ILi1ELi1EN4cute5tupleIJNS5_1CILi32EEENS7_ILi64EEENS7_ILi256EEEEEENS_6half_tEfNS_4arch4Sm80ELb0ELb0ELb1ELb0ELb0ELb0ELb0ELb0ELi2ELi2ELi2ELi1ELb1EEENS1_21CollectiveEpilogueBwdISB_SC_SE_Li256ELb0ELb0ELi4EEENS1_19SingleTileSchedulerILb0ELb0ELb0ELi64EEEEEEEEEvNT_6ParamsE)
        /*02c0*/ 	.word	0x00000004


	//----- nvinfo : EIATTR_FRAME_SIZE
	.align		4
.L_128:
        /*02c4*/ 	.byte	0x04, 0x11
        /*02c6*/ 	.short	(.L_130 - .L_129)
	.align		4
.L_129:
        /*02c8*/ 	.word	index@(_ZN7cutlass13device_kernelIN5flash19enable_sm80_to_sm89INS1_16FlashAttnBwdSm80INS1_25CollectiveMainloopBwdSm80ILi1ELi1EN4cute5tupleIJNS5_1CILi32EEENS7_ILi64EEENS7_ILi256EEEEEENS_6half_tEfNS_4arch4Sm80ELb0ELb0ELb1ELb0ELb0ELb0ELb0ELb0ELi2ELi2ELi2ELi1ELb1EEENS1_21CollectiveEpilogueBwdISB_SC_SE_Li256ELb0ELb0ELi4EEENS1_19SingleTileSchedulerILb0ELb0ELb0ELi64EEEEEEEEEvNT_6ParamsE)
        /*02cc*/ 	.word	0x00000000


	//----- nvinfo : EIATTR_MIN_STACK_SIZE
	.align		4
.L_130:
        /*02d0*/ 	.byte	0x04, 0x12
        /*02d2*/ 	.short	(.L_132 - .L_131)
	.align		4
.L_131:
        /*02d4*/ 	.word	index@(_ZN7cutlass13device_kernelIN5flash19enable_sm80_to_sm89INS1_16FlashAttnBwdSm80INS1_25CollectiveMainloopBwdSm80ILi1ELi1EN4cute5tupleIJNS5_1CILi32EEENS7_ILi64EEENS7_ILi256EEEEEENS_6half_tEfNS_4arch4Sm80ELb0ELb0ELb1ELb0ELb0ELb0ELb0ELb0ELi2ELi2ELi2ELi1ELb1EEENS1_21CollectiveEpilogueBwdISB_SC_SE_Li256ELb0ELb0ELi4EEENS1_19SingleTileSchedulerILb0ELb0ELb0ELi64EEEEEEEEEvNT_6ParamsE)
        /*02d8*/ 	.word	0x00000000


	//----- nvinfo : EIATTR_MIN_STACK_SIZE
	.align		4
.L_132:
        /*02dc*/ 	.byte	0x04, 0x12
        /*02de*/ 	.short	(.L_134 - .L_133)
	.align		4
.L_133:
        /*02e0*/ 	.word	index@(_ZN7cutlass13device_kernelIN5flash19enable_sm80_to_sm89INS1_16FlashAttnBwdSm80INS1_25CollectiveMainloopBwdSm80ILi1ELi1EN4cute5tupleIJNS5_1CILi32EEENS7_ILi64EEENS7_ILi256EEEEEENS_6half_tEfNS_4arch4Sm80ELb0ELb0ELb1ELb0ELb0ELb0ELb0ELb0ELi2ELi2ELi2ELi1ELb1EEENS1_24CollectiveEpilogueBwdGQAISB_fSE_Li256ELb0ELb0EEENS1_19SingleTileSchedulerILb0ELb0ELb0ELi64EEEEEEEEEvNT_6ParamsE)
        /*02e4*/ 	.word	0x00000000


	//----- nvinfo : EIATTR_MIN_STACK_SIZE
	.align		4
.L_134:
        /*02e8*/ 	.byte	0x04, 0x12
        /*02ea*/ 	.short	(.L_136 - .L_135)
	.align		4
.L_135:
        /*02ec*/ 	.word	index@(_ZN7cutlass13device_kernelIN5flash19enable_sm80_to_sm89INS1_16FlashAttnBwdSm80INS1_25CollectiveMainloopBwdSm80ILi1ELi1EN4cute5tupleIJNS5_1CILi32EEENS7_ILi64EEENS7_ILi256EEEEEENS_6half_tEfNS_4arch4Sm80ELb0ELb0ELb1ELb1ELb0ELb0ELb0ELb0ELi2ELi2ELi2ELi1ELb1EEENS1_21CollectiveEpilogueBwdISB_SC_SE_Li256ELb1ELb0ELi4EEENS1_19SingleTileSchedulerILb1ELb0ELb0ELi64EEEEEEEEEvNT_6ParamsE)
        /*02f0*/ 	.word	0x00000000


	//----- nvinfo : EIATTR_MIN_STACK_SIZE
	.align		4
.L_136:
        /*02f4*/ 	.byte	0x04, 0x12
        /*02f6*/ 	.short	(.L_138 - .L_137)
	.align		4
.L_137:
        /*02f8*/ 	.word	index@(_ZN7cutlass13device_kernelIN5flash19enable_sm80_to_sm89INS1_16FlashAttnBwdSm80INS1_25CollectiveMainloopBwdSm80ILi1ELi1EN4cute5tupleIJNS5_1CILi32EEENS7_ILi64EEENS7_ILi256EEEEEENS_6half_tEfNS_4arch4Sm80ELb0ELb0ELb1ELb1ELb0ELb0ELb0ELb0ELi2ELi2ELi2ELi1ELb1EEENS1_24CollectiveEpilogueBwdGQAISB_fSE_Li256ELb1ELb0EEENS1_19SingleTileSchedulerILb1ELb0ELb0ELi64EEEEEEEEEvNT_6ParamsE)
        /*02fc*/ 	.word	0x00000000


	//----- nvinfo : EIATTR_MIN_STACK_SIZE
	.align		4
.L_138:
        /*0300*/ 	.byte	0x04, 0x12
        /*0302*/ 	.short	(.L_140 - .L_139)
	.align		4
.L_139:
        /*0304*/ 	.word	index@(_ZN7cutlass13device_kernelIN5flash19enable_sm80_to_sm89INS1_16FlashAttnBwdSm80INS1_25CollectiveMainloopBwdSm80ILi1ELi1EN4cute5tupleIJNS5_1CILi32EEENS7_ILi64EEENS7_ILi256EEEEEENS_6half_tEfNS_4arch4Sm80ELb0ELb1ELb1ELb0ELb0ELb0ELb0ELb0ELi2ELi2ELi2ELi1ELb1EEENS1_21CollectiveEpilogueBwdISB_SC_SE_Li256ELb0ELb0ELi4EEENS1_19SingleTileSchedulerILb0ELb0ELb0ELi64EEEEEEEEEvNT_6ParamsE)
        /*0308*/ 	.word	0x00000000


	//----- nvinfo : EIATTR_MIN_STACK_SIZE
	.align		4
.L_140:
        /*030c*/ 	.byte	0x04, 0x12
        /*030e*/ 	.short	(.L_142 - .L_141)
	.align		4
.L_141:
        /*0310*/ 	.word	index@(_ZN7cutlass13device_kernelIN5flash19enable_sm80_to_sm89INS1_16FlashAttnBwdSm80INS1_25CollectiveMainloopBwdSm80ILi1ELi1EN4cute5tupleIJNS5_1CILi32EEENS7_ILi64EEENS7_ILi256EEEEEENS_6half_tEfNS_4arch4Sm80ELb0ELb1ELb1ELb0ELb0ELb0ELb0ELb0ELi2ELi2ELi2ELi1ELb1EEENS1_24CollectiveEpilogueBwdGQAISB_fSE_Li256ELb0ELb0EEENS1_19SingleTileSchedulerILb0ELb0ELb0ELi64EEEEEEEEEvNT_6ParamsE)
        /*0314*/ 	.word	0x00000000


	//----- nvinfo : EIATTR_MIN_STACK_SIZE
	.align		4
.L_142:
        /*0318*/ 	.byte	0x04, 0x12
        /*031a*/ 	.short	(.L_144 - .L_143)
	.align		4
.L_143:
        /*031c*/ 	.word	index@(_ZN7cutlass13device_kernelIN5flash19enable_sm80_to_sm89INS1_16FlashAttnBwdSm80INS1_25CollectiveMainloopBwdSm80ILi1ELi1EN4cute5tupleIJNS5_1CILi32EEENS7_ILi64EEENS7_ILi256EEEEEENS_6half_tEfNS_4arch4Sm80ELb0ELb1ELb1ELb1ELb0ELb0ELb0ELb0ELi2ELi2ELi2ELi1ELb1EEENS1_21CollectiveEpilogueBwdISB_SC_SE_Li256ELb1ELb0ELi4EEENS1_19SingleTileSchedulerILb1ELb0ELb0ELi64EEEEEEEEEvNT_6ParamsE)
        /*0320*/ 	.word	0x00000000


	//----- nvinfo : EIATTR_MIN_STACK_SIZE
	.align		4
.L_144:
        /*0324*/ 	.byte	0x04, 0x12
        /*0326*/ 	.short	(.L_146 - .L_145)
	.align		4
.L_145:
        /*0328*/ 	.word	index@(_ZN7cutlass13device_kernelIN5flash19enable_sm80_to_sm89INS1_16FlashAttnBwdSm80INS1_25CollectiveMainloopBwdSm80ILi1ELi1EN4cute5tupleIJNS5_1CILi32EEENS7_ILi64EEENS7_ILi256EEEEEENS_6half_tEfNS_4arch4Sm80ELb0ELb1ELb1ELb1ELb0ELb0ELb0ELb0ELi2ELi2ELi2ELi1ELb1EEENS1_24CollectiveEpilogueBwdGQAISB_fSE_Li256ELb1ELb0EEENS1_19SingleTileSchedulerILb1ELb0ELb0ELi64EEEEEEEEEvNT_6ParamsE)
        /*032c*/ 	.word	0x00000000


	//----- nvinfo : EIATTR_MIN_STACK_SIZE
	.align		4
.L_146:
        /*0330*/ 	.byte	0x04, 0x12
        /*0332*/ 	.short	(.L_148 - .L_147)
	.align		4
.L_147:
        /*0334*/ 	.word	index@(_ZN7cutlass13device_kernelIN5flash19enable_sm80_to_sm89INS1_16FlashAttnBwdSm80INS1_25CollectiveMainloopBwdSm80ILi1ELi1EN4cute5tupleIJNS5_1CILi32EEENS7_ILi64EEENS7_ILi256EEEEEENS_6half_tEfNS_4arch4Sm80ELb1ELb0ELb1ELb0ELb0ELb0ELb0ELb0ELi2ELi2ELi2ELi1ELb1EEENS1_21CollectiveEpilogueBwdISB_SC_SE_Li256ELb0ELb0ELi4EEENS1_25SingleTileBwdLPTSchedulerILb0ELi64ELb0EEEEEEEEEvNT_6ParamsE)
        /*0338*/ 	.word	0x00000000


	//----- nvinfo : EIATTR_MIN_STACK_SIZE
	.align		4
.L_148:
        /*033c*/ 	.byte	0x04, 0x12
        /*033e*/ 	.short	(.L_150 - .L_149)
	.align		4
.L_149:
        /*0340*/ 	.word	index@(_ZN7cutlass13device_kernelIN5flash19enable_sm80_to_sm89INS1_16FlashAttnBwdSm80INS1_25CollectiveMainloopBwdSm80ILi1ELi1EN4cute5tupleIJNS5_1CILi32EEENS7_ILi64EEENS7_ILi256EEEEEENS_6half_tEfNS_4arch4Sm80ELb1ELb0ELb1ELb0ELb0ELb0ELb0ELb0ELi2ELi2ELi2ELi1ELb1EEENS1_24CollectiveEpilogueBwdGQAISB_fSE_Li256ELb0ELb0EEENS1_25SingleTileBwdLPTSchedulerILb0ELi64ELb0EEEEEEEEEvNT_6ParamsE)
        /*0344*/ 	.word	0x00000000


	//----- nvinfo : EIATTR_MIN_STACK_SIZE
	.align		4
.L_150:
        /*0348*/ 	.byte	0x04, 0x12
        /*034a*/ 	.short	(.L_152 - .L_151)
	.align		4
.L_151:
        /*034c*/ 	.word	index@(_ZN7cutlass13device_kernelIN5flash22FlashAttnBwdPreprocessIN4cute5tupleIJNS3_1CILi32EEENS5_ILi256EEEEEENS_6half_tEfNS_4arch4Sm80ELb1ELb0EEEEEvNT_6ParamsE)
        /*0350*/ 	.word	0x00000000


	//----- nvinfo : EIATTR_MIN_STACK_SIZE
	.align		4
.L_152:
        /*0354*/ 	.byte	0x04, 0x12
        /*0356*/ 	.short	(.L_154 - .L_153)
	.align		4
.L_153:
        /*0358*/ 	.word	index@(_ZN7cutlass13device_kernelIN5flash19enable_sm80_to_sm89INS1_16FlashAttnBwdSm80INS1_25CollectiveMainloopBwdSm80ILi1ELi1EN4cute5tupleIJNS5_1CILi32EEENS7_ILi64EEENS7_ILi256EEEEEENS_6half_tEfNS_4arch4Sm80ELb1ELb0ELb1ELb1ELb0ELb0ELb0ELb0ELi2ELi2ELi2ELi1ELb1EEENS1_21CollectiveEpilogueBwdISB_SC_SE_Li256ELb1ELb0ELi4EEENS1_25SingleTileBwdLPTSchedulerILb1ELi64ELb0EEEEEEEEEvNT_6ParamsE)
        /*035c*/ 	.word	0x00000000


	//----- nvinfo : EIATTR_MIN_STACK_SIZE
	.align		4
.L_154:
        /*0360*/ 	.byte	0x04, 0x12
        /*0362*/ 	.short	(.L_156 - .L_155)
	.align		4
.L_155:
        /*0364*/ 	.word	index@(_ZN7cutlass13device_kernelIN5flash32FlashAttnBwdPostprocessConvertdQIN4cute5tupleIJNS3_1CILi32EEENS5_ILi256EEEEEENS_6half_tEfNS_4arch4Sm80ELi256ENS3_8TiledMMAINS3_8MMA_AtomIJNS3_28SM80_16x8x16_F32F16F16F32_TNEEEENS3_6LayoutINS4_IJNS5_ILi1EEENS5_ILi8EEESH_EEENS4_IJNS5_ILi0EEESH_SK_EEEEENS4_IJNS5_ILi16EEENS5_ILi128EEESN_EEEEELb0EEEEEvNT_6ParamsE)
        /*0368*/ 	.word	0x00000000


	//----- nvinfo : EIATTR_MIN_STACK_SIZE
	.align		4
.L_156:
        /*036c*/ 	.byte	0x04, 0x12
        /*036e*/ 	.short	(.L_158 - .L_157)
	.align		4
.L_157:
        /*0370*/ 	.word	index@(_ZN7cutlass13device_kernelIN5flash19enable_sm80_to_sm89INS1_16FlashAttnBwdSm80INS1_25CollectiveMainloopBwdSm80ILi1ELi1EN4cute5tupleIJNS5_1CILi32EEENS7_ILi64EEENS7_ILi256EEEEEENS_6half_tEfNS_4arch4Sm80ELb1ELb0ELb1ELb1ELb0ELb0ELb0ELb0ELi2ELi2ELi2ELi1ELb1EEENS1_24CollectiveEpilogueBwdGQAISB_fSE_Li256ELb1ELb0EEENS1_25SingleTileBwdLPTSchedulerILb1ELi64ELb0EEEEEEEEEvNT_6ParamsE)
        /*0374*/ 	.word	0x00000000


	//----- nvinfo : EIATTR_MIN_STACK_SIZE
	.align		4
.L_158:
        /*0378*/ 	.byte	0x04, 0x12
        /*037a*/ 	.short	(.L_160 - .L_159)
	.align		4
.L_159:
        /*037c*/ 	.word	index@(_ZN7cutlass13device_kernelIN5flash22FlashAttnBwdPreprocessIN4cute5tupleIJNS3_1CILi32EEENS5_ILi256EEEEEENS_6half_tEfNS_4arch4Sm80ELb1ELb1EEEEEvNT_6ParamsE)
        /*0380*/ 	.word	0x00000000


	//----- nvinfo : EIATTR_MIN_STACK_SIZE
	.align		4
.L_160:
        /*0384*/ 	.byte	0x04, 0x12
        /*0386*/ 	.short	(.L_162 - .L_161)
	.align		4
.L_161:
        /*0388*/ 	.word	index@(_ZN7cutlass13device_kernelIN5flash19enable_sm80_to_sm89INS1_16FlashAttnBwdSm80INS1_25CollectiveMainloopBwdSm80ILi1ELi1EN4cute5tupleIJNS5_1CILi64EEES8_NS7_ILi256EEEEEENS_6half_tEfNS_4arch4Sm80ELb0ELb0ELb1ELb0ELb0ELb0ELb0ELb0ELi2ELi4ELi2ELi2ELb0EEENS1_21CollectiveEpilogueBwdISA_SB_SD_Li256ELb0ELb0ELi4EEENS1_19SingleTileSchedulerILb0ELb0ELb0ELi64EEEEEEEEEvNT_6ParamsE)
        /*038c*/ 	.word	0x00000000


	//----- nvinfo : EIATTR_MIN_STACK_SIZE
	.align		4
.L_162:
        /*0390*/ 	.byte	0x04, 0x12
        /*0392*/ 	.short	(.L_164 - .L_163)
	.align		4
.L_163:
        /*0394*/ 	.word	index@(_ZN7cutlass13device_kernelIN5flash19enable_sm80_to_sm89INS1_16FlashAttnBwdSm80INS1_25CollectiveMainloopBwdSm80ILi1ELi1EN4cute5tupleIJNS5_1CILi64EEES8_NS7_ILi256EEEEEENS_6half_tEfNS_4arch4Sm80ELb0ELb0ELb1ELb0ELb0ELb0ELb0ELb0ELi2ELi4ELi2ELi2ELb0EEENS1_24CollectiveEpilogueBwdGQAISA_fSD_Li256ELb0ELb0EEENS1_19SingleTileSchedulerILb0ELb0ELb0ELi64EEEEEEEEEvNT_6ParamsE)
        /*0398*/ 	.word	0x00000000


	//----- nvinfo : EIATTR_MIN_STACK_SIZE
	.align		4
.L_164:
        /*039c*/ 	.byte	0x04, 0x12
        /*039e*/ 	.short	(.L_166 - .L_165)
	.align		4
.L_165:
        /*03a0*/ 	.word	index@(_ZN7cutlass13device_kernelIN5flash19enable_sm80_to_sm89INS1_16FlashAttnBwdSm80INS1_25CollectiveMainloopBwdSm80ILi1ELi1EN4cute5tupleIJNS5_1CILi64EEES8_NS7_ILi256EEEEEENS_6half_tEfNS_4arch4Sm80ELb0ELb0ELb1ELb1ELb0ELb0ELb0ELb0ELi2ELi4ELi2ELi2ELb0EEENS1_21CollectiveEpilogueBwdISA_SB_SD_Li256ELb1ELb0ELi4EEENS1_19SingleTileSchedulerILb1ELb0ELb0ELi64EEEEEEEEEvNT_6ParamsE)
        /*03a4*/ 	.word	0x00000000


	//----- nvinfo : EIATTR_MIN_STACK_SIZE
	.align		4
.L_166:
        /*03a8*/ 	.byte	0x04, 0x12
        /*03aa*/ 	.short	(.L_168 - .L_167)
	.align		4
.L_167:
        /*03ac*/ 	.word	index@(_ZN7cutlass13device_kernelIN5flash19enable_sm80_to_sm89INS1_16FlashAttnBwdSm80INS1_25CollectiveMainloopBwdSm80ILi1ELi1EN4cute5tupleIJNS5_1CILi64EEES8_NS7_ILi256EEEEEENS_6half_tEfNS_4arch4Sm80ELb0ELb0ELb1ELb1ELb0ELb0ELb0ELb0ELi2ELi4ELi2ELi2ELb0EEENS1_24CollectiveEpilogueBwdGQAISA_fSD_Li256ELb1ELb0EEENS1_19SingleTileSchedulerILb1ELb0ELb0ELi64EEEEEEEEEvNT_6ParamsE)
        /*03b0*/ 	.word	0x00000000


	//----- nvinfo : EIATTR_MIN_STACK_SIZE
	.align		4
.L_168:
        /*03b4*/ 	.byte	0x04, 0x12
        /*03b6*/ 	.short	(.L_170 - .L_169)
	.align		4
.L_169:
        /*03b8*/ 	.word	index@(_ZN7cutlass13device_kernelIN5flash19enable_sm80_to_sm89INS1_16FlashAttnBwdSm80INS1_25CollectiveMainloopBwdSm80ILi1ELi1EN4cute5tupleIJNS5_1CILi64EEES8_NS7_ILi256EEEEEENS_6half_tEfNS_4arch4Sm80ELb0ELb1ELb1ELb0ELb0ELb0ELb0ELb0ELi2ELi4ELi2ELi2ELb0EEENS1_21CollectiveEpilogueBwdISA_SB_SD_Li256ELb0ELb0ELi4EEENS1_19SingleTileSchedulerILb0ELb0ELb0ELi64EEEEEEEEEvNT_6ParamsE)
        /*03bc*/ 	.word	0x00000000


	//----- nvinfo : EIATTR_MIN_STACK_SIZE
	.align		4
.L_170:
        /*03c0*/ 	.byte	0x04, 0x12
        /*03c2*/ 	.short	(.L_172 - .L_171)
	.align		4
.L_171:
        /*03c4*/ 	.word	index@(_ZN7cutlass13device_kernelIN5flash19enable_sm80_to_sm89INS1_16FlashAttnBwdSm80INS1_25CollectiveMainloopBwdSm80ILi1ELi1EN4cute5tupleIJNS5_1CILi64EEES8_NS7_ILi256EEEEEENS_6half_tEfNS_4arch4Sm80ELb0ELb1ELb1ELb0ELb0ELb0ELb0ELb0ELi2ELi4ELi2ELi2ELb0EEENS1_24CollectiveEpilogueBwdGQAISA_fSD_Li256ELb0ELb0EEENS1_19SingleTileSchedulerILb0ELb0ELb0ELi64EEEEEEEEEvNT_6ParamsE)
        /*03c8*/ 	.word	0x00000000


	//----- nvinfo : EIATTR_MIN_STACK_SIZE
	.align		4
.L_172:
        /*03cc*/ 	.byte	0x04, 0x12
        /*03ce*/ 	.short	(.L_174 - .L_173)
	.align		4
.L_173:
        /*03d0*/ 	.word	index@(_ZN7cutlass13device_kernelIN5flash19enable_sm80_to_sm89INS1_16FlashAttnBwdSm80INS1_25CollectiveMainloopBwdSm80ILi1ELi1EN4cute5tupleIJNS5_1CILi64EEES8_NS7_ILi256EEEEEENS_6half_tEfNS_4arch4Sm80ELb0ELb1ELb1ELb1ELb0ELb0ELb0ELb0ELi2ELi4ELi2ELi2ELb0EEENS1_21CollectiveEpilogueBwdISA_SB_SD_Li256ELb1ELb0ELi4EEENS1_19SingleTileSchedulerILb1ELb0ELb0ELi64EEEEEEEEEvNT_6ParamsE)
        /*03d4*/ 	.word	0x00000000


	//----- nvinfo : EIATTR_MIN_STACK_SIZE
	.align		4
.L_174:
        /*03d8*/ 	.byte	0x04, 0x12
        /*03da*/ 	.short	(.L_176 - .L_175)
	.align		4
.L_175:
        /*03dc*/ 	.word	index@(_ZN7cutlass13device_kernelIN5flash19enable_sm80_to_sm89INS1_16FlashAttnBwdSm80INS1_25CollectiveMainloopBwdSm80ILi1ELi1EN4cute5tupleIJNS5_1CILi64EEES8_NS7_ILi256EEEEEENS_6half_tEfNS_4arch4Sm80ELb0ELb1ELb1ELb1ELb0ELb0ELb0ELb0ELi2ELi4ELi2ELi2ELb0EEENS1_24CollectiveEpilogueBwdGQAISA_fSD_Li256ELb1ELb0EEENS1_19SingleTileSchedulerILb1ELb0ELb0ELi64EEEEEEEEEvNT_6ParamsE)
        /*03e0*/ 	.word	0x00000000


	//----- nvinfo : EIATTR_MIN_STACK_SIZE
	.align		4
.L_176:
        /*03e4*/ 	.byte	0x04, 0x12
        /*03e6*/ 	.short	(.L_178 - .L_177)
	.align		4
.L_177:
        /*03e8*/ 	.word	index@(_ZN7cutlass13device_kernelIN5flash19enable_sm80_to_sm89INS1_16FlashAttnBwdSm80INS1_25CollectiveMainloopBwdSm80ILi1ELi1EN4cute5tupleIJNS5_1CILi64EEES8_NS7_ILi256EEEEEENS_6half_tEfNS_4arch4Sm80ELb1ELb0ELb1ELb0ELb0ELb0ELb0ELb0ELi2ELi4ELi2ELi2ELb0EEENS1_21CollectiveEpilogueBwdISA_SB_SD_Li256ELb0ELb0ELi4EEENS1_25SingleTileBwdLPTSchedulerILb0ELi64ELb0EEEEEEEEEvNT_6ParamsE)
        /*03ec*/ 	.word	0x00000000


	//----- nvinfo : EIATTR_MIN_STACK_SIZE
	.align		4
.L_178:
        /*03f0*/ 	.byte	0x04, 0x12
        /*03f2*/ 	.short	(.L_180 - .L_179)
	.align		4
.L_179:
        /*03f4*/ 	.word	index@(_ZN7cutlass13device_kernelIN5flash19enable_sm80_to_sm89INS1_16FlashAttnBwdSm80INS1_25CollectiveMainloopBwdSm80ILi1ELi1EN4cute5tupleIJNS5_1CILi64EEES8_NS7_ILi256EEEEEENS_6half_tEfNS_4arch4Sm80ELb1ELb0ELb1ELb0ELb0ELb0ELb0ELb0ELi2ELi4ELi2ELi2ELb0EEENS1_24CollectiveEpilogueBwdGQAISA_fSD_Li256ELb0ELb0EEENS1_25SingleTileBwdLPTSchedulerILb0ELi64ELb0EEEEEEEEEvNT_6ParamsE)
        /*03f8*/ 	.word	0x00000000


	//----- nvinfo : EIATTR_MIN_STACK_SIZE
	.align		4
.L_180:
        /*03fc*/ 	.byte	0x04, 0x12
        /*03fe*/ 	.short	(.L_182 - .L_181)
	.align		4
.L_181:
        /*0400*/ 	.word	index@(_ZN7cutlass13device_kernelIN5flash22FlashAttnBwdPreprocessIN4cute5tupleIJNS3_1CILi64EEENS5_ILi256EEEEEENS_6half_tEfNS_4arch4Sm80ELb1ELb0EEEEEvNT_6ParamsE)
        /*0404*/ 	.word	0x00000000


	//----- nvinfo : EIATTR_MIN_STACK_SIZE
	.align		4
.L_182:
        /*0408*/ 	.byte	0x04, 0x12
        /*040a*/ 	.short	(.L_184 - .L_183)
	.align		4
.L_183:
        /*040c*/ 	.word	index@(_ZN7cutlass13device_kernelIN5flash19enable_sm80_to_sm89INS1_16FlashAttnBwdSm80INS1_25CollectiveMainloopBwdSm80ILi1ELi1EN4cute5tupleIJNS5_1CILi64EEES8_NS7_ILi256EEEEEENS_6half_tEfNS_4arch4Sm80ELb1ELb0ELb1ELb1ELb0ELb0ELb0ELb0ELi2ELi4ELi2ELi2ELb0EEENS1_21CollectiveEpilogueBwdISA_SB_SD_Li256ELb1ELb0ELi4EEENS1_25SingleTileBwdLPTSchedulerILb1ELi64ELb0EEEEEEEEEvNT_6ParamsE)
        /*0410*/ 	.word	0x00000000


	//----- nvinfo : EIATTR_MIN_STACK_SIZE
	.align		4
.L_184:
        /*0414*/ 	.byte	0x04, 0x12
        /*0416*/ 	.short	(.L_186 - .L_185)
	.align		4
.L_185:
        /*0418*/ 	.word	index@(_ZN7cutlass13device_kernelIN5flash32FlashAttnBwdPostprocessConvertdQIN4cute5tupleIJNS3_1CILi64EEENS5_ILi256EEEEEENS_6half_tEfNS_4arch4Sm80ELi256ENS3_8TiledMMAINS3_8MMA_AtomIJNS3_28SM80_16x8x16_F32F16F16F32_TNEEEENS3_6LayoutINS4_IJNS5_ILi2EEENS5_ILi4EEENS5_ILi1EEEEEENS4_IJSJ_SH_NS5_ILi0EEEEEEEENS4_IJNS5_ILi32EEES6_NS5_ILi16EEEEEEEELb0EEEEEvNT_6ParamsE)
        /*041c*/ 	.word	0x00000000


	//----- nvinfo : EIATTR_MIN_STACK_SIZE
	.align		4
.L_186:
        /*0420*/ 	.byte	0x04, 0x12
        /*0422*/ 	.short	(.L_188 - .L_187)
	.align		4
.L_187:
        /*0424*/ 	.word	index@(_ZN7cutlass13device_kernelIN5flash19enable_sm80_to_sm89INS1_16FlashAttnBwdSm80INS1_25CollectiveMainloopBwdSm80ILi1ELi1EN4cute5tupleIJNS5_1CILi64EEES8_NS7_ILi256EEEEEENS_6half_tEfNS_4arch4Sm80ELb1ELb0ELb1ELb1ELb0ELb0ELb0ELb0ELi2ELi4ELi2ELi2ELb0EEENS1_24CollectiveEpilogueBwdGQAISA_fSD_Li256ELb1ELb0EEENS1_25SingleTileBwdLPTSchedulerILb1ELi64ELb0EEEEEEEEEvNT_6ParamsE)
        /*0428*/ 	.word	0x00000000


	//----- nvinfo : EIATTR_MIN_STACK_SIZE
	.align		4
.L_188:
        /*042c*/ 	.byte	0x04, 0x12
        /*042e*/ 	.short	(.L_190 - .L_189)
	.align		4
.L_189:
        /*0430*/ 	.word	index@(_ZN7cutlass13device_kernelIN5flash22FlashAttnBwdPreprocessIN4cute5tupleIJNS3_1CILi64EEENS5_ILi256EEEEEENS_6half_tEfNS_4arch4Sm80ELb1ELb1EEEEEvNT_6ParamsE)
        /*0434*/ 	.word	0x00000000
.L_190:


//--------------------- .nv.compat                --------------------------
	.section	.nv.compat,"",@"SHT_CUDA_COMPAT_INFO"
	.align	4
        /*0000*/ 	.byte	0x02, 0x09, 0x01, 0x00, 0x02, 0x02, 0x01, 0x00, 0x02, 0x05, 0x05, 0x00, 0x03, 0x07, 0x01, 0x01
        /*0010*/ 	.byte	0x02, 0x03, 0x00, 0x00, 0x02, 0x06, 0x01, 0x00, 0x04, 0x0b, 0x08, 0x00, 0x00, 0x00, 0x00, 0x00
        /*0020*/ 	.byte	0x00, 0x00, 0x00, 0x00


//--------------------- .nv.info._ZN7cutlass13device_kernelIN5flash19enable_sm80_to_sm89INS1_16FlashAttnBwdSm80INS1_25CollectiveMainloopBwdSm80ILi1ELi1EN4cute5tupleIJNS5_1CILi32EEENS7_ILi64EEENS7_ILi256EEEEEENS_6half_tEfNS_4arch4Sm80ELb0ELb0ELb1ELb0ELb0ELb0ELb0ELb0ELi2ELi2ELi2ELi1ELb1EEENS1_21CollectiveEpilogueBwdISB_SC_SE_Li256ELb0ELb0ELi4EEENS1_19SingleTileSchedulerILb0ELb0ELb0ELi64EEEEEEEEEvNT_6ParamsE --------------------------
	.section	.nv.info._ZN7cutlass13device_kernelIN5flash19enable_sm80_to_sm89INS1_16FlashAttnBwdSm80INS1_25CollectiveMainloopBwdSm80ILi1ELi1EN4cute5tupleIJNS5_1CILi32EEENS7_ILi64EEENS7_ILi256EEEEEENS_6half_tEfNS_4arch4Sm80ELb0ELb0ELb1ELb0ELb0ELb0ELb0ELb0ELi2ELi2ELi2ELi1ELb1EEENS1_21CollectiveEpilogueBwdISB_SC_SE_Li256ELb0ELb0ELi4EEENS1_19SingleTileSchedulerILb0ELb0ELb0ELi64EEEEEEEEEvNT_6ParamsE,"",@"SHT_CUDA_INFO"
	.sectionflags	@""
	.align	4


	//----- nvinfo : EIATTR_CUDA_API_VERSION
	.align		4
        /*0000*/ 	.byte	0x04, 0x37
        /*0002*/ 	.short	(.L_192 - .L_191)
.L_191:
        /*0004*/ 	.word	0x00000082


	//----- nvinfo : EIATTR_KPARAM_INFO
	.align		4
.L_192:
        /*0008*/ 	.byte	0x04, 0x17
        /*000a*/ 	.short	(.L_194 - .L_193)
.L_193:
        /*000c*/ 	.word	0x00000000
        /*0010*/ 	.short	0x0000
        /*0012*/ 	.short	0x0000
        /*0014*/ 	.byte	0x00, 0xf0, 0xc1, 0x09


	//----- nvinfo : EIATTR_SPARSE_MMA_MASK
	.align		4
.L_194:
        /*0018*/ 	.byte	0x03, 0x50
        /*001a*/ 	.short	0x0000


	//----- nvinfo : EIATTR_MAXREG_COUNT
	.align		4
        /*001c*/ 	.byte	0x03, 0x1b
        /*001e*/ 	.short	0x00ff


	//----- nvinfo : EIATTR_MERCURY_ISA_VERSION
	.align		4
        /*0020*/ 	.byte	0x03, 0x5f
        /*0022*/ 	.short	0x0101


	//----- nvinfo : EIATTR_EXIT_INSTR_OFFSETS
	.align		4
        /*0024*/ 	.byte	0x04, 0x1c
        /*0026*/ 	.short	(.L_196 - .L_195)


	//   ....[0]....
.L_195:
        /*0028*/ 	.word	0x00000010


	//----- nvinfo : EIATTR_MAX_THREADS
	.align		4
.L_196:
        /*002c*/ 	.byte	0x04, 0x05
        /*002e*/ 	.short	(.L_198 - .L_197)
.L_197:
        /*0030*/ 	.word	0x00000100
        /*0034*/ 	.word	0x00000001
        /*0038*/ 	.word	0x00000001


	//----- nvinfo : EIATTR_CBANK_PARAM_SIZE
	.align		4
.L_198:
        /*003c*/ 	.byte	0x03, 0x19
        /*003e*/ 	.short	0x0270


	//----- nvinfo : EIATTR_PARAM_CBANK
	.align		4
        /*0040*/ 	.byte	0x04, 0x0a
        /*0042*/ 	.short	(.L_200 - .L_199)
	.align		4
.L_199:
        /*0044*/ 	.word	index@(.nv.constant0._ZN7cutlass13device_kernelIN5flash19enable_sm80_to_sm89INS1_16FlashAttnBwdSm80INS1_25CollectiveMainloopBwdSm80ILi1ELi1EN4cute5tupleIJNS5_1CILi32EEENS7_ILi64EEENS7_ILi256EEEEEENS_6half_tEfNS_4arch4Sm80ELb0ELb0ELb1ELb0ELb0ELb0ELb0ELb0ELi2ELi2ELi2ELi1ELb1EEENS1_21CollectiveEpilogueBwdISB_SC_SE_Li256ELb0ELb0ELi4EEENS1_19SingleTileSchedulerILb0ELb0ELb0ELi64EEEEEEEEEvNT_6ParamsE)
        /*0048*/ 	.short	0x0210
        /*004a*/ 	.short	0x0270


	//----- nvinfo : EIATTR_SW_WAR
	.align		4
.L_200:
        /*004c*/ 	.byte	0x04, 0x36
        /*004e*/ 	.short	(.L_202 - .L_201)
.L_201:
        /*0050*/ 	.word	0x00000008
.L_202:


//--------------------- .nv.info._ZN7cutlass13device_kernelIN5flash19enable_sm80_to_sm89INS1_16FlashAttnBwdSm80INS1_25CollectiveMainloopBwdSm80ILi1ELi1EN4cute5tupleIJNS5_1CILi32EEENS7_ILi64EEENS7_ILi256EEEEEENS_6half_tEfNS_4arch4Sm80ELb0ELb0ELb1ELb0ELb0ELb0ELb0ELb0ELi2ELi2ELi2ELi1ELb1EEENS1_24CollectiveEpilogueBwdGQAISB_fSE_Li256ELb0ELb0EEENS1_19SingleTileSchedulerILb0ELb0ELb0ELi64EEEEEEEEEvNT_6ParamsE --------------------------
	.section	.nv.info._ZN7cutlass13device_kernelIN5flash19enable_sm80_to_sm89INS1_16FlashAttnBwdSm80INS1_25CollectiveMainloopBwdSm80ILi1ELi1EN4cute5tupleIJNS5_1CILi32EEENS7_ILi64EEENS7_ILi256EEEEEENS_6half_tEfNS_4arch4Sm80ELb0ELb0ELb1ELb0ELb0ELb0ELb0ELb0ELi2ELi2ELi2ELi1ELb1EEENS1_24CollectiveEpilogueBwdGQAISB_fSE_Li256ELb0ELb0EEENS1_19SingleTileSchedulerILb0ELb0ELb0ELi64EEEEEEEEEvNT_6ParamsE,"",@"SHT_CUDA_INFO"
	.sectionflags	@""
	.align	4


	//----- nvinfo : EIATTR_CUDA_API_VERSION
	.align		4
        /*0000*/ 	.byte	0x04, 0x37
        /*0002*/ 	.short	(.L_204 - .L_203)
.L_203:
        /*0004*/ 	.word	0x00000082


	//----- nvinfo : EIATTR_KPARAM_INFO
	.align		4
.L_204:
        /*0008*/ 	.byte	0x04, 0x17
        /*000a*/ 	.short	(.L_206 - .L_205)
.L_205:
        /*000c*/ 	.word	0x00000000
        /*0010*/ 	.short	0x0000
        /*0012*/ 	.short	0x0000
        /*0014*/ 	.byte	0x00, 0xf0, 0xe1, 0x09


	//----- nvinfo : EIATTR_SPARSE_MMA_MASK
	.align		4
.L_206:
        /*0018*/ 	.byte	0x03, 0x50
        /*001a*/ 	.short	0x0000


	//----- nvinfo : EIATTR_MAXREG_COUNT
	.align		4
        /*001c*/ 	.byte	0x03, 0x1b
        /*001e*/ 	.short	0x00ff


	//----- nvinfo : EIATTR_MERCURY_ISA_VERSION
	.align		4
        /*0020*/ 	.byte	0x03, 0x5f
        /*0022*/ 	.short	0x0101


	//----- nvinfo : EIATTR_EXIT_INSTR_OFFSETS
	.align		4
        /*0024*/ 	.byte	0x04, 0x1c
        /*0026*/ 	.short	(.L_208 - .L_207)


	//   ....[0]....
.L_207:
        /*0028*/ 	.word	0x00000010


	//----- nvinfo : EIATTR_MAX_THREADS
	.align		4
.L_208:
        /*002c*/ 	.byte	0x04, 0x05
        /*002e*/ 	.short	(.L_210 - .L_209)
.L_209:
        /*0030*/ 	.word	0x00000100
        /*0034*/ 	.word	0x00000001
        /*0038*/ 	.word	0x00000001


	//----- nvinfo : EIATTR_CBANK_PARAM_SIZE
	.align		4
.L_210:
        /*003c*/ 	.byte	0x03, 0x19
        /*003e*/ 	.short	0x0278


	//----- nvinfo : EIATTR_PARAM_CBANK
	.align		4
        /*0040*/ 	.byte	0x04, 0x0a
        /*0042*/ 	.short	(.L_212 - .L_211)
	.align		4
.L_211:
        /*0044*/ 	.word	index@(.nv.constant0._ZN7cutlass13device_kernelIN5flash19enable_sm80_to_sm89INS1_16FlashAttnBwdSm80INS1_25CollectiveMainloopBwdSm80ILi1ELi1EN4cute5tupleIJNS5_1CILi32EEENS7_ILi64EEENS7_ILi256EEEEEENS_6half_tEfNS_4arch4Sm80ELb0ELb0ELb1ELb0ELb0ELb0ELb0ELb0ELi2ELi2ELi2ELi1ELb1EEENS1_24CollectiveEpilogueBwdGQAISB_fSE_Li256ELb0ELb0EEENS1_19SingleTileSchedulerILb0ELb0ELb0ELi64EEEEEEEEEvNT_6ParamsE)
        /*0048*/ 	.short	0x0210
        /*004a*/ 	.short	0x0278


	//----- nvinfo : EIATTR_SW_WAR
	.align		4
.L_212:
        /*004c*/ 	.byte	0x04, 0x36
        /*004e*/ 	.short	(.L_214 - .L_213)
.L_213:
        /*0050*/ 	.word	0x00000008
.L_214:


//--------------------- .nv.info._ZN7cutlass13device_kernelIN5flash19enable_sm80_to_sm89INS1_16FlashAttnBwdSm80INS1_25CollectiveMainloopBwdSm80ILi1ELi1EN4cute5tupleIJNS5_1CILi32EEENS7_ILi64EEENS7_ILi256EEEEEENS_6half_tEfNS_4arch4Sm80ELb0ELb0ELb1ELb1ELb0ELb0ELb0ELb0ELi2ELi2ELi2ELi1ELb1EEENS1_21CollectiveEpilogueBwdISB_SC_SE_Li256ELb1ELb0ELi4EEENS1_19SingleTileSchedulerILb1ELb0ELb0ELi64EEEEEEEEEvNT_6ParamsE --------------------------
	.section	.nv.info._ZN7cutlass13device_kernelIN5flash19enable_sm80_to_sm89INS1_16FlashAttnBwdSm80INS1_25CollectiveMainloopBwdSm80ILi1ELi1EN4cute5tupleIJNS5_1CILi32EEENS7_ILi64EEENS7_ILi256EEEEEENS_6half_tEfNS_4arch4Sm80ELb0ELb0ELb1ELb1ELb0ELb0ELb0ELb0ELi2ELi2ELi2ELi1ELb1EEENS1_21CollectiveEpilogueBwdISB_SC_SE_Li256ELb1ELb0ELi4EEENS1_19SingleTileSchedulerILb1ELb0ELb0ELi64EEEEEEEEEvNT_6ParamsE,"",@"SHT_CUDA_INFO"
	.sectionflags	@""
	.align	4


	//----- nvinfo : EIATTR_CUDA_API_VERSION
	.align		4
        /*0000*/ 	.byte	0x04, 0x37
        /*0002*/ 	.short	(.L_216 - .L_215)
.L_215:
        /*0004*/ 	.word	0x00000082


	//----- nvinfo : EIATTR_KPARAM_INFO
	.align		4
.L_216:
        /*0008*/ 	.byte	0x04, 0x17
        /*000a*/ 	.short	(.L_218 - .L_217)
.L_217:
        /*000c*/ 	.word	0x00000000
        /*0010*/ 	.short	0x0000
        /*0012*/ 	.short	0x0000
        /*0014*/ 	.byte	0x00, 0xf0, 0xc1, 0x09


	//----- nvinfo : EIATTR_SPARSE_MMA_MASK
	.align		4
.L_218:
        /*0018*/ 	.byte	0x03, 0x50
        /*001a*/ 	.short	0x0000


	//----- nvinfo : EIATTR_MAXREG_COUNT
	.align		4
        /*001c*/ 	.byte	0x03, 0x1b
        /*001e*/ 	.short	0x00ff


	//----- nvinfo : EIATTR_MERCURY_ISA_VERSION
	.align		4
        /*0020*/ 	.byte	0x03, 0x5f
        /*0022*/ 	.short	0x0101


	//----- nvinfo : EIATTR_EXIT_INSTR_OFFSETS
	.align		4
        /*0024*/ 	.byte	0x04, 0x1c
        /*0026*/ 	.short	(.L_220 - .L_219)


	//   ....[0]....
.L_219:
        /*0028*/ 	.word	0x00000010


	//----- nvinfo : EIATTR_MAX_THREADS
	.align		4
.L_220:
        /*002c*/ 	.byte	0x04, 0x05
        /*002e*/ 	.short	(.L_222 - .L_221)
.L_221:
        /*0030*/ 	.word	0x00000100
        /*0034*/ 	.word	0x00000001
        /*0038*/ 	.word	0x00000001


	//----- nvinfo : EIATTR_CBANK_PARAM_SIZE
	.align		4
.L_222:
        /*003c*/ 	.byte	0x03, 0x19
        /*003e*/ 	.short	0x0270


	//----- nvinfo : EIATTR_PARAM_CBANK
	.align		4
        /*0040*/ 	.byte	0x04, 0x0a
        /*0042*/ 	.short	(.L_224 - .L_223)
	.align		4
.L_223:
        /*0044*/ 	.word	index@(.nv.constant0._ZN7cutlass13device_kernelIN5flash19enable_sm80_to_sm89INS1_16FlashAttnBwdSm80INS1_25CollectiveMainloopBwdSm80ILi1ELi1EN4cute5tupleIJNS5_1CILi32EEENS7_ILi64EEENS7_ILi256EEEEEENS_6half_tEfNS_4arch4Sm80ELb0ELb0ELb1ELb1ELb0ELb0ELb0ELb0ELi2ELi2ELi2ELi1ELb1EEENS1_21CollectiveEpilogueBwdISB_SC_SE_Li256ELb1ELb0ELi4EEENS1_19SingleTileSchedulerILb1ELb0ELb0ELi64EEEEEEEEEvNT_6ParamsE)
        /*0048*/ 	.short	0x0210
        /*004a*/ 	.short	0x0270


	//----- nvinfo : EIATTR_SW_WAR
	.align		4
.L_224:
        /*004c*/ 	.byte	0x04, 0x36
        /*004e*/ 	.short	(.L_226 - .L_225)
.L_225:
        /*0050*/ 	.word	0x00000008
.L_226:


//--------------------- .nv.info._ZN7cutlass13device_kernelIN5flash19enable_sm80_to_sm89INS1_16FlashAttnBwdSm80INS1_25CollectiveMainloopBwdSm80ILi1ELi1EN4cute5tupleIJNS5_1CILi32EEENS7_ILi64EEENS7_ILi256EEEEEENS_6half_tEfNS_4arch4Sm80ELb0ELb0ELb1ELb1ELb0ELb0ELb0ELb0ELi2ELi2ELi2ELi1ELb1EEENS1_24CollectiveEpilogueBwdGQAISB_fSE_Li256ELb1ELb0EEENS1_19SingleTileSchedulerILb1ELb0ELb0ELi64EEEEEEEEEvNT_6ParamsE --------------------------
	.section	.nv.info._ZN7cutlass13device_kernelIN5flash19enable_sm80_to_sm89INS1_16FlashAttnBwdSm80INS1_25CollectiveMainloopBwdSm80ILi1ELi1EN4cute5tupleIJNS5_1CILi32EEENS7_ILi64EEENS7_ILi256EEEEEENS_6half_tEfNS_4arch4Sm80ELb0ELb0ELb1ELb1ELb0ELb0ELb0ELb0ELi2ELi2ELi2ELi1ELb1EEENS1_24CollectiveEpilogueBwdGQAISB_fSE_Li256ELb1ELb0EEENS1_19SingleTileSchedulerILb1ELb0ELb0ELi64EEEEEEEEEvNT_6ParamsE,"",@"SHT_CUDA_INFO"
	.sectionflags	@""
	.align	4


	//----- nvinfo : EIATTR_CUDA_API_VERSION
	.align		4
        /*0000*/ 	.byte	0x04, 0x37
        /*0002*/ 	.short	(.L_228 - .L_227)
.L_227:
        /*0004*/ 	.word	0x00000082


	//----- nvinfo : EIATTR_KPARAM_INFO
	.align		4
.L_228:
        /*0008*/ 	.byte	0x04, 0x17
        /*000a*/ 	.short	(.L_230 - .L_229)
.L_229:
        /*000c*/ 	.word	0x00000000
        /*0010*/ 	.short	0x0000
        /*0012*/ 	.short	0x0000
        /*0014*/ 	.byte	0x00, 0xf0, 0xe1, 0x09


	//----- nvinfo : EIATTR_SPARSE_MMA_MASK
	.align		4
.L_230:
        /*0018*/ 	.byte	0x03, 0x50
        /*001a*/ 	.short	0x0000


	//----- nvinfo : EIATTR_MAXREG_COUNT
	.align		4
        /*001c*/ 	.byte	0x03, 0x1b
        /*001e*/ 	.short	0x00ff


	//----- nvinfo : EIATTR_MERCURY_ISA_VERSION
	.align		4
        /*0020*/ 	.byte	0x03, 0x5f
        /*0022*/ 	.short	0x0101


	//----- nvinfo : EIATTR_EXIT_INSTR_OFFSETS
	.align		4
        /*0024*/ 	.byte	0x04, 0x1c
        /*0026*/ 	.short	(.L_232 - .L_231)


	//   ....[0]....
.L_231:
        /*0028*/ 	.word	0x00000010


	//----- nvinfo : EIATTR_MAX_THREADS
	.align		4
.L_232:
        /*002c*/ 	.byte	0x04, 0x05
        /*002e*/ 	.short	(.L_234 - .L_233)
.L_233:
        /*0030*/ 	.word	0x00000100
        /*0034*/ 	.word	0x00000001
        /*0038*/ 	.word	0x00000001


	//----- nvinfo : EIATTR_CBANK_PARAM_SIZE
	.align		4
.L_234:
        /*003c*/ 	.byte	0x03, 0x19
        /*003e*/ 	.short	0x0278


	//----- nvinfo : EIATTR_PARAM_CBANK
	.align		4
        /*0040*/ 	.byte	0x04, 0x0a
        /*0042*/ 	.short	(.L_236 - .L_235)
	.align		4
.L_235:
        /*0044*/ 	.word	index@(.nv.constant0._ZN7cutlass13device_kernelIN5flash19enable_sm80_to_sm89INS1_16FlashAttnBwdSm80INS1_25CollectiveMainloopBwdSm80ILi1ELi1EN4cute5tupleIJNS5_1CILi32EEENS7_ILi64EEENS7_ILi256EEEEEENS_6half_tEfNS_4arch4Sm80ELb0ELb0ELb1ELb1ELb0ELb0ELb0ELb0ELi2ELi2ELi2ELi1ELb1EEENS1_24CollectiveEpilogueBwdGQAISB_fSE_Li256ELb1ELb0EEENS1_19SingleTileSchedulerILb1ELb0ELb0ELi64EEEEEEEEEvNT_6ParamsE)
        /*0048*/ 	.short	0x0210
        /*004a*/ 	.short	0x0278


	//----- nvinfo : EIATTR_SW_WAR
	.align		4
.L_236:
        /*004c*/ 	.byte	0x04, 0x36
        /*004e*/ 	.short	(.L_238 - .L_237)
.L_237:
        /*0050*/ 	.word	0x00000008
.L_238:


//--------------------- .nv.info._ZN7cutlass13device_kernelIN5flash19enable_sm80_to_sm89INS1_16FlashAttnBwdSm80INS1_25CollectiveMainloopBwdSm80ILi1ELi1EN4cute5tupleIJNS5_1CILi32EEENS7_ILi64EEENS7_ILi256EEEEEENS_6half_tEfNS_4arch4Sm80ELb0ELb1ELb1ELb0ELb0ELb0ELb0ELb0ELi2ELi2ELi2ELi1ELb1EEENS1_21CollectiveEpilogueBwdISB_SC_SE_Li256ELb0ELb0ELi4EEENS1_19SingleTileSchedulerILb0ELb0ELb0ELi64EEEEEEEEEvNT_6ParamsE --------------------------
	.section	.nv.info._ZN7cutlass13device_kernelIN5flash19enable_sm80_to_sm89INS1_16FlashAttnBwdSm80INS1_25CollectiveMainloopBwdSm80ILi1ELi1EN4cute5tupleIJNS5_1CILi32EEENS7_ILi64EEENS7_ILi256EEEEEENS_6half_tEfNS_4arch4Sm80ELb0ELb1ELb1ELb0ELb0ELb0ELb0ELb0ELi2ELi2ELi2ELi1ELb1EEENS1_21CollectiveEpilogueBwdISB_SC_SE_Li256ELb0ELb0ELi4EEENS1_19SingleTileSchedulerILb0ELb0ELb0ELi64EEEEEEEEEvNT_6ParamsE,"",@"SHT_CUDA_INFO"
	.sectionflags	@""
	.align	4


	//----- nvinfo : EIATTR_CUDA_API_VERSION
	.align		4
        /*0000*/ 	.byte	0x04, 0x37
        /*0002*/ 	.short	(.L_240 - .L_239)
.L_239:
        /*0004*/ 	.word	0x00000082


	//----- nvinfo : EIATTR_KPARAM_INFO
	.align		4
.L_240:
        /*0008*/ 	.byte	0x04, 0x17
        /*000a*/ 	.short	(.L_242 - .L_241)
.L_241:
        /*000c*/ 	.word	0x00000000
        /*0010*/ 	.short	0x0000
        /*0012*/ 	.short	0x0000
        /*0014*/ 	.byte	0x00, 0xf0, 0xc1, 0x09


	//----- nvinfo : EIATTR_SPARSE_MMA_MASK
	.align		4
.L_242:
        /*0018*/ 	.byte	0x03, 0x50
        /*001a*/ 	.short	0x0000


	//----- nvinfo : EIATTR_MAXREG_COUNT
	.align		4
        /*001c*/ 	.byte	0x03, 0x1b
        /*001e*/ 	.short	0x00ff


	//----- nvinfo : EIATTR_MERCURY_ISA_VERSION
	.align		4
        /*0020*/ 	.byte	0x03, 0x5f
        /*0022*/ 	.short	0x0101


	//----- nvinfo : EIATTR_EXIT_INSTR_OFFSETS
	.align		4
        /*0024*/ 	.byte	0x04, 0x1c
        /*0026*/ 	.short	(.L_244 - .L_243)


	//   ....[0]....
.L_243:
        /*0028*/ 	.word	0x00000010


	//----- nvinfo : EIATTR_MAX_THREADS
	.align		4
.L_244:
        /*002c*/ 	.byte	0x04, 0x05
        /*002e*/ 	.short	(.L_246 - .L_245)
.L_245:
        /*0030*/ 	.word	0x00000100
        /*0034*/ 	.word	0x00000001
        /*0038*/ 	.word	0x00000001


	//----- nvinfo : EIATTR_CBANK_PARAM_SIZE
	.align		4
.L_246:
        /*003c*/ 	.byte	0x03, 0x19
        /*003e*/ 	.short	0x0270


	//----- nvinfo : EIATTR_PARAM_CBANK
	.align		4
        /*0040*/ 	.byte	0x04, 0x0a
        /*0042*/ 	.short	(.L_248 - .L_247)
	.align		4
.L_247:
        /*0044*/ 	.word	index@(.nv.constant0._ZN7cutlass13device_kernelIN5flash19enable_sm80_to_sm89INS1_16FlashAttnBwdSm80INS1_25CollectiveMainloopBwdSm80ILi1ELi1EN4cute5tupleIJNS5_1CILi32EEENS7_ILi64EEENS7_ILi256EEEEEENS_6half_tEfNS_4arch4Sm80ELb0ELb1ELb1ELb0ELb0ELb0ELb0ELb0ELi2ELi2ELi2ELi1ELb1EEENS1_21CollectiveEpilogueBwdISB_SC_SE_Li256ELb0ELb0ELi4EEENS1_19SingleTileSchedulerILb0ELb0ELb0ELi64EEEEEEEEEvNT_6ParamsE)
        /*0048*/ 	.short	0x0210
        /*004a*/ 	.short	0x0270


	//----- nvinfo : EIATTR_SW_WAR
	.align		4
.L_248:
        /*004c*/ 	.byte	0x04, 0x36
        /*004e*/ 	.short	(.L_250 - .L_249)
.L_249:
        /*0050*/ 	.word	0x00000008
.L_250:


//--------------------- .nv.info._ZN7cutlass13device_kernelIN5flash19enable_sm80_to_sm89INS1_16FlashAttnBwdSm80INS1_25CollectiveMainloopBwdSm80ILi1ELi1EN4cute5tupleIJNS5_1CILi32EEENS7_ILi64EEENS7_ILi256EEEEEENS_6half_tEfNS_4arch4Sm80ELb0ELb1ELb1ELb0ELb0ELb0ELb0ELb0ELi2ELi2ELi2ELi1ELb1EEENS1_24CollectiveEpilogueBwdGQAISB_fSE_Li256ELb0ELb0EEENS1_19SingleTileSchedulerILb0ELb0ELb0ELi64EEEEEEEEEvNT_6ParamsE --------------------------
	.section	.nv.info._ZN7cutlass13device_kernelIN5flash19enable_sm80_to_sm89INS1_16FlashAttnBwdSm80INS1_25CollectiveMainloopBwdSm80ILi1ELi1EN4cute5tupleIJNS5_1CILi32EEENS7_ILi64EEENS7_ILi256EEEEEENS_6half_tEfNS_4arch4Sm80ELb0ELb1ELb1ELb0ELb0ELb0ELb0ELb0ELi2ELi2ELi2ELi1ELb1EEENS1_24CollectiveEpilogueBwdGQAISB_fSE_Li256ELb0ELb0EEENS1_19SingleTileSchedulerILb0ELb0ELb0ELi64EEEEEEEEEvNT_6ParamsE,"",@"SHT_CUDA_INFO"
	.sectionflags	@""
	.align	4


	//----- nvinfo : EIATTR_CUDA_API_VERSION
	.align		4
        /*0000*/ 	.byte	0x04, 0x37
        /*0002*/ 	.short	(.L_252 - .L_251)
.L_251:
        /*0004*/ 	.word	0x00000082


	//----- nvinfo : EIATTR_KPARAM_INFO
	.align		4
.L_252:
        /*0008*/ 	.byte	0x04, 0x17
        /*000a*/ 	.short	(.L_254 - .L_253)
.L_253:
        /*000c*/ 	.word	0x00000000
        /*0010*/ 	.short	0x0000
        /*0012*/ 	.short	0x0000
        /*0014*/ 	.byte	0x00, 0xf0, 0xe1, 0x09


	//----- nvinfo : EIATTR_SPARSE_MMA_MASK
	.align		4
.L_254:
        /*0018*/ 	.byte	0x03, 0x50
        /*001a*/ 	.short	0x0000


	//----- nvinfo : EIATTR_MAXREG_COUNT
	.align		4
        /*001c*/ 	.byte	0x03, 0x1b
        /*001e*/ 	.short	0x00ff


	//----- nvinfo : EIATTR_MERCURY_ISA_VERSION
	.align		4
        /*0020*/ 	.byte	0x03, 0x5f
        /*0022*/ 	.short	0x0101


	//----- nvinfo : EIATTR_EXIT_INSTR_OFFSETS
	.align		4
        /*0024*/ 	.byte	0x04, 0x1c
        /*0026*/ 	.short	(.L_256 - .L_255)


	//   ....[0]....
.L_255:
        /*0028*/ 	.word	0x00000010


	//----- nvinfo : EIATTR_MAX_THREADS
	.align		4
.L_256:
        /*002c*/ 	.byte	0x04, 0x05
        /*002e*/ 	.short	(.L_258 - .L_257)
.L_257:
        /*0030*/ 	.word	0x00000100
        /*0034*/ 	.word	0x00000001
        /*0038*/ 	.word	0x00000001


	//----- nvinfo : EIATTR_CBANK_PARAM_SIZE
	.align		4
.L_258:
        /*003c*/ 	.byte	0x03, 0x19
        /*003e*/ 	.short	0x0278


	//----- nvinfo : EIATTR_PARAM_CBANK
	.align		4
        /*0040*/ 	.byte	0x04, 0x0a
        /*0042*/ 	.short	(.L_260 - .L_259)
	.align		4
.L_259:
        /*0044*/ 	.word	index@(.nv.constant0._ZN7cutlass13device_kernelIN5flash19enable_sm80_to_sm89INS1_16FlashAttnBwdSm80INS1_25CollectiveMainloopBwdSm80ILi1ELi1EN4cute5tupleIJNS5_1CILi32EEENS7_ILi64EEENS7_ILi256EEEEEENS_6half_tEfNS_4arch4Sm80ELb0ELb1ELb1ELb0ELb0ELb0ELb0ELb0ELi2ELi2ELi2ELi1ELb1EEENS1_24CollectiveEpilogueBwdGQAISB_fSE_Li256ELb0ELb0EEENS1_19SingleTileSchedulerILb0ELb0ELb0ELi64EEEEEEEEEvNT_6ParamsE)
        /*0048*/ 	.short	0x0210
        /*004a*/ 	.short	0x0278


	//----- nvinfo : EIATTR_SW_WAR
	.align		4
.L_260:
        /*004c*/ 	.byte	0x04, 0x36
        /*004e*/ 	.short	(.L_262 - .L_261)
.L_261:
        /*0050*/ 	.word	0x00000008
.L_262:


//--------------------- .nv.info._ZN7cutlass13device_kernelIN5flash19enable_sm80_to_sm89INS1_16FlashAttnBwdSm80INS1_25CollectiveMainloopBwdSm80ILi1ELi1EN4cute5tupleIJNS5_1CILi32EEENS7_ILi64EEENS7_ILi256EEEEEENS_6half_tEfNS_4arch4Sm80ELb0ELb1ELb1ELb1ELb0ELb0ELb0ELb0ELi2ELi2ELi2ELi1ELb1EEENS1_21CollectiveEpilogueBwdISB_SC_SE_Li256ELb1ELb0ELi4EEENS1_19SingleTileSchedulerILb1ELb0ELb0ELi64EEEEEEEEEvNT_6ParamsE --------------------------
	.section	.nv.info._ZN7cutlass13device_kernelIN5flash19enable_sm80_to_sm89INS1_16FlashAttnBwdSm80INS1_25CollectiveMainloopBwdSm80ILi1ELi1EN4cute5tupleIJNS5_1CILi32EEENS7_ILi64EEENS7_ILi256EEEEEENS_6half_tEfNS_4arch4Sm80ELb0ELb1ELb1ELb1ELb0ELb0ELb0ELb0ELi2ELi2ELi2ELi1ELb1EEENS1_21CollectiveEpilogueBwdISB_SC_SE_Li256ELb1ELb0ELi4EEENS1_19SingleTileSchedulerILb1ELb0ELb0ELi64EEEEEEEEEvNT_6ParamsE,"",@"SHT_CUDA_INFO"
	.sectionflags	@""
	.align	4


	//----- nvinfo : EIATTR_CUDA_API_VERSION
	.align		4
        /*0000*/ 	.byte	0x04, 0x37
        /*0002*/ 	.short	(.L_264 - .L_263)
.L_263:
        /*0004*/ 	.word	0x00000082


	//----- nvinfo : EIATTR_KPARAM_INFO
	.align		4
.L_264:
        /*0008*/ 	.byte	0x04, 0x17
        /*000a*/ 	.short	(.L_266 - .L_265)
.L_265:
        /*000c*/ 	.word	0x00000000
        /*0010*/ 	.short	0x0000
        /*0012*/ 	.short	0x0000
        /*0014*/ 	.byte	0x00, 0xf0, 0xc1, 0x09


	//----- nvinfo : EIATTR_SPARSE_MMA_MASK
	.align		4
.L_266:
        /*0018*/ 	.byte	0x03, 0x50
        /*001a*/ 	.short	0x0000


	//----- nvinfo : EIATTR_MAXREG_COUNT
	.align		4
        /*001c*/ 	.byte	0x03, 0x1b
        /*001e*/ 	.short	0x00ff


	//----- nvinfo : EIATTR_MERCURY_ISA_VERSION
	.align		4
        /*0020*/ 	.byte	0x03, 0x5f
        /*0022*/ 	.short	0x0101


	//----- nvinfo : EIATTR_EXIT_INSTR_OFFSETS
	.align		4
        /*0024*/ 	.byte	0x04, 0x1c
        /*0026*/ 	.short	(.L_268 - .L_267)


	//   ....[0]....
.L_267:
        /*0028*/ 	.word	0x00000010


	//----- nvinfo : EIATTR_MAX_THREADS
	.align		4
.L_268:
        /*002c*/ 	.byte	0x04, 0x05
        /*002e*/ 	.short	(.L_270 - .L_269)
.L_269:
        /*0030*/ 	.word	0x00000100
        /*0034*/ 	.word	0x00000001
        /*0038*/ 	.word	0x00000001


	//----- nvinfo : EIATTR_CBANK_PARAM_SIZE
	.align		4
.L_270:
        /*003c*/ 	.byte	0x03, 0x19
        /*003e*/ 	.short	0x0270


	//----- nvinfo : EIATTR_PARAM_CBANK
	.align		4
        /*0040*/ 	.byte	0x04, 0x0a
        /*0042*/ 	.short	(.L_272 - .L_271)
	.align		4
.L_271:
        /*0044*/ 	.word	index@(.nv.constant0._ZN7cutlass13device_kernelIN5flash19enable_sm80_to_sm89INS1_16FlashAttnBwdSm80INS1_25CollectiveMainloopBwdSm80ILi1ELi1EN4cute5tupleIJNS5_1CILi32EEENS7_ILi64EEENS7_ILi256EEEEEENS_6half_tEfNS_4arch4Sm80ELb0ELb1ELb1ELb1ELb0ELb0ELb0ELb0ELi2ELi2ELi2ELi1ELb1EEENS1_21CollectiveEpilogueBwdISB_SC_SE_Li256ELb1ELb0ELi4EEENS1_19SingleTileSchedulerILb1ELb0ELb0ELi64EEEEEEEEEvNT_6ParamsE)
        /*0048*/ 	.short	0x0210
        /*004a*/ 	.short	0x0270


	//----- nvinfo : EIATTR_SW_WAR
	.align		4
.L_272:
        /*004c*/ 	.byte	0x04, 0x36
        /*004e*/ 	.short	(.L_274 - .L_273)
.L_273:
        /*0050*/ 	.word	0x00000008
.L_274:


//--------------------- .nv.info._ZN7cutlass13device_kernelIN5flash19enable_sm80_to_sm89INS1_16FlashAttnBwdSm80INS1_25CollectiveMainloopBwdSm80ILi1ELi1EN4cute5tupleIJNS5_1CILi32EEENS7_ILi64EEENS7_ILi256EEEEEENS_6half_tEfNS_4arch4Sm80ELb0ELb1ELb1ELb1ELb0ELb0ELb0ELb0ELi2ELi2ELi2ELi1ELb1EEENS1_24CollectiveEpilogueBwdGQAISB_fSE_Li256ELb1ELb0EEENS1_19SingleTileSchedulerILb1ELb0ELb0ELi64EEEEEEEEEvNT_6ParamsE --------------------------
	.section	.nv.info._ZN7cutlass13device_kernelIN5flash19enable_sm80_to_sm89INS1_16FlashAttnBwdSm80INS1_25CollectiveMainloopBwdSm80ILi1ELi1EN4cute5tupleIJNS5_1CILi32EEENS7_ILi64EEENS7_ILi256EEEEEENS_6half_tEfNS_4arch4Sm80ELb0ELb1ELb1ELb1ELb0ELb0ELb0ELb0ELi2ELi2ELi2ELi1ELb1EEENS1_24CollectiveEpilogueBwdGQAISB_fSE_Li256ELb1ELb0EEENS1_19SingleTileSchedulerILb1ELb0ELb0ELi64EEEEEEEEEvNT_6ParamsE,"",@"SHT_CUDA_INFO"
	.sectionflags	@""
	.align	4


	//----- nvinfo : EIATTR_CUDA_API_VERSION
	.align		4
        /*0000*/ 	.byte	0x04, 0x37
        /*0002*/ 	.short	(.L_276 - .L_275)
.L_275:
        /*0004*/ 	.word	0x00000082


	//----- nvinfo : EIATTR_KPARAM_INFO
	.align		4
.L_276:
        /*0008*/ 	.byte	0x04, 0x17
        /*000a*/ 	.short	(.L_278 - .L_277)
.L_277:
        /*000c*/ 	.word	0x00000000
        /*0010*/ 	.short	0x0000
        /*0012*/ 	.short	0x0000
        /*0014*/ 	.byte	0x00, 0xf0, 0xe1, 0x09


	//----- nvinfo : EIATTR_SPARSE_MMA_MASK
	.align		4
.L_278:
        /*0018*/ 	.byte	0x03, 0x50
        /*001a*/ 	.short	0x0000


	//----- nvinfo : EIATTR_MAXREG_COUNT
	.align		4
        /*001c*/ 	.byte	0x03, 0x1b
        /*001e*/ 	.short	0x00ff


	//----- nvinfo : EIATTR_MERCURY_ISA_VERSION
	.align		4
        /*0020*/ 	.byte	0x03, 0x5f
        /*0022*/ 	.short	0x0101


	//----- nvinfo : EIATTR_EXIT_INSTR_OFFSETS
	.align		4
        /*0024*/ 	.byte	0x04, 0x1c
        /*0026*/ 	.short	(.L_280 - .L_279)


	//   ....[0]....
.L_279:
        /*0028*/ 	.word	0x00000010


	//----- nvinfo : EIATTR_MAX_THREADS
	.align		4
.L_280:
        /*002c*/ 	.byte	0x04, 0x05
        /*002e*/ 	.short	(.L_282 - .L_281)
.L_281:
        /*0030*/ 	.word	0x00000100
        /*0034*/ 	.word	0x00000001
        /*0038*/ 	.word	0x00000001


	//----- nvinfo : EIATTR_CBANK_PARAM_SIZE
	.align		4
.L_282:
        /*003c*/ 	.byte	0x03, 0x19
        /*003e*/ 	.short	0x0278


	//----- nvinfo : EIATTR_PARAM_CBANK
	.align		4
        /*0040*/ 	.byte	0x04, 0x0a
        /*0042*/ 	.short	(.L_284 - .L_283)
	.align		4
.L_283:
        /*0044*/ 	.word	index@(.nv.constant0._ZN7cutlass13device_kernelIN5flash19enable_sm80_to_sm89INS1_16FlashAttnBwdSm80INS1_25CollectiveMainloopBwdSm80ILi1ELi1EN4cute5tupleIJNS5_1CILi32EEENS7_ILi64EEENS7_ILi256EEEEEENS_6half_tEfNS_4arch4Sm80ELb0ELb1ELb1ELb1ELb0ELb0ELb0ELb0ELi2ELi2ELi2ELi1ELb1EEENS1_24CollectiveEpilogueBwdGQAISB_fSE_Li256ELb1ELb0EEENS1_19SingleTileSchedulerILb1ELb0ELb0ELi64EEEEEEEEEvNT_6ParamsE)
        /*0048*/ 	.short	0x0210
        /*004a*/ 	.short	0x0278


	//----- nvinfo : EIATTR_SW_WAR
	.align		4
.L_284:
        /*004c*/ 	.byte	0x04, 0x36
        /*004e*/ 	.short	(.L_286 - .L_285)
.L_285:
        /*0050*/ 	.word	0x00000008
.L_286:


//--------------------- .nv.info._ZN7cutlass13device_kernelIN5flash19enable_sm80_to_sm89INS1_16FlashAttnBwdSm80INS1_25CollectiveMainloopBwdSm80ILi1ELi1EN4cute5tupleIJNS5_1CILi32EEENS7_ILi64EEENS7_ILi256EEEEEENS_6half_tEfNS_4arch4Sm80ELb1ELb0ELb1ELb0ELb0ELb0ELb0ELb0ELi2ELi2ELi2ELi1ELb1EEENS1_21CollectiveEpilogueBwdISB_SC_SE_Li256ELb0ELb0ELi4EEENS1_25SingleTileBwdLPTSchedulerILb0ELi64ELb0EEEEEEEEEvNT_6ParamsE --------------------------
	.section	.nv.info._ZN7cutlass13device_kernelIN5flash19enable_sm80_to_sm89INS1_16FlashAttnBwdSm80INS1_25CollectiveMainloopBwdSm80ILi1ELi1EN4cute5tupleIJNS5_1CILi32EEENS7_ILi64EEENS7_ILi256EEEEEENS_6half_tEfNS_4arch4Sm80ELb1ELb0ELb1ELb0ELb0ELb0ELb0ELb0ELi2ELi2ELi2ELi1ELb1EEENS1_21CollectiveEpilogueBwdISB_SC_SE_Li256ELb0ELb0ELi4EEENS1_25SingleTileBwdLPTSchedulerILb0ELi64ELb0EEEEEEEEEvNT_6ParamsE,"",@"SHT_CUDA_INFO"
	.sectionflags	@""
	.align	4


	//----- nvinfo : EIATTR_CUDA_API_VERSION
	.align		4
        /*0000*/ 	.byte	0x04, 0x37
        /*0002*/ 	.short	(.L_288 - .L_287)
.L_287:
        /*0004*/ 	.word	0x00000082


	//----- nvinfo : EIATTR_KPARAM_INFO
	.align		4
.L_288:
        /*0008*/ 	.byte	0x04, 0x17
        /*000a*/ 	.short	(.L_290 - .L_289)
.L_289:
        /*000c*/ 	.word	0x00000000
        /*0010*/ 	.short	0x0000
        /*0012*/ 	.short	0x0000
        /*0014*/ 	.byte	0x00, 0xf0, 0x21, 0x0a


	//----- nvinfo : EIATTR_SPARSE_MMA_MASK
	.align		4
.L_290:
        /*0018*/ 	.byte	0x03, 0x50
        /*001a*/ 	.short	0x0000


	//----- nvinfo : EIATTR_MAXREG_COUNT
	.align		4
        /*001c*/ 	.byte	0x03, 0x1b
        /*001e*/ 	.short	0x00ff


	//----- nvinfo : EIATTR_MERCURY_ISA_VERSION
	.align		4
        /*0020*/ 	.byte	0x03, 0x5f
        /*0022*/ 	.short	0x0101


	//----- nvinfo : EIATTR_EXIT_INSTR_OFFSETS
	.align		4
        /*0024*/ 	.byte	0x04, 0x1c
        /*0026*/ 	.short	(.L_292 - .L_291)


	//   ....[0]....
.L_291:
        /*0028*/ 	.word	0x00000010


	//----- nvinfo : EIATTR_MAX_THREADS
	.align		4
.L_292:
        /*002c*/ 	.byte	0x04, 0x05
        /*002e*/ 	.short	(.L_294 - .L_293)
.L_293:
        /*0030*/ 	.word	0x00000100
        /*0034*/ 	.word	0x00000001
        /*0038*/ 	.word	0x00000001


	//----- nvinfo : EIATTR_CBANK_PARAM_SIZE
	.align		4
.L_294:
        /*003c*/ 	.byte	0x03, 0x19
        /*003e*/ 	.short	0x0288


	//----- nvinfo : EIATTR_PARAM_CBANK
	.align		4
        /*0040*/ 	.byte	0x04, 0x0a
        /*0042*/ 	.short	(.L_296 - .L_295)
	.align		4
.L_295:
        /*0044*/ 	.word	index@(.nv.constant0._ZN7cutlass13device_kernelIN5flash19enable_sm80_to_sm89INS1_16FlashAttnBwdSm80INS1_25CollectiveMainloopBwdSm80ILi1ELi1EN4cute5tupleIJNS5_1CILi32EEENS7_ILi64EEENS7_ILi256EEEEEENS_6half_tEfNS_4arch4Sm80ELb1ELb0ELb1ELb0ELb0ELb0ELb0ELb0ELi2ELi2ELi2ELi1ELb1EEENS1_21CollectiveEpilogueBwdISB_SC_SE_Li256ELb0ELb0ELi4EEENS1_25SingleTileBwdLPTSchedulerILb0ELi64ELb0EEEEEEEEEvNT_6ParamsE)
        /*0048*/ 	.short	0x0210
        /*004a*/ 	.short	0x0288


	//----- nvinfo : EIATTR_SW_WAR
	.align		4
.L_296:
        /*004c*/ 	.byte	0x04, 0x36
        /*004e*/ 	.short	(.L_298 - .L_297)
.L_297:
        /*0050*/ 	.word	0x00000008
.L_298:


//--------------------- .nv.info._ZN7cutlass13device_kernelIN5flash19enable_sm80_to_sm89INS1_16FlashAttnBwdSm80INS1_25CollectiveMainloopBwdSm80ILi1ELi1EN4cute5tupleIJNS5_1CILi32EEENS7_ILi64EEENS7_ILi256EEEEEENS_6half_tEfNS_4arch4Sm80ELb1ELb0ELb1ELb0ELb0ELb0ELb0ELb0ELi2ELi2ELi2ELi1ELb1EEENS1_24CollectiveEpilogueBwdGQAISB_fSE_Li256ELb0ELb0EEENS1_25SingleTileBwdLPTSchedulerILb0ELi64ELb0EEEEEEEEEvNT_6ParamsE --------------------------
	.section	.nv.info._ZN7cutlass13device_kernelIN5flash19enable_sm80_to_sm89INS1_16FlashAttnBwdSm80INS1_25CollectiveMainloopBwdSm80ILi1ELi1EN4cute5tupleIJNS5_1CILi32EEENS7_ILi64EEENS7_ILi256EEEEEENS_6half_tEfNS_4arch4Sm80ELb1ELb0ELb1ELb0ELb0ELb0ELb0ELb0ELi2ELi2ELi2ELi1ELb1EEENS1_24CollectiveEpilogueBwdGQAISB_fSE_Li256ELb0ELb0EEENS1_25SingleTileBwdLPTSchedulerILb0ELi64ELb0EEEEEEEEEvNT_6ParamsE,"",@"SHT_CUDA_INFO"
	.sectionflags	@""
	.align	4


	//----- nvinfo : EIATTR_CUDA_API_VERSION
	.align		4
        /*0000*/ 	.byte	0x04, 0x37
        /*0002*/ 	.short	(.L_300 - .L_299)
.L_299:
        /*0004*/ 	.word	0x00000082


	//----- nvinfo : EIATTR_KPARAM_INFO
	.align		4
.L_300:
        /*0008*/ 	.byte	0x04, 0x17
        /*000a*/ 	.short	(.L_302 - .L_301)
.L_301:
        /*000c*/ 	.word	0x00000000
        /*0010*/ 	.short	0x0000
        /*0012*/ 	.short	0x0000
        /*0014*/ 	.byte	0x00, 0xf0, 0x41, 0x0a


	//----- nvinfo : EIATTR_SPARSE_MMA_MASK
	.align		4
.L_302:
        /*0018*/ 	.byte	0x03, 0x50
        /*001a*/ 	.short	0x0000


	//----- nvinfo : EIATTR_MAXREG_COUNT
	.align		4
        /*001c*/ 	.byte	0x03, 0x1b
        /*001e*/ 	.short	0x00ff


	//----- nvinfo : EIATTR_MERCURY_ISA_VERSION
	.align		4
        /*0020*/ 	.byte	0x03, 0x5f
        /*0022*/ 	.short	0x0101


	//----- nvinfo : EIATTR_EXIT_INSTR_OFFSETS
	.align		4
        /*0024*/ 	.byte	0x04, 0x1c
        /*0026*/ 	.short	(.L_304 - .L_303)


	//   ....[0]....
.L_303:
        /*0028*/ 	.word	0x00000010


	//----- nvinfo : EIATTR_MAX_THREADS
	.align		4
.L_304:
        /*002c*/ 	.byte	0x04, 0x05
        /*002e*/ 	.short	(.L_306 - .L_305)
.L_305:
        /*0030*/ 	.word	0x00000100
        /*0034*/ 	.word	0x00000001
        /*0038*/ 	.word	0x00000001


	//----- nvinfo : EIATTR_CBANK_PARAM_SIZE
	.align		4
.L_306:
        /*003c*/ 	.byte	0x03, 0x19
        /*003e*/ 	.short	0x0290


	//----- nvinfo : EIATTR_PARAM_CBANK
	.align		4
        /*0040*/ 	.byte	0x04, 0x0a
        /*0042*/ 	.short	(.L_308 - .L_307)
	.align		4
.L_307:
        /*0044*/ 	.word	index@(.nv.constant0._ZN7cutlass13device_kernelIN5flash19enable_sm80_to_sm89INS1_16FlashAttnBwdSm80INS1_25CollectiveMainloopBwdSm80ILi1ELi1EN4cute5tupleIJNS5_1CILi32EEENS7_ILi64EEENS7_ILi256EEEEEENS_6half_tEfNS_4arch4Sm80ELb1ELb0ELb1ELb0ELb0ELb0ELb0ELb0ELi2ELi2ELi2ELi1ELb1EEENS1_24CollectiveEpilogueBwdGQAISB_fSE_Li256ELb0ELb0EEENS1_25SingleTileBwdLPTSchedulerILb0ELi64ELb0EEEEEEEEEvNT_6ParamsE)
        /*0048*/ 	.short	0x0210
        /*004a*/ 	.short	0x0290


	//----- nvinfo : EIATTR_SW_WAR
	.align		4
.L_308:
        /*004c*/ 	.byte	0x04, 0x36
        /*004e*/ 	.short	(.L_310 - .L_309)
.L_309:
        /*0050*/ 	.word	0x00000008
.L_310:


//--------------------- .nv.info._ZN7cutlass13device_kernelIN5flash22FlashAttnBwdPreprocessIN4cute5tupleIJNS3_1CILi32EEENS5_ILi256EEEEEENS_6half_tEfNS_4arch4Sm80ELb1ELb0EEEEEvNT_6ParamsE --------------------------
	.section	.nv.info._ZN7cutlass13device_kernelIN5flash22FlashAttnBwdPreprocessIN4cute5tupleIJNS3_1CILi32EEENS5_ILi256EEEEEENS_6half_tEfNS_4arch4Sm80ELb1ELb0EEEEEvNT_6ParamsE,"",@"SHT_CUDA_INFO"
	.sectionflags	@""
	.align	4


	//----- nvinfo : EIATTR_CUDA_API_VERSION
	.align		4
        /*0000*/ 	.byte	0x04, 0x37
        /*0002*/ 	.short	(.L_312 - .L_311)
.L_311:
        /*0004*/ 	.word	0x00000082


	//----- nvinfo : EIATTR_KPARAM_INFO
	.align		4
.L_312:
        /*0008*/ 	.byte	0x04, 0x17
        /*000a*/ 	.short	(.L_314 - .L_313)
.L_313:
        /*000c*/ 	.word	0x00000000
        /*0010*/ 	.short	0x0000
        /*0012*/ 	.short	0x0000
        /*0014*/ 	.byte	0x00, 0xf0, 0xc1, 0x03


	//----- nvinfo : EIATTR_SPARSE_MMA_MASK
	.align		4
.L_314:
        /*0018*/ 	.byte	0x03, 0x50
        /*001a*/ 	.short	0x0000


	//----- nvinfo : EIATTR_MAXREG_COUNT
	.align		4
        /*001c*/ 	.byte	0x03, 0x1b
        /*001e*/ 	.short	0x0080


	//----- nvinfo : EIATTR_MERCURY_ISA_VERSION
	.align		4
        /*0020*/ 	.byte	0x03, 0x5f
        /*0022*/ 	.short	0x0101


	//----- nvinfo : EIATTR_COOP_GROUP_MASK_REGIDS
	.align		4
        /*0024*/ 	.byte	0x04, 0x29
        /*0026*/ 	.short	(.L_316 - .L_315)


	//   ....[0]....
.L_315:
        /*0028*/ 	.word	0xffffffff


	//   ....[1]....
        /*002c*/ 	.word	0xffffffff


	//   ....[2]....
        /*0030*/ 	.word	0xffffffff


	//   ....[3]....
        /*0034*/ 	.word	0xffffffff


	//   ....[4]....
        /*0038*/ 	.word	0xffffffff


	//   ....[5]....
        /*003c*/ 	.word	0xffffffff


	//   ....[6]....
        /*0040*/ 	.word	0xffffffff


	//   ....[7]....
        /*0044*/ 	.word	0xffffffff


	//----- nvinfo : EIATTR_COOP_GROUP_INSTR_OFFSETS
	.align		4
.L_316:
        /*0048*/ 	.byte	0x04, 0x28
        /*004a*/ 	.short	(.L_318 - .L_317)


	//   ....[0]....
.L_317:
        /*004c*/ 	.word	0x000010a0


	//   ....[1]....
        /*0050*/ 	.word	0x000010b0


	//   ....[2]....
        /*0054*/ 	.word	0x000010e0


	//   ....[3]....
        /*0058*/ 	.word	0x000010f0


	//   ....[4]....
        /*005c*/ 	.word	0x00001130


	//   ....[5]....
        /*0060*/ 	.word	0x00001140


	//   ....[6]....
        /*0064*/ 	.word	0x00001190


	//   ....[7]....
        /*0068*/ 	.word	0x000011a0


	//----- nvinfo : EIATTR_EXIT_INSTR_OFFSETS
	.align		4
.L_318:
        /*006c*/ 	.byte	0x04, 0x1c
        /*006e*/ 	.short	(.L_320 - .L_319)


	//   ....[0]....
.L_319:
        /*0070*/ 	.word	0x000016b0


	//   ....[1]....
        /*0074*/ 	.word	0x00001730


	//----- nvinfo : EIATTR_MAX_THREADS
	.align		4
.L_320:
        /*0078*/ 	.byte	0x04, 0x05
        /*007a*/ 	.short	(.L_322 - .L_321)
.L_321:
        /*007c*/ 	.word	0x00000100
        /*0080*/ 	.word	0x00000001
        /*0084*/ 	.word	0x00000001


	//----- nvinfo : EIATTR_CRS_STACK_SIZE
	.align		4
.L_322:
        /*0088*/ 	.byte	0x04, 0x1e
        /*008a*/ 	.short	(.L_324 - .L_323)
.L_323:
        /*008c*/ 	.word	0x00000000


	//----- nvinfo : EIATTR_CBANK_PARAM_SIZE
	.align		4
.L_324:
        /*0090*/ 	.byte	0x03, 0x19
        /*0092*/ 	.short	0x00f0


	//----- nvinfo : EIATTR_PARAM_CBANK
	.align		4
        /*0094*/ 	.byte	0x04, 0x0a
        /*0096*/ 	.short	(.L_326 - .L_325)
	.align		4
.L_325:
        /*0098*/ 	.word	index@(.nv.constant0._ZN7cutlass13device_kernelIN5flash22FlashAttnBwdPreprocessIN4cute5tupleIJNS3_1CILi32EEENS5_ILi256EEEEEENS_6half_tEfNS_4arch4Sm80ELb1ELb0EEEEEvNT_6ParamsE)
        /*009c*/ 	.short	0x0210
        /*009e*/ 	.short	0x00f0


	//----- nvinfo : EIATTR_SW_WAR
	.align		4
.L_326:
        /*00a0*/ 	.byte	0x04, 0x36
        /*00a2*/ 	.short	(.L_328 - .L_327)
.L_327:
        /*00a4*/ 	.word	0x00000008
.L_328:


//--------------------- .nv.info._ZN7cutlass13device_kernelIN5flash19enable_sm80_to_sm89INS1_16FlashAttnBwdSm80INS1_25CollectiveMainloopBwdSm80ILi1ELi1EN4cute5tupleIJNS5_1CILi32EEENS7_ILi64EEENS7_ILi256EEEEEENS_6half_tEfNS_4arch4Sm80ELb1ELb0ELb1ELb1ELb0ELb0ELb0ELb0ELi2ELi2ELi2ELi1ELb1EEENS1_21CollectiveEpilogueBwdISB_SC_SE_Li256ELb1ELb0ELi4EEENS1_25SingleTileBwdLPTSchedulerILb1ELi64ELb0EEEEEEEEEvNT_6ParamsE --------------------------
	.section	.nv.info._ZN7cutlass13device_kernelIN5flash19enable_sm80_to_sm89INS1_16FlashAttnBwdSm80INS1_25CollectiveMainloopBwdSm80ILi1ELi1EN4cute5tupleIJNS5_1CILi32EEENS7_ILi64EEENS7_ILi256EEEEEENS_6half_tEfNS_4arch4Sm80ELb1ELb0ELb1ELb1ELb0ELb0ELb0ELb0ELi2ELi2ELi2ELi1ELb1EEENS1_21CollectiveEpilogueBwdISB_SC_SE_Li256ELb1ELb0ELi4EEENS1_25SingleTileBwdLPTSchedulerILb1ELi64ELb0EEEEEEEEEvNT_6ParamsE,"",@"SHT_CUDA_INFO"
	.sectionflags	@""
	.align	4


	//----- nvinfo : EIATTR_CUDA_API_VERSION
	.align		4
        /*0000*/ 	.byte	0x04, 0x37
        /*0002*/ 	.short	(.L_330 - .L_329)
.L_329:
        /*0004*/ 	.word	0x00000082


	//----- nvinfo : EIATTR_KPARAM_INFO
	.align		4
.L_330:
        /*0008*/ 	.byte	0x04, 0x17
        /*000a*/ 	.short	(.L_332 - .L_331)
.L_331:
        /*000c*/ 	.word	0x00000000
        /*0010*/ 	.short	0x0000
        /*0012*/ 	.short	0x0000
        /*0014*/ 	.byte	0x00, 0xf0, 0x21, 0x0a


	//----- nvinfo : EIATTR_SPARSE_MMA_MASK
	.align		4
.L_332:
        /*0018*/ 	.byte	0x03, 0x50
        /*001a*/ 	.short	0x0000


	//----- nvinfo : EIATTR_MAXREG_COUNT
	.align		4
        /*001c*/ 	.byte	0x03, 0x1b
        /*001e*/ 	.short	0x00ff


	//----- nvinfo : EIATTR_MERCURY_ISA_VERSION
	.align		4
        /*0020*/ 	.byte	0x03, 0x5f
        /*0022*/ 	.short	0x0101


	//----- nvinfo : EIATTR_EXIT_INSTR_OFFSETS
	.align		4
        /*0024*/ 	.byte	0x04, 0x1c
        /*0026*/ 	.short	(.L_334 - .L_333)


	//   ....[0]....
.L_333:
        /*0028*/ 	.word	0x00000010


	//----- nvinfo : EIATTR_MAX_THREADS
	.align		4
.L_334:
        /*002c*/ 	.byte	0x04, 0x05
        /*002e*/ 	.short	(.L_336 - .L_335)
.L_335:
        /*0030*/ 	.word	0x00000100
        /*0034*/ 	.word	0x00000001
        /*0038*/ 	.word	0x00000001


	//----- nvinfo : EIATTR_CBANK_PARAM_SIZE
	.align		4
.L_336:
        /*003c*/ 	.byte	0x03, 0x19
        /*003e*/ 	.short	0x0288


	//----- nvinfo : EIATTR_PARAM_CBANK
	.align		4
        /*0040*/ 	.byte	0x04, 0x0a
        /*0042*/ 	.short	(.L_338 - .L_337)
	.align		4
.L_337:
        /*0044*/ 	.word	index@(.nv.constant0._ZN7cutlass13device_kernelIN5flash19enable_sm80_to_sm89INS1_16FlashAttnBwdSm80INS1_25CollectiveMainloopBwdSm80ILi1ELi1EN4cute5tupleIJNS5_1CILi32EEENS7_ILi64EEENS7_ILi256EEEEEENS_6half_tEfNS_4arch4Sm80ELb1ELb0ELb1ELb1ELb0ELb0ELb0ELb0ELi2ELi2ELi2ELi1ELb1EEENS1_21CollectiveEpilogueBwdISB_SC_SE_Li256ELb1ELb0ELi4EEENS1_25SingleTileBwdLPTSchedulerILb1ELi64ELb0EEEEEEEEEvNT_6ParamsE)
        /*0048*/ 	.short	0x0210
        /*004a*/ 	.short	0x0288


	//----- nvinfo : EIATTR_SW_WAR
	.align		4
.L_338:
        /*004c*/ 	.byte	0x04, 0x36
        /*004e*/ 	.short	(.L_340 - .L_339)
.L_339:
        /*0050*/ 	.word	0x00000008
.L_340:


//--------------------- .nv.info._ZN7cutlass13device_kernelIN5flash32FlashAttnBwdPostprocessConvertdQIN4cute5tupleIJNS3_1CILi32EEENS5_ILi256EEEEEENS_6half_tEfNS_4arch4Sm80ELi256ENS3_8TiledMMAINS3_8MMA_AtomIJNS3_28SM80_16x8x16_F32F16F16F32_TNEEEENS3_6LayoutINS4_IJNS5_ILi1EEENS5_ILi8EEESH_EEENS4_IJNS5_ILi0EEESH_SK_EEEEENS4_IJNS5_ILi16EEENS5_ILi128EEESN_EEEEELb0EEEEEvNT_6ParamsE --------------------------
	.section	.nv.info._ZN7cutlass13device_kernelIN5flash32FlashAttnBwdPostprocessConvertdQIN4cute5tupleIJNS3_1CILi32EEENS5_ILi256EEEEEENS_6half_tEfNS_4arch4Sm80ELi256ENS3_8TiledMMAINS3_8MMA_AtomIJNS3_28SM80_16x8x16_F32F16F16F32_TNEEEENS3_6LayoutINS4_IJNS5_ILi1EEENS5_ILi8EEESH_EEENS4_IJNS5_ILi0EEESH_SK_EEEEENS4_IJNS5_ILi16EEENS5_ILi128EEESN_EEEEELb0EEEEEvNT_6ParamsE,"",@"SHT_CUDA_INFO"
	.sectionflags	@""
	.align	4


	//----- nvinfo : EIATTR_CUDA_API_VERSION
	.align		4
        /*0000*/ 	.byte	0x04, 0x37
        /*0002*/ 	.short	(.L_342 - .L_341)
.L_341:
        /*0004*/ 	.word	0x00000082


	//----- nvinfo : EIATTR_KPARAM_INFO
	.align		4
.L_342:
        /*0008*/ 	.byte	0x04, 0x17
        /*000a*/ 	.short	(.L_344 - .L_343)
.L_343:
        /*000c*/ 	.word	0x00000000
        /*0010*/ 	.short	0x0000
        /*0012*/ 	.short	0x0000
        /*0014*/ 	.byte	0x00, 0xf0, 0xc1, 0x01


	//----- nvinfo : EIATTR_SPARSE_MMA_MASK
	.align		4
.L_344:
        /*0018*/ 	.byte	0x03, 0x50
        /*001a*/ 	.short	0x0000


	//----- nvinfo : EIATTR_MAXREG_COUNT
	.align		4
        /*001c*/ 	.byte	0x03, 0x1b
        /*001e*/ 	.short	0x0080


	//----- nvinfo : EIATTR_NUM_BARRIERS
	.align		4
        /*0020*/ 	.byte	0x02, 0x4c
        /*0022*/ 	.byte	0x01
	.zero		1


	//----- nvinfo : EIATTR_MERCURY_ISA_VERSION
	.align		4
        /*0024*/ 	.byte	0x03, 0x5f
        /*0026*/ 	.short	0x0101


	//----- nvinfo : EIATTR_EXIT_INSTR_OFFSETS
	.align		4
        /*0028*/ 	.byte	0x04, 0x1c
        /*002a*/ 	.short	(.L_346 - .L_345)


	//   ....[0]....
.L_345:
        /*002c*/ 	.word	0x000001b0


	//   ....[1]....
        /*0030*/ 	.word	0x00001310


	//   ....[2]....
        /*0034*/ 	.word	0x000013e0


	//----- nvinfo : EIATTR_MAX_THREADS
	.align		4
.L_346:
        /*0038*/ 	.byte	0x04, 0x05
        /*003a*/ 	.short	(.L_348 - .L_347)
.L_347:
        /*003c*/ 	.word	0x00000100
        /*0040*/ 	.word	0x00000001
        /*0044*/ 	.word	0x00000001


	//----- nvinfo : EIATTR_CRS_STACK_SIZE
	.align		4
.L_348:
        /*0048*/ 	.byte	0x04, 0x1e
        /*004a*/ 	.short	(.L_350 - .L_349)
.L_349:
        /*004c*/ 	.word	0x00000000


	//----- nvinfo : EIATTR_CBANK_PARAM_SIZE
	.align		4
.L_350:
        /*0050*/ 	.byte	0x03, 0x19
        /*0052*/ 	.short	0x0070


	//----- nvinfo : EIATTR_PARAM_CBANK
	.align		4
        /*0054*/ 	.byte	0x04, 0x0a
        /*0056*/ 	.short	(.L_352 - .L_351)
	.align		4
.L_351:
        /*0058*/ 	.word	index@(.nv.constant0._ZN7cutlass13device_kernelIN5flash32FlashAttnBwdPostprocessConvertdQIN4cute5tupleIJNS3_1CILi32EEENS5_ILi256EEEEEENS_6half_tEfNS_4arch4Sm80ELi256ENS3_8TiledMMAINS3_8MMA_AtomIJNS3_28SM80_16x8x16_F32F16F16F32_TNEEEENS3_6LayoutINS4_IJNS5_ILi1EEENS5_ILi8EEESH_EEENS4_IJNS5_ILi0EEESH_SK_EEEEENS4_IJNS5_ILi16EEENS5_ILi128EEESN_EEEEELb0EEEEEvNT_6ParamsE)
        /*005c*/ 	.short	0x0210
        /*005e*/ 	.short	0x0070


	//----- nvinfo : EIATTR_SW_WAR
	.align		4
.L_352:
        /*0060*/ 	.byte	0x04, 0x36
        /*0062*/ 	.short	(.L_354 - .L_353)
.L_353:
        /*0064*/ 	.word	0x00000008
.L_354:


//--------------------- .nv.info._ZN7cutlass13device_kernelIN5flash19enable_sm80_to_sm89INS1_16FlashAttnBwdSm80INS1_25CollectiveMainloopBwdSm80ILi1ELi1EN4cute5tupleIJNS5_1CILi32EEENS7_ILi64EEENS7_ILi256EEEEEENS_6half_tEfNS_4arch4Sm80ELb1ELb0ELb1ELb1ELb0ELb0ELb0ELb0ELi2ELi2ELi2ELi1ELb1EEENS1_24CollectiveEpilogueBwdGQAISB_fSE_Li256ELb1ELb0EEENS1_25SingleTileBwdLPTSchedulerILb1ELi64ELb0EEEEEEEEEvNT_6ParamsE --------------------------
	.section	.nv.info._ZN7cutlass13device_kernelIN5flash19enable_sm80_to_sm89INS1_16FlashAttnBwdSm80INS1_25CollectiveMainloopBwdSm80ILi1ELi1EN4cute5tupleIJNS5_1CILi32EEENS7_ILi64EEENS7_ILi256EEEEEENS_6half_tEfNS_4arch4Sm80ELb1ELb0ELb1ELb1ELb0ELb0ELb0ELb0ELi2ELi2ELi2ELi1ELb1EEENS1_24CollectiveEpilogueBwdGQAISB_fSE_Li256ELb1ELb0EEENS1_25SingleTileBwdLPTSchedulerILb1ELi64ELb0EEEEEEEEEvNT_6ParamsE,"",@"SHT_CUDA_INFO"
	.sectionflags	@""
	.align	4


	//----- nvinfo : EIATTR_CUDA_API_VERSION
	.align		4
        /*0000*/ 	.byte	0x04, 0x37
        /*0002*/ 	.short	(.L_356 - .L_355)
.L_355:
        /*0004*/ 	.word	0x00000082


	//----- nvinfo : EIATTR_KPARAM_INFO
	.align		4
.L_356:
        /*0008*/ 	.byte	0x04, 0x17
        /*000a*/ 	.short	(.L_358 - .L_357)
.L_357:
        /*000c*/ 	.word	0x00000000
        /*0010*/ 	.short	0x0000
        /*0012*/ 	.short	0x0000
        /*0014*/ 	.byte	0x00, 0xf0, 0x41, 0x0a


	//----- nvinfo : EIATTR_SPARSE_MMA_MASK
	.align		4
.L_358:
        /*0018*/ 	.byte	0x03, 0x50
        /*001a*/ 	.short	0x0000


	//----- nvinfo : EIATTR_MAXREG_COUNT
	.align		4
        /*001c*/ 	.byte	0x03, 0x1b
        /*001e*/ 	.short	0x00ff


	//----- nvinfo : EIATTR_MERCURY_ISA_VERSION
	.align		4
        /*0020*/ 	.byte	0x03, 0x5f
        /*0022*/ 	.short	0x0101


	//----- nvinfo : EIATTR_EXIT_INSTR_OFFSETS
	.align		4
        /*0024*/ 	.byte	0x04, 0x1c
        /*0026*/ 	.short	(.L_360 - .L_359)


	//   ....[0]....
.L_359:
        /*0028*/ 	.word	0x00000010


	//----- nvinfo : EIATTR_MAX_THREADS
	.align		4
.L_360:
        /*002c*/ 	.byte	0x04, 0x05
        /*002e*/ 	.short	(.L_362 - .L_361)
.L_361:
        /*0030*/ 	.word	0x00000100
        /*0034*/ 	.word	0x00000001
        /*0038*/ 	.word	0x00000001


	//----- nvinfo : EIATTR_CBANK_PARAM_SIZE
	.align		4
.L_362:
        /*003c*/ 	.byte	0x03, 0x19
        /*003e*/ 	.short	0x0290


	//----- nvinfo : EIATTR_PARAM_CBANK
	.align		4
        /*0040*/ 	.byte	0x04, 0x0a
        /*0042*/ 	.short	(.L_364 - .L_363)
	.align		4
.L_363:
        /*0044*/ 	.word	index@(.nv.constant0._ZN7cutlass13device_kernelIN5flash19enable_sm80_to_sm89INS1_16FlashAttnBwdSm80INS1_25CollectiveMainloopBwdSm80ILi1ELi1EN4cute5tupleIJNS5_1CILi32EEENS7_ILi64EEENS7_ILi256EEEEEENS_6half_tEfNS_4arch4Sm80ELb1ELb0ELb1ELb1ELb0ELb0ELb0ELb0ELi2ELi2ELi2ELi1ELb1EEENS1_24CollectiveEpilogueBwdGQAISB_fSE_Li256ELb1ELb0EEENS1_25SingleTileBwdLPTSchedulerILb1ELi64ELb0EEEEEEEEEvNT_6ParamsE)
        /*0048*/ 	.short	0x0210
        /*004a*/ 	.short	0x0290


	//----- nvinfo : EIATTR_SW_WAR
	.align		4
.L_364:
        /*004c*/ 	.byte	0x04, 0x36
        /*004e*/ 	.short	(.L_366 - .L_365)
.L_365:
        /*0050*/ 	.word	0x00000008
.L_366:


//--------------------- .nv.info._ZN7cutlass13device_kernelIN5flash22FlashAttnBwdPreprocessIN4cute5tupleIJNS3_1CILi32EEENS5_ILi256EEEEEENS_6half_tEfNS_4arch4Sm80ELb1ELb1EEEEEvNT_6ParamsE --------------------------
	.section	.nv.info._ZN7cutlass13device_kernelIN5flash22FlashAttnBwdPreprocessIN4cute5tupleIJNS3_1CILi32EEENS5_ILi256EEEEEENS_6half_tEfNS_4arch4Sm80ELb1ELb1EEEEEvNT_6ParamsE,"",@"SHT_CUDA_INFO"
	.sectionflags	@""
	.align	4


	//----- nvinfo : EIATTR_CUDA_API_VERSION
	.align		4
        /*0000*/ 	.byte	0x04, 0x37
        /*0002*/ 	.short	(.L_368 - .L_367)
.L_367:
        /*0004*/ 	.word	0x00000082


	//----- nvinfo : EIATTR_KPARAM_INFO
	.align		4
.L_368:
        /*0008*/ 	.byte	0x04, 0x17
        /*000a*/ 	.short	(.L_370 - .L_369)
.L_369:
        /*000c*/ 	.word	0x00000000
        /*0010*/ 	.short	0x0000
        /*0012*/ 	.short	0x0000
        /*0014*/ 	.byte	0x00, 0xf0, 0xc1, 0x03


	//----- nvinfo : EIATTR_SPARSE_MMA_MASK
	.align		4
.L_370:
        /*0018*/ 	.byte	0x03, 0x50
        /*001a*/ 	.short	0x0000


	//----- nvinfo : EIATTR_MAXREG_COUNT
	.align		4
        /*001c*/ 	.byte	0x03, 0x1b
        /*001e*/ 	.short	0x0080


	//----- nvinfo : EIATTR_MERCURY_ISA_VERSION
	.align		4
        /*0020*/ 	.byte	0x03, 0x5f
        /*0022*/ 	.short	0x0101


	//----- nvinfo : EIATTR_COOP_GROUP_MASK_REGIDS
	.align		4
        /*0024*/ 	.byte	0x04, 0x29
        /*0026*/ 	.short	(.L_372 - .L_371)


	//   ....[0]....
.L_371:
        /*0028*/ 	.word	0xffffffff


	//   ....[1]....
        /*002c*/ 	.word	0xffffffff


	//   ....[2]....
        /*0030*/ 	.word	0xffffffff


	//   ....[3]....
        /*0034*/ 	.word	0xffffffff


	//   ....[4]....
        /*0038*/ 	.word	0xffffffff


	//   ....[5]....
        /*003c*/ 	.word	0xffffffff


	//   ....[6]....
        /*0040*/ 	.word	0xffffffff


	//   ....[7]....
        /*0044*/ 	.word	0xffffffff


	//----- nvinfo : EIATTR_COOP_GROUP_INSTR_OFFSETS
	.align		4
.L_372:
        /*0048*/ 	.byte	0x04, 0x28
        /*004a*/ 	.short	(.L_374 - .L_373)


	//   ....[0]....
.L_373:
        /*004c*/ 	.word	0x000012b0


	//   ....[1]....
        /*0050*/ 	.word	0x000012c0


	//   ....[2]....
        /*0054*/ 	.word	0x000012f0


	//   ....[3]....
        /*0058*/ 	.word	0x00001300


	//   ....[4]....
        /*005c*/ 	.word	0x00001330


	//   ....[5]....
        /*0060*/ 	.word	0x00001350


	//   ....[6]....
        /*0064*/ 	.word	0x000013b0


	//   ....[7]....
        /*0068*/ 	.word	0x000013c0


	//----- nvinfo : EIATTR_EXIT_INSTR_OFFSETS
	.align		4
.L_374:
        /*006c*/ 	.byte	0x04, 0x1c
        /*006e*/ 	.short	(.L_376 - .L_375)


	//   ....[0]....
.L_375:
        /*0070*/ 	.word	0x000001c0


	//   ....[1]....
        /*0074*/ 	.word	0x00001980


	//   ....[2]....
        /*0078*/ 	.word	0x00001a00


	//----- nvinfo : EIATTR_MAX_THREADS
	.align		4
.L_376:
        /*007c*/ 	.byte	0x04, 0x05
        /*007e*/ 	.short	(.L_378 - .L_377)
.L_377:
        /*0080*/ 	.word	0x00000100
        /*0084*/ 	.word	0x00000001
        /*0088*/ 	.word	0x00000001


	//----- nvinfo : EIATTR_CRS_STACK_SIZE
	.align		4
.L_378:
        /*008c*/ 	.byte	0x04, 0x1e
        /*008e*/ 	.short	(.L_380 - .L_379)
.L_379:
        /*0090*/ 	.word	0x00000000


	//----- nvinfo : EIATTR_CBANK_PARAM_SIZE
	.align		4
.L_380:
        /*0094*/ 	.byte	0x03, 0x19
        /*0096*/ 	.short	0x00f0


	//----- nvinfo : EIATTR_PARAM_CBANK
	.align		4
        /*0098*/ 	.byte	0x04, 0x0a
        /*009a*/ 	.short	(.L_382 - .L_381)
	.align		4
.L_381:
        /*009c*/ 	.word	index@(.nv.constant0._ZN7cutlass13device_kernelIN5flash22FlashAttnBwdPreprocessIN4cute5tupleIJNS3_1CILi32EEENS5_ILi256EEEEEENS_6half_tEfNS_4arch4Sm80ELb1ELb1EEEEEvNT_6ParamsE)
        /*00a0*/ 	.short	0x0210
        /*00a2*/ 	.short	0x00f0


	//----- nvinfo : EIATTR_SW_WAR
	.align		4
.L_382:
        /*00a4*/ 	.byte	0x04, 0x36
        /*00a6*/ 	.short	(.L_384 - .L_383)
.L_383:
        /*00a8*/ 	.word	0x00000008
.L_384:


//--------------------- .nv.info._ZN7cutlass13device_kernelIN5flash19enable_sm80_to_sm89INS1_16FlashAttnBwdSm80INS1_25CollectiveMainloopBwdSm80ILi1ELi1EN4cute5tupleIJNS5_1CILi64EEES8_NS7_ILi256EEEEEENS_6half_tEfNS_4arch4Sm80ELb0ELb0ELb1ELb0ELb0ELb0ELb0ELb0ELi2ELi4ELi2ELi2ELb0EEENS1_21CollectiveEpilogueBwdISA_SB_SD_Li256ELb0ELb0ELi4EEENS1_19SingleTileSchedulerILb0ELb0ELb0ELi64EEEEEEEEEvNT_6ParamsE --------------------------
	.section	.nv.info._ZN7cutlass13device_kernelIN5flash19enable_sm80_to_sm89INS1_16FlashAttnBwdSm80INS1_25CollectiveMainloopBwdSm80ILi1ELi1EN4cute5tupleIJNS5_1CILi64EEES8_NS7_ILi256EEEEEENS_6half_tEfNS_4arch4Sm80ELb0ELb0ELb1ELb0ELb0ELb0ELb0ELb0ELi2ELi4ELi2ELi2ELb0EEENS1_21CollectiveEpilogueBwdISA_SB_SD_Li256ELb0ELb0ELi4EEENS1_19SingleTileSchedulerILb0ELb0ELb0ELi64EEEEEEEEEvNT_6ParamsE,"",@"SHT_CUDA_INFO"
	.sectionflags	@""
	.align	4


	//----- nvinfo : EIATTR_CUDA_API_VERSION
	.align		4
        /*0000*/ 	.byte	0x04, 0x37
        /*0002*/ 	.short	(.L_386 - .L_385)
.L_385:
        /*0004*/ 	.word	0x00000082


	//----- nvinfo : EIATTR_KPARAM_INFO
	.align		4
.L_386:
        /*0008*/ 	.byte	0x04, 0x17
        /*000a*/ 	.short	(.L_388 - .L_387)
.L_387:
        /*000c*/ 	.word	0x00000000
        /*0010*/ 	.short	0x0000
        /*0012*/ 	.short	0x0000
        /*0014*/ 	.byte	0x00, 0xf0, 0xc1, 0x09


	//----- nvinfo : EIATTR_SPARSE_MMA_MASK
	.align		4
.L_388:
        /*0018*/ 	.byte	0x03, 0x50
        /*001a*/ 	.short	0x0000


	//----- nvinfo : EIATTR_MAXREG_COUNT
	.align		4
        /*001c*/ 	.byte	0x03, 0x1b
        /*001e*/ 	.short	0x00ff


	//----- nvinfo : EIATTR_MERCURY_ISA_VERSION
	.align		4
        /*0020*/ 	.byte	0x03, 0x5f
        /*0022*/ 	.short	0x0101


	//----- nvinfo : EIATTR_EXIT_INSTR_OFFSETS
	.align		4
        /*0024*/ 	.byte	0x04, 0x1c
        /*0026*/ 	.short	(.L_390 - .L_389)


	//   ....[0]....
.L_389:
        /*0028*/ 	.word	0x00000010


	//----- nvinfo : EIATTR_MAX_THREADS
	.align		4
.L_390:
        /*002c*/ 	.byte	0x04, 0x05
        /*002e*/ 	.short	(.L_392 - .L_391)
.L_391:
        /*0030*/ 	.word	0x00000100
        /*0034*/ 	.word	0x00000001
        /*0038*/ 	.word	0x00000001


	//----- nvinfo : EIATTR_CBANK_PARAM_SIZE
	.align		4
.L_392:
        /*003c*/ 	.byte	0x03, 0x19
        /*003e*/ 	.short	0x0270


	//----- nvinfo : EIATTR_PARAM_CBANK
	.align		4
        /*0040*/ 	.byte	0x04, 0x0a
        /*0042*/ 	.short	(.L_394 - .L_393)
	.align		4
.L_393:
        /*0044*/ 	.word	index@(.nv.constant0._ZN7cutlass13device_kernelIN5flash19enable_sm80_to_sm89INS1_16FlashAttnBwdSm80INS1_25CollectiveMainloopBwdSm80ILi1ELi1EN4cute5tupleIJNS5_1CILi64EEES8_NS7_ILi256EEEEEENS_6half_tEfNS_4arch4Sm80ELb0ELb0ELb1ELb0ELb0ELb0ELb0ELb0ELi2ELi4ELi2ELi2ELb0EEENS1_21CollectiveEpilogueBwdISA_SB_SD_Li256ELb0ELb0ELi4EEENS1_19SingleTileSchedulerILb0ELb0ELb0ELi64EEEEEEEEEvNT_6ParamsE)
        /*0048*/ 	.short	0x0210
        /*004a*/ 	.short	0x0270


	//----- nvinfo : EIATTR_SW_WAR
	.align		4
.L_394:
        /*004c*/ 	.byte	0x04, 0x36
        /*004e*/ 	.short	(.L_396 - .L_395)
.L_395:
        /*0050*/ 	.word	0x00000008
.L_396:


//--------------------- .nv.info._ZN7cutlass13device_kernelIN5flash19enable_sm80_to_sm89INS1_16FlashAttnBwdSm80INS1_25CollectiveMainloopBwdSm80ILi1ELi1EN4cute5tupleIJNS5_1CILi64EEES8_NS7_ILi256EEEEEENS_6half_tEfNS_4arch4Sm80ELb0ELb0ELb1ELb0ELb0ELb0ELb0ELb0ELi2ELi4ELi2ELi2ELb0EEENS1_24CollectiveEpilogueBwdGQAISA_fSD_Li256ELb0ELb0EEENS1_19SingleTileSchedulerILb0ELb0ELb0ELi64EEEEEEEEEvNT_6ParamsE --------------------------
	.section	.nv.info._ZN7cutlass13device_kernelIN5flash19enable_sm80_to_sm89INS1_16FlashAttnBwdSm80INS1_25CollectiveMainloopBwdSm80ILi1ELi1EN4cute5tupleIJNS5_1CILi64EEES8_NS7_ILi256EEEEEENS_6half_tEfNS_4arch4Sm80ELb0ELb0ELb1ELb0ELb0ELb0ELb0ELb0ELi2ELi4ELi2ELi2ELb0EEENS1_24CollectiveEpilogueBwdGQAISA_fSD_Li256ELb0ELb0EEENS1_19SingleTileSchedulerILb0ELb0ELb0ELi64EEEEEEEEEvNT_6ParamsE,"",@"SHT_CUDA_INFO"
	.sectionflags	@""
	.align	4


	//----- nvinfo : EIATTR_CUDA_API_VERSION
	.align		4
        /*0000*/ 	.byte	0x04, 0x37
        /*0002*/ 	.short	(.L_398 - .L_397)
.L_397:
        /*0004*/ 	.word	0x00000082


	//----- nvinfo : EIATTR_KPARAM_INFO
	.align		4
.L_398:
        /*0008*/ 	.byte	0x04, 0x17
        /*000a*/ 	.short	(.L_400 - .L_399)
.L_399:
        /*000c*/ 	.word	0x00000000
        /*0010*/ 	.short	0x0000
        /*0012*/ 	.short	0x0000
        /*0014*/ 	.byte	0x00, 0xf0, 0xe1, 0x09


	//----- nvinfo : EIATTR_SPARSE_MMA_MASK
	.align		4
.L_400:
        /*0018*/ 	.byte	0x03, 0x50
        /*001a*/ 	.short	0x0000


	//----- nvinfo : EIATTR_MAXREG_COUNT
	.align		4
        /*001c*/ 	.byte	0x03, 0x1b
        /*001e*/ 	.short	0x00ff


	//----- nvinfo : EIATTR_MERCURY_ISA_VERSION
	.align		4
        /*0020*/ 	.byte	0x03, 0x5f
        /*0022*/ 	.short	0x0101


	//----- nvinfo : EIATTR_EXIT_INSTR_OFFSETS
	.align		4
        /*0024*/ 	.byte	0x04, 0x1c
        /*0026*/ 	.short	(.L_402 - .L_401)


	//   ....[0]....
.L_401:
        /*0028*/ 	.word	0x00000010


	//----- nvinfo : EIATTR_MAX_THREADS
	.align		4
.L_402:
        /*002c*/ 	.byte	0x04, 0x05
        /*002e*/ 	.short	(.L_404 - .L_403)
.L_403:
        /*0030*/ 	.word	0x00000100
        /*0034*/ 	.word	0x00000001
        /*0038*/ 	.word	0x00000001


	//----- nvinfo : EIATTR_CBANK_PARAM_SIZE
	.align		4
.L_404:
        /*003c*/ 	.byte	0x03, 0x19
        /*003e*/ 	.short	0x0278


	//----- nvinfo : EIATTR_PARAM_CBANK
	.align		4
        /*0040*/ 	.byte	0x04, 0x0a
        /*0042*/ 	.short	(.L_406 - .L_405)
	.align		4
.L_405:
        /*0044*/ 	.word	index@(.nv.constant0._ZN7cutlass13device_kernelIN5flash19enable_sm80_to_sm89INS1_16FlashAttnBwdSm80INS1_25CollectiveMainloopBwdSm80ILi1ELi1EN4cute5tupleIJNS5_1CILi64EEES8_NS7_ILi256EEEEEENS_6half_tEfNS_4arch4Sm80ELb0ELb0ELb1ELb0ELb0ELb0ELb0ELb0ELi2ELi4ELi2ELi2ELb0EEENS1_24CollectiveEpilogueBwdGQAISA_fSD_Li256ELb0ELb0EEENS1_19SingleTileSchedulerILb0ELb0ELb0ELi64EEEEEEEEEvNT_6ParamsE)
        /*0048*/ 	.short	0x0210
        /*004a*/ 	.short	0x0278


	//----- nvinfo : EIATTR_SW_WAR
	.align		4
.L_406:
        /*004c*/ 	.byte	0x04, 0x36
        /*004e*/ 	.short	(.L_408 - .L_407)
.L_407:
        /*0050*/ 	.word	0x00000008
.L_408:


//--------------------- .nv.info._ZN7cutlass13device_kernelIN5flash19enable_sm80_to_sm89INS1_16FlashAttnBwdSm80INS1_25CollectiveMainloopBwdSm80ILi1ELi1EN4cute5tupleIJNS5_1CILi64EEES8_NS7_ILi256EEEEEENS_6half_tEfNS_4arch4Sm80ELb0ELb0ELb1ELb1ELb0ELb0ELb0ELb0ELi2ELi4ELi2ELi2ELb0EEENS1_21CollectiveEpilogueBwdISA_SB_SD_Li256ELb1ELb0ELi4EEENS1_19SingleTileSchedulerILb1ELb0ELb0ELi64EEEEEEEEEvNT_6ParamsE --------------------------
	.section	.nv.info._ZN7cutlass13device_kernelIN5flash19enable_sm80_to_sm89INS1_16FlashAttnBwdSm80INS1_25CollectiveMainloopBwdSm80ILi1ELi1EN4cute5tupleIJNS5_1CILi64EEES8_NS7_ILi256EEEEEENS_6half_tEfNS_4arch4Sm80ELb0ELb0ELb1ELb1ELb0ELb0ELb0ELb0ELi2ELi4ELi2ELi2ELb0EEENS1_21CollectiveEpilogueBwdISA_SB_SD_Li256ELb1ELb0ELi4EEENS1_19SingleTileSchedulerILb1ELb0ELb0ELi64EEEEEEEEEvNT_6ParamsE,"",@"SHT_CUDA_INFO"
	.sectionflags	@""
	.align	4


	//----- nvinfo : EIATTR_CUDA_API_VERSION
	.align		4
        /*0000*/ 	.byte	0x04, 0x37
        /*0002*/ 	.short	(.L_410 - .L_409)
.L_409:
        /*0004*/ 	.word	0x00000082


	//----- nvinfo : EIATTR_KPARAM_INFO
	.align		4
.L_410:
        /*0008*/ 	.byte	0x04, 0x17
        /*000a*/ 	.short	(.L_412 - .L_411)
.L_411:
        /*000c*/ 	.word	0x00000000
        /*0010*/ 	.short	0x0000
        /*0012*/ 	.short	0x0000
        /*0014*/ 	.byte	0x00, 0xf0, 0xc1, 0x09


	//----- nvinfo : EIATTR_SPARSE_MMA_MASK
	.align		4
.L_412:
        /*0018*/ 	.byte	0x03, 0x50
        /*001a*/ 	.short	0x0000


	//----- nvinfo : EIATTR_MAXREG_COUNT
	.align		4
        /*001c*/ 	.byte	0x03, 0x1b
        /*001e*/ 	.short	0x00ff


	//----- nvinfo : EIATTR_MERCURY_ISA_VERSION
	.align		4
        /*0020*/ 	.byte	0x03, 0x5f
        /*0022*/ 	.short	0x0101


	//----- nvinfo : EIATTR_EXIT_INSTR_OFFSETS
	.align		4
        /*0024*/ 	.byte	0x04, 0x1c
        /*0026*/ 	.short	(.L_414 - .L_413)


	//   ....[0]....
.L_413:
        /*0028*/ 	.word	0x00000010


	//----- nvinfo : EIATTR_MAX_THREADS
	.align		4
.L_414:
        /*002c*/ 	.byte	0x04, 0x05
        /*002e*/ 	.short	(.L_416 - .L_415)
.L_415:
        /*0030*/ 	.word	0x00000100
        /*0034*/ 	.word	0x00000001
        /*0038*/ 	.word	0x00000001


	//----- nvinfo : EIATTR_CBANK_PARAM_SIZE
	.align		4
.L_416:
        /*003c*/ 	.byte	0x03, 0x19
        /*003e*/ 	.short	0x0270


	//----- nvinfo : EIATTR_PARAM_CBANK
	.align		4
        /*0040*/ 	.byte	0x04, 0x0a
        /*0042*/ 	.short	(.L_418 - .L_417)
	.align		4
.L_417:
        /*0044*/ 	.word	index@(.nv.constant0._ZN7cutlass13device_kernelIN5flash19enable_sm80_to_sm89INS1_16FlashAttnBwdSm80INS1_25CollectiveMainloopBwdSm80ILi1ELi1EN4cute5tupleIJNS5_1CILi64EEES8_NS7_ILi256EEEEEENS_6half_tEfNS_4arch4Sm80ELb0ELb0ELb1ELb1ELb0ELb0ELb0ELb0ELi2ELi4ELi2ELi2ELb0EEENS1_21CollectiveEpilogueBwdISA_SB_SD_Li256ELb1ELb0ELi4EEENS1_19SingleTileSchedulerILb1ELb0ELb0ELi64EEEEEEEEEvNT_6ParamsE)
        /*0048*/ 	.short	0x0210
        /*004a*/ 	.short	0x0270


	//----- nvinfo : EIATTR_SW_WAR
	.align		4
.L_418:
        /*004c*/ 	.byte	0x04, 0x36
        /*004e*/ 	.short	(.L_420 - .L_419)
.L_419:
        /*0050*/ 	.word	0x00000008
.L_420:


//--------------------- .nv.info._ZN7cutlass13device_kernelIN5flash19enable_sm80_to_sm89INS1_16FlashAttnBwdSm80INS1_25CollectiveMainloopBwdSm80ILi1ELi1EN4cute5tupleIJNS5_1CILi64EEES8_NS7_ILi256EEEEEENS_6half_tEfNS_4arch4Sm80ELb0ELb0ELb1ELb1ELb0ELb0ELb0ELb0ELi2ELi4ELi2ELi2ELb0EEENS1_24CollectiveEpilogueBwdGQAISA_fSD_Li256ELb1ELb0EEENS1_19SingleTileSchedulerILb1ELb0ELb0ELi64EEEEEEEEEvNT_6ParamsE --------------------------
	.section	.nv.info._ZN7cutlass13device_kernelIN5flash19enable_sm80_to_sm89INS1_16FlashAttnBwdSm80INS1_25CollectiveMainloopBwdSm80ILi1ELi1EN4cute5tupleIJNS5_1CILi64EEES8_NS7_ILi256EEEEEENS_6half_tEfNS_4arch4Sm80ELb0ELb0ELb1ELb1ELb0ELb0ELb0ELb0ELi2ELi4ELi2ELi2ELb0EEENS1_24CollectiveEpilogueBwdGQAISA_fSD_Li256ELb1ELb0EEENS1_19SingleTileSchedulerILb1ELb0ELb0ELi64EEEEEEEEEvNT_6ParamsE,"",@"SHT_CUDA_INFO"
	.sectionflags	@""
	.align	4


	//----- nvinfo : EIATTR_CUDA_API_VERSION
	.align		4
        /*0000*/ 	.byte	0x04, 0x37
        /*0002*/ 	.short	(.L_422 - .L_421)
.L_421:
        /*0004*/ 	.word	0x00000082


	//----- nvinfo : EIATTR_KPARAM_INFO
	.align		4
.L_422:
        /*0008*/ 	.byte	0x04, 0x17
        /*000a*/ 	.short	(.L_424 - .L_423)
.L_423:
        /*000c*/ 	.word	0x00000000
        /*0010*/ 	.short	0x0000
        /*0012*/ 	.short	0x0000
        /*0014*/ 	.byte	0x00, 0xf0, 0xe1, 0x09


	//----- nvinfo : EIATTR_SPARSE_MMA_MASK
	.align		4
.L_424:
        /*0018*/ 	.byte	0x03, 0x50
        /*001a*/ 	.short	0x0000


	//----- nvinfo : EIATTR_MAXREG_COUNT
	.align		4
        /*001c*/ 	.byte	0x03, 0x1b
        /*001e*/ 	.short	0x00ff


	//----- nvinfo : EIATTR_MERCURY_ISA_VERSION
	.align		4
        /*0020*/ 	.byte	0x03, 0x5f
        /*0022*/ 	.short	0x0101


	//----- nvinfo : EIATTR_EXIT_INSTR_OFFSETS
	.align		4
        /*0024*/ 	.byte	0x04, 0x1c
        /*0026*/ 	.short	(.L_426 - .L_425)


	//   ....[0]....
.L_425:
        /*0028*/ 	.word	0x00000010


	//----- nvinfo : EIATTR_MAX_THREADS
	.align		4
.L_426:
        /*002c*/ 	.byte	0x04, 0x05
        /*002e*/ 	.short	(.L_428 - .L_427)
.L_427:
        /*0030*/ 	.word	0x00000100
        /*0034*/ 	.word	0x00000001
        /*0038*/ 	.word	0x00000001


	//----- nvinfo : EIATTR_CBANK_PARAM_SIZE
	.align		4
.L_428:
        /*003c*/ 	.byte	0x03, 0x19
        /*003e*/ 	.short	0x0278


	//----- nvinfo : EIATTR_PARAM_CBANK
	.align		4
        /*0040*/ 	.byte	0x04, 0x0a
        /*0042*/ 	.short	(.L_430 - .L_429)
	.align		4
.L_429:
        /*0044*/ 	.word	index@(.nv.constant0._ZN7cutlass13device_kernelIN5flash19enable_sm80_to_sm89INS1_16FlashAttnBwdSm80INS1_25CollectiveMainloopBwdSm80ILi1ELi1EN4cute5tupleIJNS5_1CILi64EEES8_NS7_ILi256EEEEEENS_6half_tEfNS_4arch4Sm80ELb0ELb0ELb1ELb1ELb0ELb0ELb0ELb0ELi2ELi4ELi2ELi2ELb0EEENS1_24CollectiveEpilogueBwdGQAISA_fSD_Li256ELb1ELb0EEENS1_19SingleTileSchedulerILb1ELb0ELb0ELi64EEEEEEEEEvNT_6ParamsE)
        /*0048*/ 	.short	0x0210
        /*004a*/ 	.short	0x0278


	//----- nvinfo : EIATTR_SW_WAR
	.align		4
.L_430:
        /*004c*/ 	.byte	0x04, 0x36
        /*004e*/ 	.short	(.L_432 - .L_431)
.L_431:
        /*0050*/ 	.word	0x00000008
.L_432:


//--------------------- .nv.info._ZN7cutlass13device_kernelIN5flash19enable_sm80_to_sm89INS1_16FlashAttnBwdSm80INS1_25CollectiveMainloopBwdSm80ILi1ELi1EN4cute5tupleIJNS5_1CILi64EEES8_NS7_ILi256EEEEEENS_6half_tEfNS_4arch4Sm80ELb0ELb1ELb1ELb0ELb0ELb0ELb0ELb0ELi2ELi4ELi2ELi2ELb0EEENS1_21CollectiveEpilogueBwdISA_SB_SD_Li256ELb0ELb0ELi4EEENS1_19SingleTileSchedulerILb0ELb0ELb0ELi64EEEEEEEEEvNT_6ParamsE --------------------------
	.section	.nv.info._ZN7cutlass13device_kernelIN5flash19enable_sm80_to_sm89INS1_16FlashAttnBwdSm80INS1_25CollectiveMainloopBwdSm80ILi1ELi1EN4cute5tupleIJNS5_1CILi64EEES8_NS7_ILi256EEEEEENS_6half_tEfNS_4arch4Sm80ELb0ELb1ELb1ELb0ELb0ELb0ELb0ELb0ELi2ELi4ELi2ELi2ELb0EEENS1_21CollectiveEpilogueBwdISA_SB_SD_Li256ELb0ELb0ELi4EEENS1_19SingleTileSchedulerILb0ELb0ELb0ELi64EEEEEEEEEvNT_6ParamsE,"",@"SHT_CUDA_INFO"
	.sectionflags	@""
	.align	4


	//----- nvinfo : EIATTR_CUDA_API_VERSION
	.align		4
        /*0000*/ 	.byte	0x04, 0x37
        /*0002*/ 	.short	(.L_434 - .L_433)
.L_433:
        /*0004*/ 	.word	0x00000082


	//----- nvinfo : EIATTR_KPARAM_INFO
	.align		4
.L_434:
        /*0008*/ 	.byte	0x04, 0x17
        /*000a*/ 	.short	(.L_436 - .L_435)
.L_435:
        /*000c*/ 	.word	0x00000000
        /*0010*/ 	.short	0x0000
        /*0012*/ 	.short	0x0000
        /*0014*/ 	.byte	0x00, 0xf0, 0xc1, 0x09


	//----- nvinfo : EIATTR_SPARSE_MMA_MASK
	.align		4
.L_436:
        /*0018*/ 	.byte	0x03, 0x50
        /*001a*/ 	.short	0x0000


	//----- nvinfo : EIATTR_MAXREG_COUNT
	.align		4
        /*001c*/ 	.byte	0x03, 0x1b
        /*001e*/ 	.short	0x00ff


	//----- nvinfo : EIATTR_MERCURY_ISA_VERSION
	.align		4
        /*0020*/ 	.byte	0x03, 0x5f
        /*0022*/ 	.short	0x0101


	//----- nvinfo : EIATTR_EXIT_INSTR_OFFSETS
	.align		4
        /*0024*/ 	.byte	0x04, 0x1c
        /*0026*/ 	.short	(.L_438 - .L_437)


	//   ....[0]....
.L_437:
        /*0028*/ 	.word	0x00000010


	//----- nvinfo : EIATTR_MAX_THREADS
	.align		4
.L_438:
        /*002c*/ 	.byte	0x04, 0x05
        /*002e*/ 	.short	(.L_440 - .L_439)
.L_439:
        /*0030*/ 	.word	0x00000100
        /*0034*/ 	.word	0x00000001
        /*0038*/ 	.word	0x00000001


	//----- nvinfo : EIATTR_CBANK_PARAM_SIZE
	.align		4
.L_440:
        /*003c*/ 	.byte	0x03, 0x19
        /*003e*/ 	.short	0x0270


	//----- nvinfo : EIATTR_PARAM_CBANK
	.align		4
        /*0040*/ 	.byte	0x04, 0x0a
        /*0042*/ 	.short	(.L_442 - .L_441)
	.align		4
.L_441:
        /*0044*/ 	.word	index@(.nv.constant0._ZN7cutlass13device_kernelIN5flash19enable_sm80_to_sm89INS1_16FlashAttnBwdSm80INS1_25CollectiveMainloopBwdSm80ILi1ELi1EN4cute5tupleIJNS5_1CILi64EEES8_NS7_ILi256EEEEEENS_6half_tEfNS_4arch4Sm80ELb0ELb1ELb1ELb0ELb0ELb0ELb0ELb0ELi2ELi4ELi2ELi2ELb0EEENS1_21CollectiveEpilogueBwdISA_SB_SD_Li256ELb0ELb0ELi4EEENS1_19SingleTileSchedulerILb0ELb0ELb0ELi64EEEEEEEEEvNT_6ParamsE)
        /*0048*/ 	.short	0x0210
        /*004a*/ 	.short	0x0270


	//----- nvinfo : EIATTR_SW_WAR
	.align		4
.L_442:
        /*004c*/ 	.byte	0x04, 0x36
        /*004e*/ 	.short	(.L_444 - .L_443)
.L_443:
        /*0050*/ 	.word	0x00000008
.L_444:


//--------------------- .nv.info._ZN7cutlass13device_kernelIN5flash19enable_sm80_to_sm89INS1_16FlashAttnBwdSm80INS1_25CollectiveMainloopBwdSm80ILi1ELi1EN4cute5tupleIJNS5_1CILi64EEES8_NS7_ILi256EEEEEENS_6half_tEfNS_4arch4Sm80ELb0ELb1ELb1ELb0ELb0ELb0ELb0ELb0ELi2ELi4ELi2ELi2ELb0EEENS1_24CollectiveEpilogueBwdGQAISA_fSD_Li256ELb0ELb0EEENS1_19SingleTileSchedulerILb0ELb0ELb0ELi64EEEEEEEEEvNT_6ParamsE --------------------------
	.section	.nv.info._ZN7cutlass13device_kernelIN5flash19enable_sm80_to_sm89INS1_16FlashAttnBwdSm80INS1_25CollectiveMainloopBwdSm80ILi1ELi1EN4cute5tupleIJNS5_1CILi64EEES8_NS7_ILi256EEEEEENS_6half_tEfNS_4arch4Sm80ELb0ELb1ELb1ELb0ELb0ELb0ELb0ELb0ELi2ELi4ELi2ELi2ELb0EEENS1_24CollectiveEpilogueBwdGQAISA_fSD_Li256ELb0ELb0EEENS1_19SingleTileSchedulerILb0ELb0ELb0ELi64EEEEEEEEEvNT_6ParamsE,"",@"SHT_CUDA_INFO"
	.sectionflags	@""
	.align	4


	//----- nvinfo : EIATTR_CUDA_API_VERSION
	.align		4
        /*0000*/ 	.byte	0x04, 0x37
        /*0002*/ 	.short	(.L_446 - .L_445)
.L_445:
        /*0004*/ 	.word	0x00000082


	//----- nvinfo : EIATTR_KPARAM_INFO
	.align		4
.L_446:
        /*0008*/ 	.byte	0x04, 0x17
        /*000a*/ 	.short	(.L_448 - .L_447)
.L_447:
        /*000c*/ 	.word	0x00000000
        /*0010*/ 	.short	0x0000
        /*0012*/ 	.short	0x0000
        /*0014*/ 	.byte	0x00, 0xf0, 0xe1, 0x09


	//----- nvinfo : EIATTR_SPARSE_MMA_MASK
	.align		4
.L_448:
        /*0018*/ 	.byte	0x03, 0x50
        /*001a*/ 	.short	0x0000


	//----- nvinfo : EIATTR_MAXREG_COUNT
	.align		4
        /*001c*/ 	.byte	0x03, 0x1b
        /*001e*/ 	.short	0x00ff


	//----- nvinfo : EIATTR_MERCURY_ISA_VERSION
	.align		4
        /*0020*/ 	.byte	0x03, 0x5f
        /*0022*/ 	.short	0x0101


	//----- nvinfo : EIATTR_EXIT_INSTR_OFFSETS
	.align		4
        /*0024*/ 	.byte	0x04, 0x1c
        /*0026*/ 	.short	(.L_450 - .L_449)


	//   ....[0]....
.L_449:
        /*0028*/ 	.word	0x00000010


	//----- nvinfo : EIATTR_MAX_THREADS
	.align		4
.L_450:
        /*002c*/ 	.byte	0x04, 0x05
        /*002e*/ 	.short	(.L_452 - .L_451)
.L_451:
        /*0030*/ 	.word	0x00000100
        /*0034*/ 	.word	0x00000001
        /*0038*/ 	.word	0x00000001


	//----- nvinfo : EIATTR_CBANK_PARAM_SIZE
	.align		4
.L_452:
        /*003c*/ 	.byte	0x03, 0x19
        /*003e*/ 	.short	0x0278


	//----- nvinfo : EIATTR_PARAM_CBANK
	.align		4
        /*0040*/ 	.byte	0x04, 0x0a
        /*0042*/ 	.short	(.L_454 - .L_453)
	.align		4
.L_453:
        /*0044*/ 	.word	index@(.nv.constant0._ZN7cutlass13device_kernelIN5flash19enable_sm80_to_sm89INS1_16FlashAttnBwdSm80INS1_25CollectiveMainloopBwdSm80ILi1ELi1EN4cute5tupleIJNS5_1CILi64EEES8_NS7_ILi256EEEEEENS_6half_tEfNS_4arch4Sm80ELb0ELb1ELb1ELb0ELb0ELb0ELb0ELb0ELi2ELi4ELi2ELi2ELb0EEENS1_24CollectiveEpilogueBwdGQAISA_fSD_Li256ELb0ELb0EEENS1_19SingleTileSchedulerILb0ELb0ELb0ELi64EEEEEEEEEvNT_6ParamsE)
        /*0048*/ 	.short	0x0210
        /*004a*/ 	.short	0x0278


	//----- nvinfo : EIATTR_SW_WAR
	.align		4
.L_454:
        /*004c*/ 	.byte	0x04, 0x36
        /*004e*/ 	.short	(.L_456 - .L_455)
.L_455:
        /*0050*/ 	.word	0x00000008
.L_456:


//--------------------- .nv.info._ZN7cutlass13device_kernelIN5flash19enable_sm80_to_sm89INS1_16FlashAttnBwdSm80INS1_25CollectiveMainloopBwdSm80ILi1ELi1EN4cute5tupleIJNS5_1CILi64EEES8_NS7_ILi256EEEEEENS_6half_tEfNS_4arch4Sm80ELb0ELb1ELb1ELb1ELb0ELb0ELb0ELb0ELi2ELi4ELi2ELi2ELb0EEENS1_21CollectiveEpilogueBwdISA_SB_SD_Li256ELb1ELb0ELi4EEENS1_19SingleTileSchedulerILb1ELb0ELb0ELi64EEEEEEEEEvNT_6ParamsE --------------------------
	.section	.nv.info._ZN7cutlass13device_kernelIN5flash19enable_sm80_to_sm89INS1_16FlashAttnBwdSm80INS1_25CollectiveMainloopBwdSm80ILi1ELi1EN4cute5tupleIJNS5_1CILi64EEES8_NS7_ILi256EEEEEENS_6half_tEfNS_4arch4Sm80ELb0ELb1ELb1ELb1ELb0ELb0ELb0ELb0ELi2ELi4ELi2ELi2ELb0EEENS1_21CollectiveEpilogueBwdISA_SB_SD_Li256ELb1ELb0ELi4EEENS1_19SingleTileSchedulerILb1ELb0ELb0ELi64EEEEEEEEEvNT_6ParamsE,"",@"SHT_CUDA_INFO"
	.sectionflags	@""
	.align	4


	//----- nvinfo : EIATTR_CUDA_API_VERSION
	.align		4
        /*0000*/ 	.byte	0x04, 0x37
        /*0002*/ 	.short	(.L_458 - .L_457)
.L_457:
        /*0004*/ 	.word	0x00000082


	//----- nvinfo : EIATTR_KPARAM_INFO
	.align		4
.L_458:
        /*0008*/ 	.byte	0x04, 0x17
        /*000a*/ 	.short	(.L_460 - .L_459)
.L_459:
        /*000c*/ 	.word	0x00000000
        /*0010*/ 	.short	0x0000
        /*0012*/ 	.short	0x0000
        /*0014*/ 	.byte	0x00, 0xf0, 0xc1, 0x09


	//----- nvinfo : EIATTR_SPARSE_MMA_MASK
	.align		4
.L_460:
        /*0018*/ 	.byte	0x03, 0x50
        /*001a*/ 	.short	0x0000


	//----- nvinfo : EIATTR_MAXREG_COUNT
	.align		4
        /*001c*/ 	.byte	0x03, 0x1b
        /*001e*/ 	.short	0x00ff


	//----- nvinfo : EIATTR_MERCURY_ISA_VERSION
	.align		4
        /*0020*/ 	.byte	0x03, 0x5f
        /*0022*/ 	.short	0x0101


	//----- nvinfo : EIATTR_EXIT_INSTR_OFFSETS
	.align		4
        /*0024*/ 	.byte	0x04, 0x1c
        /*0026*/ 	.short	(.L_462 - .L_461)


	//   ....[0]....
.L_461:
        /*0028*/ 	.word	0x00000010


	//----- nvinfo : EIATTR_MAX_THREADS
	.align		4
.L_462:
        /*002c*/ 	.byte	0x04, 0x05
        /*002e*/ 	.short	(.L_464 - .L_463)
.L_463:
        /*0030*/ 	.word	0x00000100
        /*0034*/ 	.word	0x00000001
        /*0038*/ 	.word	0x00000001


	//----- nvinfo : EIATTR_CBANK_PARAM_SIZE
	.align		4
.L_464:
        /*003c*/ 	.byte	0x03, 0x19
        /*003e*/ 	.short	0x0270


	//----- nvinfo : EIATTR_PARAM_CBANK
	.align		4
        /*0040*/ 	.byte	0x04, 0x0a
        /*0042*/ 	.short	(.L_466 - .L_465)
	.align		4
.L_465:
        /*0044*/ 	.word	index@(.nv.constant0._ZN7cutlass13device_kernelIN5flash19enable_sm80_to_sm89INS1_16FlashAttnBwdSm80INS1_25CollectiveMainloopBwdSm80ILi1ELi1EN4cute5tupleIJNS5_1CILi64EEES8_NS7_ILi256EEEEEENS_6half_tEfNS_4arch4Sm80ELb0ELb1ELb1ELb1ELb0ELb0ELb0ELb0ELi2ELi4ELi2ELi2ELb0EEENS1_21CollectiveEpilogueBwdISA_SB_SD_Li256ELb1ELb0ELi4EEENS1_19SingleTileSchedulerILb1ELb0ELb0ELi64EEEEEEEEEvNT_6ParamsE)
        /*0048*/ 	.short	0x0210
        /*004a*/ 	.short	0x0270


	//----- nvinfo : EIATTR_SW_WAR
	.align		4
.L_466:
        /*004c*/ 	.byte	0x04, 0x36
        /*004e*/ 	.short	(.L_468 - .L_467)
.L_467:
        /*0050*/ 	.word	0x00000008
.L_468:


//--------------------- .nv.info._ZN7cutlass13device_kernelIN5flash19enable_sm80_to_sm89INS1_16FlashAttnBwdSm80INS1_25CollectiveMainloopBwdSm80ILi1ELi1EN4cute5tupleIJNS5_1CILi64EEES8_NS7_ILi256EEEEEENS_6half_tEfNS_4arch4Sm80ELb0ELb1ELb1ELb1ELb0ELb0ELb0ELb0ELi2ELi4ELi2ELi2ELb0EEENS1_24CollectiveEpilogueBwdGQAISA_fSD_Li256ELb1ELb0EEENS1_19SingleTileSchedulerILb1ELb0ELb0ELi64EEEEEEEEEvNT_6ParamsE --------------------------
	.section	.nv.info._ZN7cutlass13device_kernelIN5flash19enable_sm80_to_sm89INS1_16FlashAttnBwdSm80INS1_25CollectiveMainloopBwdSm80ILi1ELi1EN4cute5tupleIJNS5_1CILi64EEES8_NS7_ILi256EEEEEENS_6half_tEfNS_4arch4Sm80ELb0ELb1ELb1ELb1ELb0ELb0ELb0ELb0ELi2ELi4ELi2ELi2ELb0EEENS1_24CollectiveEpilogueBwdGQAISA_fSD_Li256ELb1ELb0EEENS1_19SingleTileSchedulerILb1ELb0ELb0ELi64EEEEEEEEEvNT_6ParamsE,"",@"SHT_CUDA_INFO"
	.sectionflags	@""
	.align	4


	//----- nvinfo : EIATTR_CUDA_API_VERSION
	.align		4
        /*0000*/ 	.byte	0x04, 0x37
        /*0002*/ 	.short	(.L_470 - .L_469)
.L_469:
        /*0004*/ 	.word	0x00000082


	//----- nvinfo : EIATTR_KPARAM_INFO
	.align		4
.L_470:
        /*0008*/ 	.byte	0x04, 0x17
        /*000a*/ 	.short	(.L_472 - .L_471)
.L_471:
        /*000c*/ 	.word	0x00000000
        /*0010*/ 	.short	0x0000
        /*0012*/ 	.short	0x0000
        /*0014*/ 	.byte	0x00, 0xf0, 0xe1, 0x09


	//----- nvinfo : EIATTR_SPARSE_MMA_MASK
	.align		4
.L_472:
        /*0018*/ 	.byte	0x03, 0x50
        /*001a*/ 	.short	0x0000


	//----- nvinfo : EIATTR_MAXREG_COUNT
	.align		4
        /*001c*/ 	.byte	0x03, 0x1b
        /*001e*/ 	.short	0x00ff


	//----- nvinfo : EIATTR_MERCURY_ISA_VERSION
	.align		4
        /*0020*/ 	.byte	0x03, 0x5f
        /*0022*/ 	.short	0x0101


	//----- nvinfo : EIATTR_EXIT_INSTR_OFFSETS
	.align		4
        /*0024*/ 	.byte	0x04, 0x1c
        /*0026*/ 	.short	(.L_474 - .L_473)


	//   ....[0]....
.L_473:
        /*0028*/ 	.word	0x00000010


	//----- nvinfo : EIATTR_MAX_THREADS
	.align		4
.L_474:
        /*002c*/ 	.byte	0x04, 0x05
        /*002e*/ 	.short	(.L_476 - .L_475)
.L_475:
        /*0030*/ 	.word	0x00000100
        /*0034*/ 	.word	0x00000001
        /*0038*/ 	.word	0x00000001


	//----- nvinfo : EIATTR_CBANK_PARAM_SIZE
	.align		4
.L_476:
        /*003c*/ 	.byte	0x03, 0x19
        /*003e*/ 	.short	0x0278


	//----- nvinfo : EIATTR_PARAM_CBANK
	.align		4
        /*0040*/ 	.byte	0x04, 0x0a
        /*0042*/ 	.short	(.L_478 - .L_477)
	.align		4
.L_477:
        /*0044*/ 	.word	index@(.nv.constant0._ZN7cutlass13device_kernelIN5flash19enable_sm80_to_sm89INS1_16FlashAttnBwdSm80INS1_25CollectiveMainloopBwdSm80ILi1ELi1EN4cute5tupleIJNS5_1CILi64EEES8_NS7_ILi256EEEEEENS_6half_tEfNS_4arch4Sm80ELb0ELb1ELb1ELb1ELb0ELb0ELb0ELb0ELi2ELi4ELi2ELi2ELb0EEENS1_24CollectiveEpilogueBwdGQAISA_fSD_Li256ELb1ELb0EEENS1_19SingleTileSchedulerILb1ELb0ELb0ELi64EEEEEEEEEvNT_6ParamsE)
        /*0048*/ 	.short	0x0210
        /*004a*/ 	.short	0x0278


	//----- nvinfo : EIATTR_SW_WAR
	.align		4
.L_478:
        /*004c*/ 	.byte	0x04, 0x36
        /*004e*/ 	.short	(.L_480 - .L_479)
.L_479:
        /*0050*/ 	.word	0x00000008
.L_480:


//--------------------- .nv.info._ZN7cutlass13device_kernelIN5flash19enable_sm80_to_sm89INS1_16FlashAttnBwdSm80INS1_25CollectiveMainloopBwdSm80ILi1ELi1EN4cute5tupleIJNS5_1CILi64EEES8_NS7_ILi256EEEEEENS_6half_tEfNS_4arch4Sm80ELb1ELb0ELb1ELb0ELb0ELb0ELb0ELb0ELi2ELi4ELi2ELi2ELb0EEENS1_21CollectiveEpilogueBwdISA_SB_SD_Li256ELb0ELb0ELi4EEENS1_25SingleTileBwdLPTSchedulerILb0ELi64ELb0EEEEEEEEEvNT_6ParamsE --------------------------
	.section	.nv.info._ZN7cutlass13device_kernelIN5flash19enable_sm80_to_sm89INS1_16FlashAttnBwdSm80INS1_25CollectiveMainloopBwdSm80ILi1ELi1EN4cute5tupleIJNS5_1CILi64EEES8_NS7_ILi256EEEEEENS_6half_tEfNS_4arch4Sm80ELb1ELb0ELb1ELb0ELb0ELb0ELb0ELb0ELi2ELi4ELi2ELi2ELb0EEENS1_21CollectiveEpilogueBwdISA_SB_SD_Li256ELb0ELb0ELi4EEENS1_25SingleTileBwdLPTSchedulerILb0ELi64ELb0EEEEEEEEEvNT_6ParamsE,"",@"SHT_CUDA_INFO"
	.sectionflags	@""
	.align	4


	//----- nvinfo : EIATTR_CUDA_API_VERSION
	.align		4
        /*0000*/ 	.byte	0x04, 0x37
        /*0002*/ 	.short	(.L_482 - .L_481)
.L_481:
        /*0004*/ 	.word	0x00000082


	//----- nvinfo : EIATTR_KPARAM_INFO
	.align		4
.L_482:
        /*0008*/ 	.byte	0x04, 0x17
        /*000a*/ 	.short	(.L_484 - .L_483)
.L_483:
        /*000c*/ 	.word	0x00000000
        /*0010*/ 	.short	0x0000
        /*0012*/ 	.short	0x0000
        /*0014*/ 	.byte	0x00, 0xf0, 0x21, 0x0a


	//----- nvinfo : EIATTR_SPARSE_MMA_MASK
	.align		4
.L_484:
        /*0018*/ 	.byte	0x03, 0x50
        /*001a*/ 	.short	0x0000


	//----- nvinfo : EIATTR_MAXREG_COUNT
	.align		4
        /*001c*/ 	.byte	0x03, 0x1b
        /*001e*/ 	.short	0x00ff


	//----- nvinfo : EIATTR_MERCURY_ISA_VERSION
	.align		4
        /*0020*/ 	.byte	0x03, 0x5f
        /*0022*/ 	.short	0x0101


	//----- nvinfo : EIATTR_EXIT_INSTR_OFFSETS
	.align		4
        /*0024*/ 	.byte	0x04, 0x1c
        /*0026*/ 	.short	(.L_486 - .L_485)


	//   ....[0]....
.L_485:
        /*0028*/ 	.word	0x00000010


	//----- nvinfo : EIATTR_MAX_THREADS
	.align		4
.L_486:
        /*002c*/ 	.byte	0x04, 0x05
        /*002e*/ 	.short	(.L_488 - .L_487)
.L_487:
        /*0030*/ 	.word	0x00000100
        /*0034*/ 	.word	0x00000001
        /*0038*/ 	.word	0x00000001


	//----- nvinfo : EIATTR_CBANK_PARAM_SIZE
	.align		4
.L_488:
        /*003c*/ 	.byte	0x03, 0x19
        /*003e*/ 	.short	0x0288


	//----- nvinfo : EIATTR_PARAM_CBANK
	.align		4
        /*0040*/ 	.byte	0x04, 0x0a
        /*0042*/ 	.short	(.L_490 - .L_489)
	.align		4
.L_489:
        /*0044*/ 	.word	index@(.nv.constant0._ZN7cutlass13device_kernelIN5flash19enable_sm80_to_sm89INS1_16FlashAttnBwdSm80INS1_25CollectiveMainloopBwdSm80ILi1ELi1EN4cute5tupleIJNS5_1CILi64EEES8_NS7_ILi256EEEEEENS_6half_tEfNS_4arch4Sm80ELb1ELb0ELb1ELb0ELb0ELb0ELb0ELb0ELi2ELi4ELi2ELi2ELb0EEENS1_21CollectiveEpilogueBwdISA_SB_SD_Li256ELb0ELb0ELi4EEENS1_25SingleTileBwdLPTSchedulerILb0ELi64ELb0EEEEEEEEEvNT_6ParamsE)
        /*0048*/ 	.short	0x0210
        /*004a*/ 	.short	0x0288


	//----- nvinfo : EIATTR_SW_WAR
	.align		4
.L_490:
        /*004c*/ 	.byte	0x04, 0x36
        /*004e*/ 	.short	(.L_492 - .L_491)
.L_491:
        /*0050*/ 	.word	0x00000008
.L_492:


//--------------------- .nv.info._ZN7cutlass13device_kernelIN5flash19enable_sm80_to_sm89INS1_16FlashAttnBwdSm80INS1_25CollectiveMainloopBwdSm80ILi1ELi1EN4cute5tupleIJNS5_1CILi64EEES8_NS7_ILi256EEEEEENS_6half_tEfNS_4arch4Sm80ELb1ELb0ELb1ELb0ELb0ELb0ELb0ELb0ELi2ELi4ELi2ELi2ELb0EEENS1_24CollectiveEpilogueBwdGQAISA_fSD_Li256ELb0ELb0EEENS1_25SingleTileBwdLPTSchedulerILb0ELi64ELb0EEEEEEEEEvNT_6ParamsE --------------------------
	.section	.nv.info._ZN7cutlass13device_kernelIN5flash19enable_sm80_to_sm89INS1_16FlashAttnBwdSm80INS1_25CollectiveMainloopBwdSm80ILi1ELi1EN4cute5tupleIJNS5_1CILi64EEES8_NS7_ILi256EEEEEENS_6half_tEfNS_4arch4Sm80ELb1ELb0ELb1ELb0ELb0ELb0ELb0ELb0ELi2ELi4ELi2ELi2ELb0EEENS1_24CollectiveEpilogueBwdGQAISA_fSD_Li256ELb0ELb0EEENS1_25SingleTileBwdLPTSchedulerILb0ELi64ELb0EEEEEEEEEvNT_6ParamsE,"",@"SHT_CUDA_INFO"
	.sectionflags	@""
	.align	4


	//----- nvinfo : EIATTR_CUDA_API_VERSION
	.align		4
        /*0000*/ 	.byte	0x04, 0x37
        /*0002*/ 	.short	(.L_494 - .L_493)
.L_493:
        /*0004*/ 	.word	0x00000082


	//----- nvinfo : EIATTR_KPARAM_INFO
	.align		4
.L_494:
        /*0008*/ 	.byte	0x04, 0x17
        /*000a*/ 	.short	(.L_496 - .L_495)
.L_495:
        /*000c*/ 	.word	0x00000000
        /*0010*/ 	.short	0x0000
        /*0012*/ 	.short	0x0000
        /*0014*/ 	.byte	0x00, 0xf0, 0x41, 0x0a


	//----- nvinfo : EIATTR_SPARSE_MMA_MASK
	.align		4
.L_496:
        /*0018*/ 	.byte	0x03, 0x50
        /*001a*/ 	.short	0x0000


	//----- nvinfo : EIATTR_MAXREG_COUNT
	.align		4
        /*001c*/ 	.byte	0x03, 0x1b
        /*001e*/ 	.short	0x00ff


	//----- nvinfo : EIATTR_MERCURY_ISA_VERSION
	.align		4
        /*0020*/ 	.byte	0x03, 0x5f
        /*0022*/ 	.short	0x0101


	//----- nvinfo : EIATTR_EXIT_INSTR_OFFSETS
	.align		4
        /*0024*/ 	.byte	0x04, 0x1c
        /*0026*/ 	.short	(.L_498 - .L_497)


	//   ....[0]....
.L_497:
        /*0028*/ 	.word	0x00000010


	//----- nvinfo : EIATTR_MAX_THREADS
	.align		4
.L_498:
        /*002c*/ 	.byte	0x04, 0x05
        /*002e*/ 	.short	(.L_500 - .L_499)
.L_499:
        /*0030*/ 	.word	0x00000100
        /*0034*/ 	.word	0x00000001
        /*0038*/ 	.word	0x00000001


	//----- nvinfo : EIATTR_CBANK_PARAM_SIZE
	.align		4
.L_500:
        /*003c*/ 	.byte	0x03, 0x19
        /*003e*/ 	.short	0x0290


	//----- nvinfo : EIATTR_PARAM_CBANK
	.align		4
        /*0040*/ 	.byte	0x04, 0x0a
        /*0042*/ 	.short	(.L_502 - .L_501)
	.align		4
.L_501:
        /*0044*/ 	.word	index@(.nv.constant0._ZN7cutlass13device_kernelIN5flash19enable_sm80_to_sm89INS1_16FlashAttnBwdSm80INS1_25CollectiveMainloopBwdSm80ILi1ELi1EN4cute5tupleIJNS5_1CILi64EEES8_NS7_ILi256EEEEEENS_6half_tEfNS_4arch4Sm80ELb1ELb0ELb1ELb0ELb0ELb0ELb0ELb0ELi2ELi4ELi2ELi2ELb0EEENS1_24CollectiveEpilogueBwdGQAISA_fSD_Li256ELb0ELb0EEENS1_25SingleTileBwdLPTSchedulerILb0ELi64ELb0EEEEEEEEEvNT_6ParamsE)
        /*0048*/ 	.short	0x0210
        /*004a*/ 	.short	0x0290


	//----- nvinfo : EIATTR_SW_WAR
	.align		4
.L_502:
        /*004c*/ 	.byte	0x04, 0x36
        /*004e*/ 	.short	(.L_504 - .L_503)
.L_503:
        /*0050*/ 	.word	0x00000008
.L_504:


//--------------------- .nv.info._ZN7cutlass13device_kernelIN5flash22FlashAttnBwdPreprocessIN4cute5tupleIJNS3_1CILi64EEENS5_ILi256EEEEEENS_6half_tEfNS_4arch4Sm80ELb1ELb0EEEEEvNT_6ParamsE --------------------------
	.section	.nv.info._ZN7cutlass13device_kernelIN5flash22FlashAttnBwdPreprocessIN4cute5tupleIJNS3_1CILi64EEENS5_ILi256EEEEEENS_6half_tEfNS_4arch4Sm80ELb1ELb0EEEEEvNT_6ParamsE,"",@"SHT_CUDA_INFO"
	.sectionflags	@""
	.align	4


	//----- nvinfo : EIATTR_CUDA_API_VERSION
	.align		4
        /*0000*/ 	.byte	0x04, 0x37
        /*0002*/ 	.short	(.L_506 - .L_505)
.L_505:
        /*0004*/ 	.word	0x00000082


	//----- nvinfo : EIATTR_KPARAM_INFO
	.align		4
.L_506:
        /*0008*/ 	.byte	0x04, 0x17
        /*000a*/ 	.short	(.L_508 - .L_507)
.L_507:
        /*000c*/ 	.word	0x00000000
        /*0010*/ 	.short	0x0000
        /*0012*/ 	.short	0x0000
        /*0014*/ 	.byte	0x00, 0xf0, 0xc1, 0x03


	//----- nvinfo : EIATTR_SPARSE_MMA_MASK
	.align		4
.L_508:
        /*0018*/ 	.byte	0x03, 0x50
        /*001a*/ 	.short	0x0000


	//----- nvinfo : EIATTR_MAXREG_COUNT
	.align		4
        /*001c*/ 	.byte	0x03, 0x1b
        /*001e*/ 	.short	0x0080


	//----- nvinfo : EIATTR_MERCURY_ISA_VERSION
	.align		4
        /*0020*/ 	.byte	0x03, 0x5f
        /*0022*/ 	.short	0x0101


	//----- nvinfo : EIATTR_COOP_GROUP_MASK_REGIDS
	.align		4
        /*0024*/ 	.byte	0x04, 0x29
        /*0026*/ 	.short	(.L_510 - .L_509)


	//   ....[0]....
.L_509:
        /*0028*/ 	.word	0xffffffff


	//   ....[1]....
        /*002c*/ 	.word	0xffffffff


	//   ....[2]....
        /*0030*/ 	.word	0xffffffff


	//   ....[3]....
        /*0034*/ 	.word	0xffffffff


	//   ....[4]....
        /*0038*/ 	.word	0xffffffff


	//   ....[5]....
        /*003c*/ 	.word	0xffffffff


	//   ....[6]....
        /*0040*/ 	.word	0xffffffff


	//   ....[7]....
        /*0044*/ 	.word	0xffffffff


	//   ....[8]....
        /*0048*/ 	.word	0xffffffff


	//   ....[9]....
        /*004c*/ 	.word	0xffffffff


	//   ....[10]....
        /*0050*/ 	.word	0xffffffff


	//   ....[11]....
        /*0054*/ 	.word	0xffffffff


	//   ....[12]....
        /*0058*/ 	.word	0xffffffff


	//   ....[13]....
        /*005c*/ 	.word	0xffffffff


	//   ....[14]....
        /*0060*/ 	.word	0xffffffff


	//   ....[15]....
        /*0064*/ 	.word	0xffffffff


	//----- nvinfo : EIATTR_COOP_GROUP_INSTR_OFFSETS
	.align		4
.L_510:
        /*0068*/ 	.byte	0x04, 0x28
        /*006a*/ 	.short	(.L_512 - .L_511)


	//   ....[0]....
.L_511:
        /*006c*/ 	.word	0x00002010


	//   ....[1]....
        /*0070*/ 	.word	0x00002020


	//   ....[2]....
        /*0074*/ 	.word	0x00002030


	//   ....[3]....
        /*0078*/ 	.word	0x00002040


	//   ....[4]....
        /*007c*/ 	.word	0x00002070


	//   ....[5]....
        /*0080*/ 	.word	0x000020a0


	//   ....[6]....
        /*0084*/ 	.word	0x000020d0


	//   ....[7]....
        /*0088*/ 	.word	0x000020f0


	//   ....[8]....
        /*008c*/ 	.word	0x00002140


	//   ....[9]....
        /*0090*/ 	.word	0x00002160


	//   ....[10]....
        /*0094*/ 	.word	0x00002190


	//   ....[11]....
        /*0098*/ 	.word	0x000021b0


	//   ....[12]....
        /*009c*/ 	.word	0x00002260


	//   ....[13]....
        /*00a0*/ 	.word	0x000022a0


	//   ....[14]....
        /*00a4*/ 	.word	0x000022d0


	//   ....[15]....
        /*00a8*/ 	.word	0x000022f0


	//----- nvinfo : EIATTR_EXIT_INSTR_OFFSETS
	.align		4
.L_512:
        /*00ac*/ 	.byte	0x04, 0x1c
        /*00ae*/ 	.short	(.L_514 - .L_513)


	//   ....[0]....
.L_513:
        /*00b0*/ 	.word	0x000028e0


	//   ....[1]....
        /*00b4*/ 	.word	0x00002960


	//----- nvinfo : EIATTR_MAX_THREADS
	.align		4
.L_514:
        /*00b8*/ 	.byte	0x04, 0x05
        /*00ba*/ 	.short	(.L_516 - .L_515)
.L_515:
        /*00bc*/ 	.word	0x00000100
        /*00c0*/ 	.word	0x00000001
        /*00c4*/ 	.word	0x00000001


	//----- nvinfo : EIATTR_CRS_STACK_SIZE
	.align		4
.L_516:
        /*00c8*/ 	.byte	0x04, 0x1e
        /*00ca*/ 	.short	(.L_518 - .L_517)
.L_517:
        /*00cc*/ 	.word	0x00000000


	//----- nvinfo : EIATTR_CBANK_PARAM_SIZE
	.align		4
.L_518:
        /*00d0*/ 	.byte	0x03, 0x19
        /*00d2*/ 	.short	0x00f0


	//----- nvinfo : EIATTR_PARAM_CBANK
	.align		4
        /*00d4*/ 	.byte	0x04, 0x0a
        /*00d6*/ 	.short	(.L_520 - .L_519)
	.align		4
.L_519:
        /*00d8*/ 	.word	index@(.nv.constant0._ZN7cutlass13device_kernelIN5flash22FlashAttnBwdPreprocessIN4cute5tupleIJNS3_1CILi64EEENS5_ILi256EEEEEENS_6half_tEfNS_4arch4Sm80ELb1ELb0EEEEEvNT_6ParamsE)
        /*00dc*/ 	.short	0x0210
        /*00de*/ 	.short	0x00f0


	//----- nvinfo : EIATTR_SW_WAR
	.align		4
.L_520:
        /*00e0*/ 	.byte	0x04, 0x36
        /*00e2*/ 	.short	(.L_522 - .L_521)
.L_521:
        /*00e4*/ 	.word	0x00000008
.L_522:


//--------------------- .nv.info._ZN7cutlass13device_kernelIN5flash19enable_sm80_to_sm89INS1_16FlashAttnBwdSm80INS1_25CollectiveMainloopBwdSm80ILi1ELi1EN4cute5tupleIJNS5_1CILi64EEES8_NS7_ILi256EEEEEENS_6half_tEfNS_4arch4Sm80ELb1ELb0ELb1ELb1ELb0ELb0ELb0ELb0ELi2ELi4ELi2ELi2ELb0EEENS1_21CollectiveEpilogueBwdISA_SB_SD_Li256ELb1ELb0ELi4EEENS1_25SingleTileBwdLPTSchedulerILb1ELi64ELb0EEEEEEEEEvNT_6ParamsE --------------------------
	.section	.nv.info._ZN7cutlass13device_kernelIN5flash19enable_sm80_to_sm89INS1_16FlashAttnBwdSm80INS1_25CollectiveMainloopBwdSm80ILi1ELi1EN4cute5tupleIJNS5_1CILi64EEES8_NS7_ILi256EEEEEENS_6half_tEfNS_4arch4Sm80ELb1ELb0ELb1ELb1ELb0ELb0ELb0ELb0ELi2ELi4ELi2ELi2ELb0EEENS1_21CollectiveEpilogueBwdISA_SB_SD_Li256ELb1ELb0ELi4EEENS1_25SingleTileBwdLPTSchedulerILb1ELi64ELb0EEEEEEEEEvNT_6ParamsE,"",@"SHT_CUDA_INFO"
	.sectionflags	@""
	.align	4


	//----- nvinfo : EIATTR_CUDA_API_VERSION
	.align		4
        /*0000*/ 	.byte	0x04, 0x37
        /*0002*/ 	.short	(.L_524 - .L_523)
.L_523:
        /*0004*/ 	.word	0x00000082


	//----- nvinfo : EIATTR_KPARAM_INFO
	.align		4
.L_524:
        /*0008*/ 	.byte	0x04, 0x17
        /*000a*/ 	.short	(.L_526 - .L_525)
.L_525:
        /*000c*/ 	.word	0x00000000
        /*0010*/ 	.short	0x0000
        /*0012*/ 	.short	0x0000
        /*0014*/ 	.byte	0x00, 0xf0, 0x21, 0x0a


	//----- nvinfo : EIATTR_SPARSE_MMA_MASK
	.align		4
.L_526:
        /*0018*/ 	.byte	0x03, 0x50
        /*001a*/ 	.short	0x0000


	//----- nvinfo : EIATTR_MAXREG_COUNT
	.align		4
        /*001c*/ 	.byte	0x03, 0x1b
        /*001e*/ 	.short	0x00ff


	//----- nvinfo : EIATTR_MERCURY_ISA_VERSION
	.align		4
        /*0020*/ 	.byte	0x03, 0x5f
        /*0022*/ 	.short	0x0101


	//----- nvinfo : EIATTR_EXIT_INSTR_OFFSETS
	.align		4
        /*0024*/ 	.byte	0x04, 0x1c
        /*0026*/ 	.short	(.L_528 - .L_527)


	//   ....[0]....
.L_527:
        /*0028*/ 	.word	0x00000010


	//----- nvinfo : EIATTR_MAX_THREADS
	.align		4
.L_528:
        /*002c*/ 	.byte	0x04, 0x05
        /*002e*/ 	.short	(.L_530 - .L_529)
.L_529:
        /*0030*/ 	.word	0x00000100
        /*0034*/ 	.word	0x00000001
        /*0038*/ 	.word	0x00000001


	//----- nvinfo : EIATTR_CBANK_PARAM_SIZE
	.align		4
.L_530:
        /*003c*/ 	.byte	0x03, 0x19
        /*003e*/ 	.short	0x0288


	//----- nvinfo : EIATTR_PARAM_CBANK
	.align		4
        /*0040*/ 	.byte	0x04, 0x0a
        /*0042*/ 	.short	(.L_532 - .L_531)
	.align		4
.L_531:
        /*0044*/ 	.word	index@(.nv.constant0._ZN7cutlass13device_kernelIN5flash19enable_sm80_to_sm89INS1_16FlashAttnBwdSm80INS1_25CollectiveMainloopBwdSm80ILi1ELi1EN4cute5tupleIJNS5_1CILi64EEES8_NS7_ILi256EEEEEENS_6half_tEfNS_4arch4Sm80ELb1ELb0ELb1ELb1ELb0ELb0ELb0ELb0ELi2ELi4ELi2ELi2ELb0EEENS1_21CollectiveEpilogueBwdISA_SB_SD_Li256ELb1ELb0ELi4EEENS1_25SingleTileBwdLPTSchedulerILb1ELi64ELb0EEEEEEEEEvNT_6ParamsE)
        /*0048*/ 	.short	0x0210
        /*004a*/ 	.short	0x0288


	//----- nvinfo : EIATTR_SW_WAR
	.align		4
.L_532:
        /*004c*/ 	.byte	0x04, 0x36
        /*004e*/ 	.short	(.L_534 - .L_533)
.L_533:
        /*0050*/ 	.word	0x00000008
.L_534:


//--------------------- .nv.info._ZN7cutlass13device_kernelIN5flash32FlashAttnBwdPostprocessConvertdQIN4cute5tupleIJNS3_1CILi64EEENS5_ILi256EEEEEENS_6half_tEfNS_4arch4Sm80ELi256ENS3_8TiledMMAINS3_8MMA_AtomIJNS3_28SM80_16x8x16_F32F16F16F32_TNEEEENS3_6LayoutINS4_IJNS5_ILi2EEENS5_ILi4EEENS5_ILi1EEEEEENS4_IJSJ_SH_NS5_ILi0EEEEEEEENS4_IJNS5_ILi32EEES6_NS5_ILi16EEEEEEEELb0EEEEEvNT_6ParamsE --------------------------
	.section	.nv.info._ZN7cutlass13device_kernelIN5flash32FlashAttnBwdPostprocessConvertdQIN4cute5tupleIJNS3_1CILi64EEENS5_ILi256EEEEEENS_6half_tEfNS_4arch4Sm80ELi256ENS3_8TiledMMAINS3_8MMA_AtomIJNS3_28SM80_16x8x16_F32F16F16F32_TNEEEENS3_6LayoutINS4_IJNS5_ILi2EEENS5_ILi4EEENS5_ILi1EEEEEENS4_IJSJ_SH_NS5_ILi0EEEEEEEENS4_IJNS5_ILi32EEES6_NS5_ILi16EEEEEEEELb0EEEEEvNT_6ParamsE,"",@"SHT_CUDA_INFO"
	.sectionflags	@""
	.align	4


	//----- nvinfo : EIATTR_CUDA_API_VERSION
	.align		4
        /*0000*/ 	.byte	0x04, 0x37
        /*0002*/ 	.short	(.L_536 - .L_535)
.L_535:
        /*0004*/ 	.word	0x00000082


	//----- nvinfo : EIATTR_KPARAM_INFO
	.align		4
.L_536:
        /*0008*/ 	.byte	0x04, 0x17
        /*000a*/ 	.short	(.L_538 - .L_537)
.L_537:
        /*000c*/ 	.word	0x00000000
        /*0010*/ 	.short	0x0000
        /*0012*/ 	.short	0x0000
        /*0014*/ 	.byte	0x00, 0xf0, 0xc1, 0x01


	//----- nvinfo : EIATTR_SPARSE_MMA_MASK
	.align		4
.L_538:
        /*0018*/ 	.byte	0x03, 0x50
        /*001a*/ 	.short	0x0000


	//----- nvinfo : EIATTR_MAXREG_COUNT
	.align		4
        /*001c*/ 	.byte	0x03, 0x1b
        /*001e*/ 	.short	0x0080


	//----- nvinfo : EIATTR_NUM_BARRIERS
	.align		4
        /*0020*/ 	.byte	0x02, 0x4c
        /*0022*/ 	.byte	0x01
	.zero		1


	//----- nvinfo : EIATTR_MERCURY_ISA_VERSION
	.align		4
        /*0024*/ 	.byte	0x03, 0x5f
        /*0026*/ 	.short	0x0101


	//----- nvinfo : EIATTR_EXIT_INSTR_OFFSETS
	.align		4
        /*0028*/ 	.byte	0x04, 0x1c
        /*002a*/ 	.short	(.L_540 - .L_539)


	//   ....[0]....
.L_539:
        /*002c*/ 	.word	0x000001b0


	//   ....[1]....
        /*0030*/ 	.word	0x00001f00


	//   ....[2]....
        /*0034*/ 	.word	0x00001fd0


	//----- nvinfo : EIATTR_MAX_THREADS
	.align		4
.L_540:
        /*0038*/ 	.byte	0x04, 0x05
        /*003a*/ 	.short	(.L_542 - .L_541)
.L_541:
        /*003c*/ 	.word	0x00000100
        /*0040*/ 	.word	0x00000001
        /*0044*/ 	.word	0x00000001


	//----- nvinfo : EIATTR_CRS_STACK_SIZE
	.align		4
.L_542:
        /*0048*/ 	.byte	0x04, 0x1e
        /*004a*/ 	.short	(.L_544 - .L_543)
.L_543:
        /*004c*/ 	.word	0x00000000


	//----- nvinfo : EIATTR_CBANK_PARAM_SIZE
	.align		4
.L_544:
        /*0050*/ 	.byte	0x03, 0x19
        /*0052*/ 	.short	0x0070


	//----- nvinfo : EIATTR_PARAM_CBANK
	.align		4
        /*0054*/ 	.byte	0x04, 0x0a
        /*0056*/ 	.short	(.L_546 - .L_545)
	.align		4
.L_545:
        /*0058*/ 	.word	index@(.nv.constant0._ZN7cutlass13device_kernelIN5flash32FlashAttnBwdPostprocessConvertdQIN4cute5tupleIJNS3_1CILi64EEENS5_ILi256EEEEEENS_6half_tEfNS_4arch4Sm80ELi256ENS3_8TiledMMAINS3_8MMA_AtomIJNS3_28SM80_16x8x16_F32F16F16F32_TNEEEENS3_6LayoutINS4_IJNS5_ILi2EEENS5_ILi4EEENS5_ILi1EEEEEENS4_IJSJ_SH_NS5_ILi0EEEEEEEENS4_IJNS5_ILi32EEES6_NS5_ILi16EEEEEEEELb0EEEEEvNT_6ParamsE)
        /*005c*/ 	.short	0x0210
        /*005e*/ 	.short	0x0070


	//----- nvinfo : EIATTR_SW_WAR
	.align		4
.L_546:
        /*0060*/ 	.byte	0x04, 0x36
        /*0062*/ 	.short	(.L_548 - .L_547)
.L_547:
        /*0064*/ 	.word	0x00000008
.L_548:


//--------------------- .nv.info._ZN7cutlass13device_kernelIN5flash19enable_sm80_to_sm89INS1_16FlashAttnBwdSm80INS1_25CollectiveMainloopBwdSm80ILi1ELi1EN4cute5tupleIJNS5_1CILi64EEES8_NS7_ILi256EEEEEENS_6half_tEfNS_4arch4Sm80ELb1ELb0ELb1ELb1ELb0ELb0ELb0ELb0ELi2ELi4ELi2ELi2ELb0EEENS1_24CollectiveEpilogueBwdGQAISA_fSD_Li256ELb1ELb0EEENS1_25SingleTileBwdLPTSchedulerILb1ELi64ELb0EEEEEEEEEvNT_6ParamsE --------------------------
	.section	.nv.info._ZN7cutlass13device_kernelIN5flash19enable_sm80_to_sm89INS1_16FlashAttnBwdSm80INS1_25CollectiveMainloopBwdSm80ILi1ELi1EN4cute5tupleIJNS5_1CILi64EEES8_NS7_ILi256EEEEEENS_6half_tEfNS_4arch4Sm80ELb1ELb0ELb1ELb1ELb0ELb0ELb0ELb0ELi2ELi4ELi2ELi2ELb0EEENS1_24CollectiveEpilogueBwdGQAISA_fSD_Li256ELb1ELb0EEENS1_25SingleTileBwdLPTSchedulerILb1ELi64ELb0EEEEEEEEEvNT_6ParamsE,"",@"SHT_CUDA_INFO"
	.sectionflags	@""
	.align	4


	//----- nvinfo : EIATTR_CUDA_API_VERSION
	.align		4
        /*0000*/ 	.byte	0x04, 0x37
        /*0002*/ 	.short	(.L_550 - .L_549)
.L_549:
        /*0004*/ 	.word	0x00000082


	//----- nvinfo : EIATTR_KPARAM_INFO
	.align		4
.L_550:
        /*0008*/ 	.byte	0x04, 0x17
        /*000a*/ 	.short	(.L_552 - .L_551)
.L_551:
        /*000c*/ 	.word	0x00000000
        /*0010*/ 	.short	0x0000
        /*0012*/ 	.short	0x0000
        /*0014*/ 	.byte	0x00, 0xf0, 0x41, 0x0a


	//----- nvinfo : EIATTR_SPARSE_MMA_MASK
	.align		4
.L_552:
        /*0018*/ 	.byte	0x03, 0x50
        /*001a*/ 	.short	0x0000


	//----- nvinfo : EIATTR_MAXREG_COUNT
	.align		4
        /*001c*/ 	.byte	0x03, 0x1b
        /*001e*/ 	.short	0x00ff


	//----- nvinfo : EIATTR_MERCURY_ISA_VERSION
	.align		4
        /*0020*/ 	.byte	0x03, 0x5f
        /*0022*/ 	.short	0x0101


	//----- nvinfo : EIATTR_EXIT_INSTR_OFFSETS
	.align		4
        /*0024*/ 	.byte	0x04, 0x1c
        /*0026*/ 	.short	(.L_554 - .L_553)


	//   ....[0]....
.L_553:
        /*0028*/ 	.word	0x00000010


	//----- nvinfo : EIATTR_MAX_THREADS
	.align		4
.L_554:
        /*002c*/ 	.byte	0x04, 0x05
        /*002e*/ 	.short	(.L_556 - .L_555)
.L_555:
        /*0030*/ 	.word	0x00000100
        /*0034*/ 	.word	0x00000001
        /*0038*/ 	.word	0x00000001


	//----- nvinfo : EIATTR_CBANK_PARAM_SIZE
	.align		4
.L_556:
        /*003c*/ 	.byte	0x03, 0x19
        /*003e*/ 	.short	0x0290


	//----- nvinfo : EIATTR_PARAM_CBANK
	.align		4
        /*0040*/ 	.byte	0x04, 0x0a
        /*0042*/ 	.short	(.L_558 - .L_557)
	.align		4
.L_557:
        /*0044*/ 	.word	index@(.nv.constant0._ZN7cutlass13device_kernelIN5flash19enable_sm80_to_sm89INS1_16FlashAttnBwdSm80INS1_25CollectiveMainloopBwdSm80ILi1ELi1EN4cute5tupleIJNS5_1CILi64EEES8_NS7_ILi256EEEEEENS_6half_tEfNS_4arch4Sm80ELb1ELb0ELb1ELb1ELb0ELb0ELb0ELb0ELi2ELi4ELi2ELi2ELb0EEENS1_24CollectiveEpilogueBwdGQAISA_fSD_Li256ELb1ELb0EEENS1_25SingleTileBwdLPTSchedulerILb1ELi64ELb0EEEEEEEEEvNT_6ParamsE)
        /*0048*/ 	.short	0x0210
        /*004a*/ 	.short	0x0290


	//----- nvinfo : EIATTR_SW_WAR
	.align		4
.L_558:
        /*004c*/ 	.byte	0x04, 0x36
        /*004e*/ 	.short	(.L_560 - .L_559)
.L_559:
        /*0050*/ 	.word	0x00000008
.L_560:


//--------------------- .nv.info._ZN7cutlass13device_kernelIN5flash22FlashAttnBwdPreprocessIN4cute5tupleIJNS3_1CILi64EEENS5_ILi256EEEEEENS_6half_tEfNS_4arch4Sm80ELb1ELb1EEEEEvNT_6ParamsE --------------------------
	.section	.nv.info._ZN7cutlass13device_kernelIN5flash22FlashAttnBwdPreprocessIN4cute5tupleIJNS3_1CILi64EEENS5_ILi256EEEEEENS_6half_tEfNS_4arch4Sm80ELb1ELb1EEEEEvNT_6ParamsE,"",@"SHT_CUDA_INFO"
	.sectionflags	@""
	.align	4


	//----- nvinfo : EIATTR_CUDA_API_VERSION
	.align		4
        /*0000*/ 	.byte	0x04, 0x37
        /*0002*/ 	.short	(.L_562 - .L_561)
.L_561:
        /*0004*/ 	.word	0x00000082


	//----- nvinfo : EIATTR_KPARAM_INFO
	.align		4
.L_562:
        /*0008*/ 	.byte	0x04, 0x17
        /*000a*/ 	.short	(.L_564 - .L_563)
.L_563:
        /*000c*/ 	.word	0x00000000
        /*0010*/ 	.short	0x0000
        /*0012*/ 	.short	0x0000
        /*0014*/ 	.byte	0x00, 0xf0, 0xc1, 0x03


	//----- nvinfo : EIATTR_SPARSE_MMA_MASK
	.align		4
.L_564:
        /*0018*/ 	.byte	0x03, 0x50
        /*001a*/ 	.short	0x0000


	//----- nvinfo : EIATTR_MAXREG_COUNT
	.align		4
        /*001c*/ 	.byte	0x03, 0x1b
        /*001e*/ 	.short	0x0080


	//----- nvinfo : EIATTR_MERCURY_ISA_VERSION
	.align		4
        /*0020*/ 	.byte	0x03, 0x5f
        /*0022*/ 	.short	0x0101


	//----- nvinfo : EIATTR_COOP_GROUP_MASK_REGIDS
	.align		4
        /*0024*/ 	.byte	0x04, 0x29
        /*0026*/ 	.short	(.L_566 - .L_565)


	//   ....[0]....
.L_565:
        /*0028*/ 	.word	0xffffffff


	//   ....[1]....
        /*002c*/ 	.word	0xffffffff


	//   ....[2]....
        /*0030*/ 	.word	0xffffffff


	//   ....[3]....
        /*0034*/ 	.word	0xffffffff


	//   ....[4]....
        /*0038*/ 	.word	0xffffffff


	//   ....[5]....
        /*003c*/ 	.word	0xffffffff


	//   ....[6]....
        /*0040*/ 	.word	0xffffffff


	//   ....[7]....
        /*0044*/ 	.word	0xffffffff


	//   ....[8]....
        /*0048*/ 	.word	0xffffffff


	//   ....[9]....
        /*004c*/ 	.word	0xffffffff


	//   ....[10]....
        /*0050*/ 	.word	0xffffffff


	//   ....[11]....
        /*0054*/ 	.word	0xffffffff


	//   ....[12]....
        /*0058*/ 	.word	0xffffffff


	//   ....[13]....
        /*005c*/ 	.word	0xffffffff


	//   ....[14]....
        /*0060*/ 	.word	0xffffffff


	//   ....[15]....
        /*0064*/ 	.word	0xffffffff


	//----- nvinfo : EIATTR_COOP_GROUP_INSTR_OFFSETS
	.align		4
.L_566:
        /*0068*/ 	.byte	0x04, 0x28
        /*006a*/ 	.short	(.L_568 - .L_567)


	//   ....[0]....
.L_567:
        /*006c*/ 	.word	0x000028c0


	//   ....[1]....
        /*0070*/ 	.word	0x000028d0


	//   ....[2]....
        /*0074*/ 	.word	0x000028e0


	//   ....[3]....
        /*0078*/ 	.word	0x000028f0


	//   ....[4]....
        /*007c*/ 	.word	0x00002920


	//   ....[5]....
        /*0080*/ 	.word	0x00002940


	//   ....[6]....
        /*0084*/ 	.word	0x00002960


	//   ....[7]....
        /*0088*/ 	.word	0x00002970


	//   ....[8]....
        /*008c*/ 	.word	0x000029b0


	//   ....[9]....
        /*0090*/ 	.word	0x000029d0


	//   ....[10]....
        /*0094*/ 	.word	0x000029e0


	//   ....[11]....
        /*0098*/ 	.word	0x000029f0


	//   ....[12]....
        /*009c*/ 	.word	0x00002a50


	//   ....[13]....
        /*00a0*/ 	.word	0x00002a80


	//   ....[14]....
        /*00a4*/ 	.word	0x00002aa0


	//   ....[15]....
        /*00a8*/ 	.word	0x00002ac0


	//----- nvinfo : EIATTR_EXIT_INSTR_OFFSETS
	.align		4
.L_568:
        /*00ac*/ 	.byte	0x04, 0x1c
        /*00ae*/ 	.short	(.L_570 - .L_569)


	//   ....[0]....
.L_569:
        /*00b0*/ 	.word	0x00000320


	//   ....[1]....
        /*00b4*/ 	.word	0x00003270


	//   ....[2]....
        /*00b8*/ 	.word	0x00003310


	//----- nvinfo : EIATTR_MAX_THREADS
	.align		4
.L_570:
        /*00bc*/ 	.byte	0x04, 0x05
        /*00be*/ 	.short	(.L_572 - .L_571)
.L_571:
        /*00c0*/ 	.word	0x00000100
        /*00c4*/ 	.word	0x00000001
        /*00c8*/ 	.word	0x00000001


	//----- nvinfo : EIATTR_CRS_STACK_SIZE
	.align		4
.L_572:
        /*00cc*/ 	.byte	0x04, 0x1e
        /*00ce*/ 	.short	(.L_574 - .L_573)
.L_573:
        /*00d0*/ 	.word	0x00000000


	//----- nvinfo : EIATTR_CBANK_PARAM_SIZE
	.align		4
.L_574:
        /*00d4*/ 	.byte	0x03, 0x19
        /*00d6*/ 	.short	0x00f0


	//----- nvinfo : EIATTR_PARAM_CBANK
	.align		4
        /*00d8*/ 	.byte	0x04, 0x0a
        /*00da*/ 	.short	(.L_576 - .L_575)
	.align		4
.L_575:
        /*00dc*/ 	.word	index@(.nv.constant0._ZN7cutlass13device_kernelIN5flash22FlashAttnBwdPreprocessIN4cute5tupleIJNS3_1CILi64EEENS5_ILi256EEEEEENS_6half_tEfNS_4arch4Sm80ELb1ELb1EEEEEvNT_6ParamsE)
        /*00e0*/ 	.short	0x0210
        /*00e2*/ 	.short	0x00f0


	//----- nvinfo : EIATTR_SW_WAR
	.align		4
.L_576:
        /*00e4*/ 	.byte	0x04, 0x36
        /*00e6*/ 	.short	(.L_578 - .L_577)
.L_577:
        /*00e8*/ 	.word	0x00000008
.L_578:


//--------------------- .nv.callgraph             --------------------------
	.section	.nv.callgraph,"",@"SHT_CUDA_CALLGRAPH"
	.align	4
	.sectionentsize	8
	.align		4
        /*0000*/ 	.word	0x00000000
	.align		4
        /*0004*/ 	.word	0xffffffff
	.align		4
        /*0008*/ 	.word	0x00000000
	.align		4
        /*000c*/ 	.word	0xfffffffe
	.align		4
        /*0010*/ 	.word	0x00000000
	.align		4
        /*0014*/ 	.word	0xfffffffd
	.align		4
        /*0018*/ 	.word	0x00000000
	.align		4
        /*001c*/ 	.word	0xfffffffc


//--------------------- .nv.constant4             --------------------------
	.section	.nv.constant4,"a",@progbits
	.align	8
	.align		8
.nv.constant4:
        /*0000*/ 	.dword	_ZN74_INTERNAL_47d7184e_38_flash_bwd_hdim256_fp16_softcap_sm80_cu_8e232a79_32414cuda3std3__45__cpo5beginE
	.align		8
        /*0008*/ 	.dword	_ZN74_INTERNAL_47d7184e_38_flash_bwd_hdim256_fp16_softcap_sm80_cu_8e232a79_32414cuda3std3__45__cpo3endE
	.align		8
        /*0010*/ 	.dword	_ZN74_INTERNAL_47d7184e_38_flash_bwd_hdim256_fp16_softcap_sm80_cu_8e232a79_32414cuda3std3__45__cpo6cbeginE
	.align		8
        /*0018*/ 	.dword	_ZN74_INTERNAL_47d7184e_38_flash_bwd_hdim256_fp16_softcap_sm80_cu_8e232a79_32414cuda3std3__45__cpo4cendE
	.align		8
        /*0020*/ 	.dword	_ZN74_INTERNAL_47d7184e_38_flash_bwd_hdim256_fp16_softcap_sm80_cu_8e232a79_32414cuda3std3__476_GLOBAL__N__47d7184e_38_flash_bwd_hdim256_fp16_softcap_sm80_cu_8e232a79_32416ignoreE
	.align		8
        /*0028*/ 	.dword	_ZN74_INTERNAL_47d7184e_38_flash_bwd_hdim256_fp16_softcap_sm80_cu_8e232a79_32414cuda3std3__419piecewise_constructE
	.align		8
        /*0030*/ 	.dword	_ZN74_INTERNAL_47d7184e_38_flash_bwd_hdim256_fp16_softcap_sm80_cu_8e232a79_32414cuda3std3__48in_placeE
	.align		8
        /*0038*/ 	.dword	_ZN74_INTERNAL_47d7184e_38_flash_bwd_hdim256_fp16_softcap_sm80_cu_8e232a79_32414cuda3std6ranges3__45__cpo4swapE
	.align		8
        /*0040*/ 	.dword	_ZN74_INTERNAL_47d7184e_38_flash_bwd_hdim256_fp16_softcap_sm80_cu_8e232a79_32414cuda3std6ranges3__45__cpo9iter_moveE
	.align		8
        /*0048*/ 	.dword	_ZN74_INTERNAL_47d7184e_38_flash_bwd_hdim256_fp16_softcap_sm80_cu_8e232a79_32414cute7productE
	.align		8
        /*0050*/ 	.dword	_ZN74_INTERNAL_47d7184e_38_flash_bwd_hdim256_fp16_softcap_sm80_cu_8e232a79_32414cute1_E


//--------------------- .text._ZN7cutlass13device_kernelIN5flash19enable_sm80_to_sm89INS1_16FlashAttnBwdSm80INS1_25CollectiveMainloopBwdSm80ILi1ELi1EN4cute5tupleIJNS5_1CILi32EEENS7_ILi64EEENS7_ILi256EEEEEENS_6half_tEfNS_4arch4Sm80ELb0ELb0ELb1ELb0ELb0ELb0ELb0ELb0ELi2ELi2ELi2ELi1ELb1EEENS1_21CollectiveEpilogueBwdISB_SC_SE_Li256ELb0ELb0ELi4EEENS1_19SingleTileSchedulerILb0ELb0ELb0ELi64EEEEEEEEEvNT_6ParamsE --------------------------
	.section	.text._ZN7cutlass13device_kernelIN5flash19enable_sm80_to_sm89INS1_16FlashAttnBwdSm80INS1_25CollectiveMainloopBwdSm80ILi1ELi1EN4cute5tupleIJNS5_1CILi32EEENS7_ILi64EEENS7_ILi256EEEEEENS_6half_tEfNS_4arch4Sm80ELb0ELb0ELb1ELb0ELb0ELb0ELb0ELb0ELi2ELi2ELi2ELi1ELb1EEENS1_21CollectiveEpilogueBwdISB_SC_SE_Li256ELb0ELb0ELi4EEENS1_19SingleTileSchedulerILb0ELb0ELb0ELi64EEEEEEEEEvNT_6ParamsE,"ax",@progbits
	.align	128
.text._ZN7cutlass13device_kernelIN5flash19enable_sm80_to_sm89INS1_16FlashAttnBwdSm80INS1_25CollectiveMainloopBwdSm80ILi1ELi1EN4cute5tupleIJNS5_1CILi32EEENS7_ILi64EEENS7_ILi256EEEEEENS_6half_tEfNS_4arch4Sm80ELb0ELb0ELb1ELb0ELb0ELb0ELb0ELb0ELi2ELi2ELi2ELi1ELb1EEENS1_21CollectiveEpilogueBwdISB_SC_SE_Li256ELb0ELb0ELi4EEENS1_19SingleTileSchedulerILb0ELb0ELb0ELi64EEEEEEEEEvNT_6ParamsE:
        .type           _ZN7cutlass13device_kernelIN5flash19enable_sm80_to_sm89INS1_16FlashAttnBwdSm80INS1_25CollectiveMainloopBwdSm80ILi1ELi1EN4cute5tupleIJNS5_1CILi32EEENS7_ILi64EEENS7_ILi256EEEEEENS_6half_tEfNS_4arch4Sm80ELb0ELb0ELb1ELb0ELb0ELb0ELb0ELb0ELi2ELi2ELi2ELi1ELb1EEENS1_21CollectiveEpilogueBwdISB_SC_SE_Li256ELb0ELb0ELi4EEENS1_19SingleTileSchedulerILb0ELb0ELb0ELi64EEEEEEEEEvNT_6ParamsE,@function
        .size           _ZN7cutlass13device_kernelIN5flash19enable_sm80_to_sm89INS1_16FlashAttnBwdSm80INS1_25CollectiveMainloopBwdSm80ILi1ELi1EN4cute5tupleIJNS5_1CILi32EEENS7_ILi64EEENS7_ILi256EEEEEENS_6half_tEfNS_4arch4Sm80ELb0ELb0ELb1ELb0ELb0ELb0ELb0ELb0ELi2ELi2ELi2ELi1ELb1EEENS1_21CollectiveEpilogueBwdISB_SC_SE_Li256ELb0ELb0ELi4EEENS1_19SingleTileSchedulerILb0ELb0ELb0ELi64EEEEEEEEEvNT_6ParamsE,(.L_x_126 - _ZN7cutlass13device_kernelIN5flash19enable_sm80_to_sm89INS1_16FlashAttnBwdSm80INS1_25CollectiveMainloopBwdSm80ILi1ELi1EN4cute5tupleIJNS5_1CILi32EEENS7_ILi64EEENS7_ILi256EEEEEENS_6half_tEfNS_4arch4Sm80ELb0ELb0ELb1ELb0ELb0ELb0ELb0ELb0ELi2ELi2ELi2ELi1ELb1EEENS1_21CollectiveEpilogueBwdISB_SC_SE_Li256ELb0ELb0ELi4EEENS1_19SingleTileSchedulerILb0ELb0ELb0ELi64EEEEEEEEEvNT_6ParamsE)
        .other          _ZN7cutlass13device_kernelIN5flash19enable_sm80_to_sm89INS1_16FlashAttnBwdSm80INS1_25CollectiveMainloopBwdSm80ILi1ELi1EN4cute5tupleIJNS5_1CILi32EEENS7_ILi64EEENS7_ILi256EEEEEENS_6half_tEfNS_4arch4Sm80ELb0ELb0ELb1ELb0ELb0ELb0ELb0ELb0ELi2ELi2ELi2ELi1ELb1EEENS1_21CollectiveEpilogueBwdISB_SC_SE_Li256ELb0ELb0ELi4EEENS1_19SingleTileSchedulerILb0ELb0ELb0ELi64EEEEEEEEEvNT_6ParamsE,@"STO_CUDA_ENTRY STV_DEFAULT"
_ZN7cutlass13device_kernelIN5flash19enable_sm80_to_sm89INS1_16FlashAttnBwdSm80INS1_25CollectiveMainloopBwdSm80ILi1ELi1EN4cute5tupleIJNS5_1CILi32EEENS7_ILi64EEENS7_ILi256EEEEEENS_6half_tEfNS_4arch4Sm80ELb0ELb0ELb1ELb0ELb0ELb0ELb0ELb0ELi2ELi2ELi2ELi1ELb1EEENS1_21CollectiveEpilogueBwdISB_SC_SE_Li256ELb0ELb0ELi4EEENS1_19SingleTileSchedulerILb0ELb0ELb0ELi64EEEEEEEEEvNT_6ParamsE:
[----:B------:R-:W-:Y:S01]  /*0000*/  LDC R1, c[0x0][0x28] ;  /* 0x00000a00ff017b82 */ /* 0x000fe20000000800 */
[----:B------:R-:W-:Y:S05]  /*0010*/  EXIT ;  /* 0x000000000000794d */ /* 0x000fea0003800000 */
.L_x_0:
[----:B------:R-:W-:-:S00]  /*0020*/  BRA `(.L_x_0) ;  /* 0xfffffffc00fc7947 */ /* 0x000fc0000383ffff */
[----:B------:R-:W-:-:S00]  /*0030*/  NOP ;  /* 0x0000000000007918 */ /* 0x000fc00000000000 */
        /* <DEDUP_REMOVED lines=12> */
.L_x_126:


//--------------------- .text._ZN7cutlass13device_kernelIN5flash19enable_sm80_to_sm89INS1_16FlashAttnBwdSm80INS1_25CollectiveMainloopBwdSm80ILi1ELi1EN4cute5tupleIJNS5_1CILi32EEENS7_ILi64EEENS7_ILi256EEEEEENS_6half_tEfNS_4arch4Sm80ELb0ELb0ELb1ELb0ELb0ELb0ELb0ELb0ELi2ELi2ELi2ELi1ELb1EEENS1_24CollectiveEpilogueBwdGQAISB_fSE_Li256ELb0ELb0EEENS1_19SingleTileSchedulerILb0ELb0ELb0ELi64EEEEEEEEEvNT_6ParamsE --------------------------
	.section	.text._ZN7cutlass13device_kernelIN5flash19enable_sm80_to_sm89INS1_16FlashAttnBwdSm80INS1_25CollectiveMainloopBwdSm80ILi1ELi1EN4cute5tupleIJNS5_1CILi32EEENS7_ILi64EEENS7_ILi256EEEEEENS_6half_tEfNS_4arch4Sm80ELb0ELb0ELb1ELb0ELb0ELb0ELb0ELb0ELi2ELi2ELi2ELi1ELb1EEENS1_24CollectiveEpilogueBwdGQAISB_fSE_Li256ELb0ELb0EEENS1_19SingleTileSchedulerILb0ELb0ELb0ELi64EEEEEEEEEvNT_6ParamsE,"ax",@progbits
	.align	128
.text._ZN7cutlass13device_kernelIN5flash19enable_sm80_to_sm89INS1_16FlashAttnBwdSm80INS1_25CollectiveMainloopBwdSm80ILi1ELi1EN4cute5tupleIJNS5_1CILi32EEENS7_ILi64EEENS7_ILi256EEEEEENS_6half_tEfNS_4arch4Sm80ELb0ELb0ELb1ELb0ELb0ELb0ELb0ELb0ELi2ELi2ELi2ELi1ELb1EEENS1_24CollectiveEpilogueBwdGQAISB_fSE_Li256ELb0ELb0EEENS1_19SingleTileSchedulerILb0ELb0ELb0ELi64EEEEEEEEEvNT_6ParamsE:
        .type           _ZN7cutlass13device_kernelIN5flash19enable_sm80_to_sm89INS1_16FlashAttnBwdSm80INS1_25CollectiveMainloopBwdSm80ILi1ELi1EN4cute5tupleIJNS5_1CILi32EEENS7_ILi64EEENS7_ILi256EEEEEENS_6half_tEfNS_4arch4Sm80ELb0ELb0ELb1ELb0ELb0ELb0ELb0ELb0ELi2ELi2ELi2ELi1ELb1EEENS1_24CollectiveEpilogueBwdGQAISB_fSE_Li256ELb0ELb0EEENS1_19SingleTileSchedulerILb0ELb0ELb0ELi64EEEEEEEEEvNT_6ParamsE,@function
        .size           _ZN7cutlass13device_kernelIN5flash19enable_sm80_to_sm89INS1_16FlashAttnBwdSm80INS1_25CollectiveMainloopBwdSm80ILi1ELi1EN4cute5tupleIJNS5_1CILi32EEENS7_ILi64EEENS7_ILi256EEEEEENS_6half_tEfNS_4arch4Sm80ELb0ELb0ELb1ELb0ELb0ELb0ELb0ELb0ELi2ELi2ELi2ELi1ELb1EEENS1_24CollectiveEpilogueBwdGQAISB_fSE_Li256ELb0ELb0EEENS1_19SingleTileSchedulerILb0ELb0ELb0ELi64EEEEEEEEEvNT_6ParamsE,(.L_x_127 - _ZN7cutlass13device_kernelIN5flash19enable_sm80_to_sm89INS1_16FlashAttnBwdSm80INS1_25CollectiveMainloopBwdSm80ILi1ELi1EN4cute5tupleIJNS5_1CILi32EEENS7_ILi64EEENS7_ILi256EEEEEENS_6half_tEfNS_4arch4Sm80ELb0ELb0ELb1ELb0ELb0ELb0ELb0ELb0ELi2ELi2ELi2ELi1ELb1EEENS1_24CollectiveEpilogueBwdGQAISB_fSE_Li256ELb0ELb0EEENS1_19SingleTileSchedulerILb0ELb0ELb0ELi64EEEEEEEEEvNT_6ParamsE)
        .other          _ZN7cutlass13device_kernelIN5flash19enable_sm80_to_sm89INS1_16FlashAttnBwdSm80INS1_25CollectiveMainloopBwdSm80ILi1ELi1EN4cute5tupleIJNS5_1CILi32EEENS7_ILi64EEENS7_ILi256EEEEEENS_6half_tEfNS_4arch4Sm80ELb0ELb0ELb1ELb0ELb0ELb0ELb0ELb0ELi2ELi2ELi2ELi1ELb1EEENS1_24CollectiveEpilogueBwdGQAISB_fSE_Li256ELb0ELb0EEENS1_19SingleTileSchedulerILb0ELb0ELb0ELi64EEEEEEEEEvNT_6ParamsE,@"STO_CUDA_ENTRY STV_DEFAULT"
_ZN7cutlass13device_kernelIN5flash19enable_sm80_to_sm89INS1_16FlashAttnBwdSm80INS1_25CollectiveMainloopBwdSm80ILi1ELi1EN4cute5tupleIJNS5_1CILi32EEENS7_ILi64EEENS7_ILi256EEEEEENS_6half_tEfNS_4arch4Sm80ELb0ELb0ELb1ELb0ELb0ELb0ELb0ELb0ELi2ELi2ELi2ELi1ELb1EEENS1_24CollectiveEpilogueBwdGQAISB_fSE_Li256ELb0ELb0EEENS1_19SingleTileSchedulerILb0ELb0ELb0ELi64EEEEEEEEEvNT_6ParamsE:
[----:B------:R-:W-:Y:S01]  /*0000*/  LDC R1, c[0x0][0x28] ;  /* 0x00000a00ff017b82 */ /* 0x000fe20000000800 */
[----:B------:R-:W-:Y:S05]  /*0010*/  EXIT ;  /* 0x000000000000794d */ /* 0x000fea0003800000 */
.L_x_1:
        /* <DEDUP_REMOVED lines=14> */
.L_x_127:


//--------------------- .text._ZN7cutlass13device_kernelIN5flash19enable_sm80_to_sm89INS1_16FlashAttnBwdSm80INS1_25CollectiveMainloopBwdSm80ILi1ELi1EN4cute5tupleIJNS5_1CILi32EEENS7_ILi64EEENS7_ILi256EEEEEENS_6half_tEfNS_4arch4Sm80ELb0ELb0ELb1ELb1ELb0ELb0ELb0ELb0ELi2ELi2ELi2ELi1ELb1EEENS1_21CollectiveEpilogueBwdISB_SC_SE_Li256ELb1ELb0ELi4EEENS1_19SingleTileSchedulerILb1ELb0ELb0ELi64EEEEEEEEEvNT_6ParamsE --------------------------
	.section	.text._ZN7cutlass13device_kernelIN5flash19enable_sm80_to_sm89INS1_16FlashAttnBwdSm80INS1_25CollectiveMainloopBwdSm80ILi1ELi1EN4cute5tupleIJNS5_1CILi32EEENS7_ILi64EEENS7_ILi256EEEEEENS_6half_tEfNS_4arch4Sm80ELb0ELb0ELb1ELb1ELb0ELb0ELb0ELb0ELi2ELi2ELi2ELi1ELb1EEENS1_21CollectiveEpilogueBwdISB_SC_SE_Li256ELb1ELb0ELi4EEENS1_19SingleTileSchedulerILb1ELb0ELb0ELi64EEEEEEEEEvNT_6ParamsE,"ax",@progbits
	.align	128
.text._ZN7cutlass13device_kernelIN5flash19enable_sm80_to_sm89INS1_16FlashAttnBwdSm80INS1_25CollectiveMainloopBwdSm80ILi1ELi1EN4cute5tupleIJNS5_1CILi32EEENS7_ILi64EEENS7_ILi256EEEEEENS_6half_tEfNS_4arch4Sm80ELb0ELb0ELb1ELb1ELb0ELb0ELb0ELb0ELi2ELi2ELi2ELi1ELb1EEENS1_21CollectiveEpilogueBwdISB_SC_SE_Li256ELb1ELb0ELi4EEENS1_19SingleTileSchedulerILb1ELb0ELb0ELi64EEEEEEEEEvNT_6ParamsE:
        .type           _ZN7cutlass13device_kernelIN5flash19enable_sm80_to_sm89INS1_16FlashAttnBwdSm80INS1_25CollectiveMainloopBwdSm80ILi1ELi1EN4cute5tupleIJNS5_1CILi32EEENS7_ILi64EEENS7_ILi256EEEEEENS_6half_tEfNS_4arch4Sm80ELb0ELb0ELb1ELb1ELb0ELb0ELb0ELb0ELi2ELi2ELi2ELi1ELb1EEENS1_21CollectiveEpilogueBwdISB_SC_SE_Li256ELb1ELb0ELi4EEENS1_19SingleTileSchedulerILb1ELb0ELb0ELi64EEEEEEEEEvNT_6ParamsE,@function
        .size           _ZN7cutlass13device_kernelIN5flash19enable_sm80_to_sm89INS1_16FlashAttnBwdSm80INS1_25CollectiveMainloopBwdSm80ILi1ELi1EN4cute5tupleIJNS5_1CILi32EEENS7_ILi64EEENS7_ILi256EEEEEENS_6half_tEfNS_4arch4Sm80ELb0ELb0ELb1ELb1ELb0ELb0ELb0ELb0ELi2ELi2ELi2ELi1ELb1EEENS1_21CollectiveEpilogueBwdISB_SC_SE_Li256ELb1ELb0ELi4EEENS1_19SingleTileSchedulerILb1ELb0ELb0ELi64EEEEEEEEEvNT_6ParamsE,(.L_x_128 - _ZN7cutlass13device_kernelIN5flash19enable_sm80_to_sm89INS1_16FlashAttnBwdSm80INS1_25CollectiveMainloopBwdSm80ILi1ELi1EN4cute5tupleIJNS5_1CILi32EEENS7_ILi64EEENS7_ILi256EEEEEENS_6half_tEfNS_4arch4Sm80ELb0ELb0ELb1ELb1ELb0ELb0ELb0ELb0ELi2ELi2ELi2ELi1ELb1EEENS1_21CollectiveEpilogueBwdISB_SC_SE_Li256ELb1ELb0ELi4EEENS1_19SingleTileSchedulerILb1ELb0ELb0ELi64EEEEEEEEEvNT_6ParamsE)
        .other          _ZN7cutlass13device_kernelIN5flash19enable_sm80_to_sm89INS1_16FlashAttnBwdSm80INS1_25CollectiveMainloopBwdSm80ILi1ELi1EN4cute5tupleIJNS5_1CILi32EEENS7_ILi64EEENS7_ILi256EEEEEENS_6half_tEfNS_4arch4Sm80ELb0ELb0ELb1ELb1ELb0ELb0ELb0ELb0ELi2ELi2ELi2ELi1ELb1EEENS1_21CollectiveEpilogueBwdISB_SC_SE_Li256ELb1ELb0ELi4EEENS1_19SingleTileSchedulerILb1ELb0ELb0ELi64EEEEEEEEEvNT_6ParamsE,@"STO_CUDA_ENTRY STV_DEFAULT"
_ZN7cutlass13device_kernelIN5flash19enable_sm80_to_sm89INS1_16FlashAttnBwdSm80INS1_25CollectiveMainloopBwdSm80ILi1ELi1EN4cute5tupleIJNS5_1CILi32EEENS7_ILi64EEENS7_ILi256EEEEEENS_6half_tEfNS_4arch4Sm80ELb0ELb0ELb1ELb1ELb0ELb0ELb0ELb0ELi2ELi2ELi2ELi1ELb1EEENS1_21CollectiveEpilogueBwdISB_SC_SE_Li256ELb1ELb0ELi4EEENS1_19SingleTileSchedulerILb1ELb0ELb0ELi64EEEEEEEEEvNT_6ParamsE:
[----:B------:R-:W-:Y:S01]  /*0000*/  LDC R1, c[0x0][0x28] ;  /* 0x00000a00ff017b82 */ /* 0x000fe20000000800 */
[----:B------:R-:W-:Y:S05]  /*0010*/  EXIT ;  /* 0x000000000000794d */ /* 0x000fea0003800000 */
.L_x_2:
        /* <DEDUP_REMOVED lines=14> */
.L_x_128:


//--------------------- .text._ZN7cutlass13device_kernelIN5flash19enable_sm80_to_sm89INS1_16FlashAttnBwdSm80INS1_25CollectiveMainloopBwdSm80ILi1ELi1EN4cute5tupleIJNS5_1CILi32EEENS7_ILi64EEENS7_ILi256EEEEEENS_6half_tEfNS_4arch4Sm80ELb0ELb0ELb1ELb1ELb0ELb0ELb0ELb0ELi2ELi2ELi2ELi1ELb1EEENS1_24CollectiveEpilogueBwdGQAISB_fSE_Li256ELb1ELb0EEENS1_19SingleTileSchedulerILb1ELb0ELb0ELi64EEEEEEEEEvNT_6ParamsE --------------------------
	.section	.text._ZN7cutlass13device_kernelIN5flash19enable_sm80_to_sm89INS1_16FlashAttnBwdSm80INS1_25CollectiveMainloopBwdSm80ILi1ELi1EN4cute5tupleIJNS5_1CILi32EEENS7_ILi64EEENS7_ILi256EEEEEENS_6half_tEfNS_4arch4Sm80ELb0ELb0ELb1ELb1ELb0ELb0ELb0ELb0ELi2ELi2ELi2ELi1ELb1EEENS1_24CollectiveEpilogueBwdGQAISB_fSE_Li256ELb1ELb0EEENS1_19SingleTileSchedulerILb1ELb0ELb0ELi64EEEEEEEEEvNT_6ParamsE,"ax",@progbits
	.align	128
.text._ZN7cutlass13device_kernelIN5flash19enable_sm80_to_sm89INS1_16FlashAttnBwdSm80INS1_25CollectiveMainloopBwdSm80ILi1ELi1EN4cute5tupleIJNS5_1CILi32EEENS7_ILi64EEENS7_ILi256EEEEEENS_6half_tEfNS_4arch4Sm80ELb0ELb0ELb1ELb1ELb0ELb0ELb0ELb0ELi2ELi2ELi2ELi1ELb1EEENS1_24CollectiveEpilogueBwdGQAISB_fSE_Li256ELb1ELb0EEENS1_19SingleTileSchedulerILb1ELb0ELb0ELi64EEEEEEEEEvNT_6ParamsE:
        .type           _ZN7cutlass13device_kernelIN5flash19enable_sm80_to_sm89INS1_16FlashAttnBwdSm80INS1_25CollectiveMainloopBwdSm80ILi1ELi1EN4cute5tupleIJNS5_1CILi32EEENS7_ILi64EEENS7_ILi256EEEEEENS_6half_tEfNS_4arch4Sm80ELb0ELb0ELb1ELb1ELb0ELb0ELb0ELb0ELi2ELi2ELi2ELi1ELb1EEENS1_24CollectiveEpilogueBwdGQAISB_fSE_Li256ELb1ELb0EEENS1_19SingleTileSchedulerILb1ELb0ELb0ELi64EEEEEEEEEvNT_6ParamsE,@function
        .size           _ZN7cutlass13device_kernelIN5flash19enable_sm80_to_sm89INS1_16FlashAttnBwdSm80INS1_25CollectiveMainloopBwdSm80ILi1ELi1EN4cute5tupleIJNS5_1CILi32EEENS7_ILi64EEENS7_ILi256EEEEEENS_6half_tEfNS_4arch4Sm80ELb0ELb0ELb1ELb1ELb0ELb0ELb0ELb0ELi2ELi2ELi2ELi1ELb1EEENS1_24CollectiveEpilogueBwdGQAISB_fSE_Li256ELb1ELb0EEENS1_19SingleTileSchedulerILb1ELb0ELb0ELi64EEEEEEEEEvNT_6ParamsE,(.L_x_129 - _ZN7cutlass13device_kernelIN5flash19enable_sm80_to_sm89INS1_16FlashAttnBwdSm80INS1_25CollectiveMainloopBwdSm80ILi1ELi1EN4cute5tupleIJNS5_1CILi32EEENS7_ILi64EEENS7_ILi256EEEEEENS_6half_tEfNS_4arch4Sm80ELb0ELb0ELb1ELb1ELb0ELb0ELb0ELb0ELi2ELi2ELi2ELi1ELb1EEENS1_24CollectiveEpilogueBwdGQAISB_fSE_Li256ELb1ELb0EEENS1_19SingleTileSchedulerILb1ELb0ELb0ELi64EEEEEEEEEvNT_6ParamsE)
        .other          _ZN7cutlass13device_kernelIN5flash19enable_sm80_to_sm89INS1_16FlashAttnBwdSm80INS1_25CollectiveMainloopBwdSm80ILi1ELi1EN4cute5tupleIJNS5_1CILi32EEENS7_ILi64EEENS7_ILi256EEEEEENS_6half_tEfNS_4arch4Sm80ELb0ELb0ELb1ELb1ELb0ELb0ELb0ELb0ELi2ELi2ELi2ELi1ELb1EEENS1_24CollectiveEpilogueBwdGQAISB_fSE_Li256ELb1ELb0EEENS1_19SingleTileSchedulerILb1ELb0ELb0ELi64EEEEEEEEEvNT_6ParamsE,@"STO_CUDA_ENTRY STV_DEFAULT"
_ZN7cutlass13device_kernelIN5flash19enable_sm80_to_sm89INS1_16FlashAttnBwdSm80INS1_25CollectiveMainloopBwdSm80ILi1ELi1EN4cute5tupleIJNS5_1CILi32EEENS7_ILi64EEENS7_ILi256EEEEEENS_6half_tEfNS_4arch4Sm80ELb0ELb0ELb1ELb1ELb0ELb0ELb0ELb0ELi2ELi2ELi2ELi1ELb1EEENS1_24CollectiveEpilogueBwdGQAISB_fSE_Li256ELb1ELb0EEENS1_19SingleTileSchedulerILb1ELb0ELb0ELi64EEEEEEEEEvNT_6ParamsE:
[----:B------:R-:W-:Y:S01]  /*0000*/  LDC R1, c[0x0][0x28] ;  /* 0x00000a00ff017b82 */ /* 0x000fe20000000800 */
[----:B------:R-:W-:Y:S05]  /*0010*/  EXIT ;  /* 0x000000000000794d */ /* 0x000fea0003800000 */
.L_x_3:
        /* <DEDUP_REMOVED lines=14> */
.L_x_129:


//--------------------- .text._ZN7cutlass13device_kernelIN5flash19enable_sm80_to_sm89INS1_16FlashAttnBwdSm80INS1_25CollectiveMainloopBwdSm80ILi1ELi1EN4cute5tupleIJNS5_1CILi32EEENS7_ILi64EEENS7_ILi256EEEEEENS_6half_tEfNS_4arch4Sm80ELb0ELb1ELb1ELb0ELb0ELb0ELb0ELb0ELi2ELi2ELi2ELi1ELb1EEENS1_21CollectiveEpilogueBwdISB_SC_SE_Li256ELb0ELb0ELi4EEENS1_19SingleTileSchedulerILb0ELb0ELb0ELi64EEEEEEEEEvNT_6ParamsE --------------------------
	.section	.text._ZN7cutlass13device_kernelIN5flash19enable_sm80_to_sm89INS1_16FlashAttnBwdSm80INS1_25CollectiveMainloopBwdSm80ILi1ELi1EN4cute5tupleIJNS5_1CILi32EEENS7_ILi64EEENS7_ILi256EEEEEENS_6half_tEfNS_4arch4Sm80ELb0ELb1ELb1ELb0ELb0ELb0ELb0ELb0ELi2ELi2ELi2ELi1ELb1EEENS1_21CollectiveEpilogueBwdISB_SC_SE_Li256ELb0ELb0ELi4EEENS1_19SingleTileSchedulerILb0ELb0ELb0ELi64EEEEEEEEEvNT_6ParamsE,"ax",@progbits
	.align	128
.text._ZN7cutlass13device_kernelIN5flash19enable_sm80_to_sm89INS1_16FlashAttnBwdSm80INS1_25CollectiveMainloopBwdSm80ILi1ELi1EN4cute5tupleIJNS5_1CILi32EEENS7_ILi64EEENS7_ILi256EEEEEENS_6half_tEfNS_4arch4Sm80ELb0ELb1ELb1ELb0ELb0ELb0ELb0ELb0ELi2ELi2ELi2ELi1ELb1EEENS1_21CollectiveEpilogueBwdISB_SC_SE_Li256ELb0ELb0ELi4EEENS1_19SingleTileSchedulerILb0ELb0ELb0ELi64EEEEEEEEEvNT_6ParamsE:
        .type           _ZN7cutlass13device_kernelIN5flash19enable_sm80_to_sm89INS1_16FlashAttnBwdSm80INS1_25CollectiveMainloopBwdSm80ILi1ELi1EN4cute5tupleIJNS5_1CILi32EEENS7_ILi64EEENS7_ILi256EEEEEENS_6half_tEfNS_4arch4Sm80ELb0ELb1ELb1ELb0ELb0ELb0ELb0ELb0ELi2ELi2ELi2ELi1ELb1EEENS1_21CollectiveEpilogueBwdISB_SC_SE_Li256ELb0ELb0ELi4EEENS1_19SingleTileSchedulerILb0ELb0ELb0ELi64EEEEEEEEEvNT_6ParamsE,@function
        .size           _ZN7cutlass13device_kernelIN5flash19enable_sm80_to_sm89INS1_16FlashAttnBwdSm80INS1_25CollectiveMainloopBwdSm80ILi1ELi1EN4cute5tupleIJNS5_1CILi32EEENS7_ILi64EEENS7_ILi256EEEEEENS_6half_tEfNS_4arch4Sm80ELb0ELb1ELb1ELb0ELb0ELb0ELb0ELb0ELi2ELi2ELi2ELi1ELb1EEENS1_21CollectiveEpilogueBwdISB_SC_SE_Li256ELb0ELb0ELi4EEENS1_19SingleTileSchedulerILb0ELb0ELb0ELi64EEEEEEEEEvNT_6ParamsE,(.L_x_130 - _ZN7cutlass13device_kernelIN5flash19enable_sm80_to_sm89INS1_16FlashAttnBwdSm80INS1_25CollectiveMainloopBwdSm80ILi1ELi1EN4cute5tupleIJNS5_1CILi32EEENS7_ILi64EEENS7_ILi256EEEEEENS_6half_tEfNS_4arch4Sm80ELb0ELb1ELb1ELb0ELb0ELb0ELb0ELb0ELi2ELi2ELi2ELi1ELb1EEENS1_21CollectiveEpilogueBwdISB_SC_SE_Li256ELb0ELb0ELi4EEENS1_19SingleTileSchedulerILb0ELb0ELb0ELi64EEEEEEEEEvNT_6ParamsE)
        .other          _ZN7cutlass13device_kernelIN5flash19enable_sm80_to_sm89INS1_16FlashAttnBwdSm80INS1_25CollectiveMainloopBwdSm80ILi1ELi1EN4cute5tupleIJNS5_1CILi32EEENS7_ILi64EEENS7_ILi256EEEEEENS_6half_tEfNS_4arch4Sm80ELb0ELb1ELb1ELb0ELb0ELb0ELb0ELb0ELi2ELi2ELi2ELi1ELb1EEENS1_21CollectiveEpilogueBwdISB_SC_SE_Li256ELb0ELb0ELi4EEENS1_19SingleTileSchedulerILb0ELb0ELb0ELi64EEEEEEEEEvNT_6ParamsE,@"STO_CUDA_ENTRY STV_DEFAULT"
_ZN7cutlass13device_kernelIN5flash19enable_sm80_to_sm89INS1_16FlashAttnBwdSm80INS1_25CollectiveMainloopBwdSm80ILi1ELi1EN4cute5tupleIJNS5_1CILi32EEENS7_ILi64EEENS7_ILi256EEEEEENS_6half_tEfNS_4arch4Sm80ELb0ELb1ELb1ELb0ELb0ELb0ELb0ELb0ELi2ELi2ELi2ELi1ELb1EEENS1_21CollectiveEpilogueBwdISB_SC_SE_Li256ELb0ELb0ELi4EEENS1_19SingleTileSchedulerILb0ELb0ELb0ELi64EEEEEEEEEvNT_6ParamsE:
[----:B------:R-:W-:Y:S01]  /*0000*/  LDC R1, c[0x0][0x28] ;  /* 0x00000a00ff017b82 */ /* 0x000fe20000000800 */
[----:B------:R-:W-:Y:S05]  /*0010*/  EXIT ;  /* 0x000000000000794d */ /* 0x000fea0003800000 */
.L_x_4:
        /* <DEDUP_REMOVED lines=14> */
.L_x_130:


//--------------------- .text._ZN7cutlass13device_kernelIN5flash19enable_sm80_to_sm89INS1_16FlashAttnBwdSm80INS1_25CollectiveMainloopBwdSm80ILi1ELi1EN4cute5tupleIJNS5_1CILi32EEENS7_ILi64EEENS7_ILi256EEEEEENS_6half_tEfNS_4arch4Sm80ELb0ELb1ELb1ELb0ELb0ELb0ELb0ELb0ELi2ELi2ELi2ELi1ELb1EEENS1_24CollectiveEpilogueBwdGQAISB_fSE_Li256ELb0ELb0EEENS1_19SingleTileSchedulerILb0ELb0ELb0ELi64EEEEEEEEEvNT_6ParamsE --------------------------
	.section	.text._ZN7cutlass13device_kernelIN5flash19enable_sm80_to_sm89INS1_16FlashAttnBwdSm80INS1_25CollectiveMainloopBwdSm80ILi1ELi1EN4cute5tupleIJNS5_1CILi32EEENS7_ILi64EEENS7_ILi256EEEEEENS_6half_tEfNS_4arch4Sm80ELb0ELb1ELb1ELb0ELb0ELb0ELb0ELb0ELi2ELi2ELi2ELi1ELb1EEENS1_24CollectiveEpilogueBwdGQAISB_fSE_Li256ELb0ELb0EEENS1_19SingleTileSchedulerILb0ELb0ELb0ELi64EEEEEEEEEvNT_6ParamsE,"ax",@progbits
	.align	128
.text._ZN7cutlass13device_kernelIN5flash19enable_sm80_to_sm89INS1_16FlashAttnBwdSm80INS1_25CollectiveMainloopBwdSm80ILi1ELi1EN4cute5tupleIJNS5_1CILi32EEENS7_ILi64EEENS7_ILi256EEEEEENS_6half_tEfNS_4arch4Sm80ELb0ELb1ELb1ELb0ELb0ELb0ELb0ELb0ELi2ELi2ELi2ELi1ELb1EEENS1_24CollectiveEpilogueBwdGQAISB_fSE_Li256ELb0ELb0EEENS1_19SingleTileSchedulerILb0ELb0ELb0ELi64EEEEEEEEEvNT_6ParamsE:
        .type           _ZN7cutlass13device_kernelIN5flash19enable_sm80_to_sm89INS1_16FlashAttnBwdSm80INS1_25CollectiveMainloopBwdSm80ILi1ELi1EN4cute5tupleIJNS5_1CILi32EEENS7_ILi64EEENS7_ILi256EEEEEENS_6half_tEfNS_4arch4Sm80ELb0ELb1ELb1ELb0ELb0ELb0ELb0ELb0ELi2ELi2ELi2ELi1ELb1EEENS1_24CollectiveEpilogueBwdGQAISB_fSE_Li256ELb0ELb0EEENS1_19SingleTileSchedulerILb0ELb0ELb0ELi64EEEEEEEEEvNT_6ParamsE,@function
        .size           _ZN7cutlass13device_kernelIN5flash19enable_sm80_to_sm89INS1_16FlashAttnBwdSm80INS1_25CollectiveMainloopBwdSm80ILi1ELi1EN4cute5tupleIJNS5_1CILi32EEENS7_ILi64EEENS7_ILi256EEEEEENS_6half_tEfNS_4arch4Sm80ELb0ELb1ELb1ELb0ELb0ELb0ELb0ELb0ELi2ELi2ELi2ELi1ELb1EEENS1_24CollectiveEpilogueBwdGQAISB_fSE_Li256ELb0ELb0EEENS1_19SingleTileSchedulerILb0ELb0ELb0ELi64EEEEEEEEEvNT_6ParamsE,(.L_x_131 - _ZN7cutlass13device_kernelIN5flash19enable_sm80_to_sm89INS1_16FlashAttnBwdSm80INS1_25CollectiveMainloopBwdSm80ILi1ELi1EN4cute5tupleIJNS5_1CILi32EEENS7_ILi64EEENS7_ILi256EEEEEENS_6half_tEfNS_4arch4Sm80ELb0ELb1ELb1ELb0ELb0ELb0ELb0ELb0ELi2ELi2ELi2ELi1ELb1EEENS1_24CollectiveEpilogueBwdGQAISB_fSE_Li256ELb0ELb0EEENS1_19SingleTileSchedulerILb0ELb0ELb0ELi64EEEEEEEEEvNT_6ParamsE)
        .other          _ZN7cutlass13device_kernelIN5flash19enable_sm80_to_sm89INS1_16FlashAttnBwdSm80INS1_25CollectiveMainloopBwdSm80ILi1ELi1EN4cute5tupleIJNS5_1CILi32EEENS7_ILi64EEENS7_ILi256EEEEEENS_6half_tEfNS_4arch4Sm80ELb0ELb1ELb1ELb0ELb0ELb0ELb0ELb0ELi2ELi2ELi2ELi1ELb1EEENS1_24CollectiveEpilogueBwdGQAISB_fSE_Li256ELb0ELb0EEENS1_19SingleTileSchedulerILb0ELb0ELb0ELi64EEEEEEEEEvNT_6ParamsE,@"STO_CUDA_ENTRY STV_DEFAULT"
_ZN7cutlass13device_kernelIN5flash19enable_sm80_to_sm89INS1_16FlashAttnBwdSm80INS1_25CollectiveMainloopBwdSm80ILi1ELi1EN4cute5tupleIJNS5_1CILi32EEENS7_ILi64EEENS7_ILi256EEEEEENS_6half_tEfNS_4arch4Sm80ELb0ELb1ELb1ELb0ELb0ELb0ELb0ELb0ELi2ELi2ELi2ELi1ELb1EEENS1_24CollectiveEpilogueBwdGQAISB_fSE_Li256ELb0ELb0EEENS1_19SingleTileSchedulerILb0ELb0ELb0ELi64EEEEEEEEEvNT_6ParamsE:
[----:B------:R-:W-:Y:S01]  /*0000*/  LDC R1, c[0x0][0x28] ;  /* 0x00000a00ff017b82 */ /* 0x000fe20000000800 */
[----:B------:R-:W-:Y:S05]  /*0010*/  EXIT ;  /* 0x000000000000794d */ /* 0x000fea0003800000 */
.L_x_5:
        /* <DEDUP_REMOVED lines=14> */
.L_x_131:


//--------------------- .text._ZN7cutlass13device_kernelIN5flash19enable_sm80_to_sm89INS1_16FlashAttnBwdSm80INS1_25CollectiveMainloopBwdSm80ILi1ELi1EN4cute5tupleIJNS5_1CILi32EEENS7_ILi64EEENS7_ILi256EEEEEENS_6half_tEfNS_4arch4Sm80ELb0ELb1ELb1ELb1ELb0ELb0ELb0ELb0ELi2ELi2ELi2ELi1ELb1EEENS1_21CollectiveEpilogueBwdISB_SC_SE_Li256ELb1ELb0ELi4EEENS1_19SingleTileSchedulerILb1ELb0ELb0ELi64EEEEEEEEEvNT_6ParamsE --------------------------
	.section	.text._ZN7cutlass13device_kernelIN5flash19enable_sm80_to_sm89INS1_16FlashAttnBwdSm80INS1_25CollectiveMainloopBwdSm80ILi1ELi1EN4cute5tupleIJNS5_1CILi32EEENS7_ILi64EEENS7_ILi256EEEEEENS_6half_tEfNS_4arch4Sm80ELb0ELb1ELb1ELb1ELb0ELb0ELb0ELb0ELi2ELi2ELi2ELi1ELb1EEENS1_21CollectiveEpilogueBwdISB_SC_SE_Li256ELb1ELb0ELi4EEENS1_19SingleTileSchedulerILb1ELb0ELb0ELi64EEEEEEEEEvNT_6ParamsE,"ax",@progbits
	.align	128
.text._ZN7cutlass13device_kernelIN5flash19enable_sm80_to_sm89INS1_16FlashAttnBwdSm80INS1_25CollectiveMainloopBwdSm80ILi1ELi1EN4cute5tupleIJNS5_1CILi32EEENS7_ILi64EEENS7_ILi256EEEEEENS_6half_tEfNS_4arch4Sm80ELb0ELb1ELb1ELb1ELb0ELb0ELb0ELb0ELi2ELi2ELi2ELi1ELb1EEENS1_21CollectiveEpilogueBwdISB_SC_SE_Li256ELb1ELb0ELi4EEENS1_19SingleTileSchedulerILb1ELb0ELb0ELi64EEEEEEEEEvNT_6ParamsE:
        .type           _ZN7cutlass13device_kernelIN5flash19enable_sm80_to_sm89INS1_16FlashAttnBwdSm80INS1_25CollectiveMainloopBwdSm80ILi1ELi1EN4cute5tupleIJNS5_1CILi32EEENS7_ILi64EEENS7_ILi256EEEEEENS_6half_tEfNS_4arch4Sm80ELb0ELb1ELb1ELb1ELb0ELb0ELb0ELb0ELi2ELi2ELi2ELi1ELb1EEENS1_21CollectiveEpilogueBwdISB_SC_SE_Li256ELb1ELb0ELi4EEENS1_19SingleTileSchedulerILb1ELb0ELb0ELi64EEEEEEEEEvNT_6ParamsE,@function
        .size           _ZN7cutlass13device_kernelIN5flash19enable_sm80_to_sm89INS1_16FlashAttnBwdSm80INS1_25CollectiveMainloopBwdSm80ILi1ELi1EN4cute5tupleIJNS5_1CILi32EEENS7_ILi64EEENS7_ILi256EEEEEENS_6half_tEfNS_4arch4Sm80ELb0ELb1ELb1ELb1ELb0ELb0ELb0ELb0ELi2ELi2ELi2ELi1ELb1EEENS1_21CollectiveEpilogueBwdISB_SC_SE_Li256ELb1ELb0ELi4EEENS1_19SingleTileSchedulerILb1ELb0ELb0ELi64EEEEEEEEEvNT_6ParamsE,(.L_x_132 - _ZN7cutlass13device_kernelIN5flash19enable_sm80_to_sm89INS1_16FlashAttnBwdSm80INS1_25CollectiveMainloopBwdSm80ILi1ELi1EN4cute5tupleIJNS5_1CILi32EEENS7_ILi64EEENS7_ILi256EEEEEENS_6half_tEfNS_4arch4Sm80ELb0ELb1ELb1ELb1ELb0ELb0ELb0ELb0ELi2ELi2ELi2ELi1ELb1EEENS1_21CollectiveEpilogueBwdISB_SC_SE_Li256ELb1ELb0ELi4EEENS1_19SingleTileSchedulerILb1ELb0ELb0ELi64EEEEEEEEEvNT_6ParamsE)
        .other          _ZN7cutlass13device_kernelIN5flash19enable_sm80_to_sm89INS1_16FlashAttnBwdSm80INS1_25CollectiveMainloopBwdSm80ILi1ELi1EN4cute5tupleIJNS5_1CILi32EEENS7_ILi64EEENS7_ILi256EEEEEENS_6half_tEfNS_4arch4Sm80ELb0ELb1ELb1ELb1ELb0ELb0ELb0ELb0ELi2ELi2ELi2ELi1ELb1EEENS1_21CollectiveEpilogueBwdISB_SC_SE_Li256ELb1ELb0ELi4EEENS1_19SingleTileSchedulerILb1ELb0ELb0ELi64EEEEEEEEEvNT_6ParamsE,@"STO_CUDA_ENTRY STV_DEFAULT"
_ZN7cutlass13device_kernelIN5flash19enable_sm80_to_sm89INS1_16FlashAttnBwdSm80INS1_25CollectiveMainloopBwdSm80ILi1ELi1EN4cute5tupleIJNS5_1CILi32EEENS7_ILi64EEENS7_ILi256EEEEEENS_6half_tEfNS_4arch4Sm80ELb0ELb1ELb1ELb1ELb0ELb0ELb0ELb0ELi2ELi2ELi2ELi1ELb1EEENS1_21CollectiveEpilogueBwdISB_SC_SE_Li256ELb1ELb0ELi4EEENS1_19SingleTileSchedulerILb1ELb0ELb0ELi64EEEEEEEEEvNT_6ParamsE:
[----:B------:R-:W-:Y:S01]  /*0000*/  LDC R1, c[0x0][0x28] ;  /* 0x00000a00ff017b82 */ /* 0x000fe20000000800 */
[----:B------:R-:W-:Y:S05]  /*0010*/  EXIT ;  /* 0x000000000000794d */ /* 0x000fea0003800000 */
.L_x_6:
        /* <DEDUP_REMOVED lines=14> */
.L_x_132:


//--------------------- .text._ZN7cutlass13device_kernelIN5flash19enable_sm80_to_sm89INS1_16FlashAttnBwdSm80INS1_25CollectiveMainloopBwdSm80ILi1ELi1EN4cute5tupleIJNS5_1CILi32EEENS7_ILi64EEENS7_ILi256EEEEEENS_6half_tEfNS_4arch4Sm80ELb0ELb1ELb1ELb1ELb0ELb0ELb0ELb0ELi2ELi2ELi2ELi1ELb1EEENS1_24CollectiveEpilogueBwdGQAISB_fSE_Li256ELb1ELb0EEENS1_19SingleTileSchedulerILb1ELb0ELb0ELi64EEEEEEEEEvNT_6ParamsE --------------------------
	.section	.text._ZN7cutlass13device_kernelIN5flash19enable_sm80_to_sm89INS1_16FlashAttnBwdSm80INS1_25CollectiveMainloopBwdSm80ILi1ELi1EN4cute5tupleIJNS5_1CILi32EEENS7_ILi64EEENS7_ILi256EEEEEENS_6half_tEfNS_4arch4Sm80ELb0ELb1ELb1ELb1ELb0ELb0ELb0ELb0ELi2ELi2ELi2ELi1ELb1EEENS1_24CollectiveEpilogueBwdGQAISB_fSE_Li256ELb1ELb0EEENS1_19SingleTileSchedulerILb1ELb0ELb0ELi64EEEEEEEEEvNT_6ParamsE,"ax",@progbits
	.align	128
.text._ZN7cutlass13device_kernelIN5flash19enable_sm80_to_sm89INS1_16FlashAttnBwdSm80INS1_25CollectiveMainloopBwdSm80ILi1ELi1EN4cute5tupleIJNS5_1CILi32EEENS7_ILi64EEENS7_ILi256EEEEEENS_6half_tEfNS_4arch4Sm80ELb0ELb1ELb1ELb1ELb0ELb0ELb0ELb0ELi2ELi2ELi2ELi1ELb1EEENS1_24CollectiveEpilogueBwdGQAISB_fSE_Li256ELb1ELb0EEENS1_19SingleTileSchedulerILb1ELb0ELb0ELi64EEEEEEEEEvNT_6ParamsE:
        .type           _ZN7cutlass13device_kernelIN5flash19enable_sm80_to_sm89INS1_16FlashAttnBwdSm80INS1_25CollectiveMainloopBwdSm80ILi1ELi1EN4cute5tupleIJNS5_1CILi32EEENS7_ILi64EEENS7_ILi256EEEEEENS_6half_tEfNS_4arch4Sm80ELb0ELb1ELb1ELb1ELb0ELb0ELb0ELb0ELi2ELi2ELi2ELi1ELb1EEENS1_24CollectiveEpilogueBwdGQAISB_fSE_Li256ELb1ELb0EEENS1_19SingleTileSchedulerILb1ELb0ELb0ELi64EEEEEEEEEvNT_6ParamsE,@function
        .size           _ZN7cutlass13device_kernelIN5flash19enable_sm80_to_sm89INS1_16FlashAttnBwdSm80INS1_25CollectiveMainloopBwdSm80ILi1ELi1EN4cute5tupleIJNS5_1CILi32EEENS7_ILi64EEENS7_ILi256EEEEEENS_6half_tEfNS_4arch4Sm80ELb0ELb1ELb1ELb1ELb0ELb0ELb0ELb0ELi2ELi2ELi2ELi1ELb1EEENS1_24CollectiveEpilogueBwdGQAISB_fSE_Li256ELb1ELb0EEENS1_19SingleTileSchedulerILb1ELb0ELb0ELi64EEEEEEEEEvNT_6ParamsE,(.L_x_133 - _ZN7cutlass13device_kernelIN5flash19enable_sm80_to_sm89INS1_16FlashAttnBwdSm80INS1_25CollectiveMainloopBwdSm80ILi1ELi1EN4cute5tupleIJNS5_1CILi32EEENS7_ILi64EEENS7_ILi256EEEEEENS_6half_tEfNS_4arch4Sm80ELb0ELb1ELb1ELb1ELb0ELb0ELb0ELb0ELi2ELi2ELi2ELi1ELb1EEENS1_24CollectiveEpilogueBwdGQAISB_fSE_Li256ELb1ELb0EEENS1_19SingleTileSchedulerILb1ELb0ELb0ELi64EEEEEEEEEvNT_6ParamsE)
        .other          _ZN7cutlass13device_kernelIN5flash19enable_sm80_to_sm89INS1_16FlashAttnBwdSm80INS1_25CollectiveMainloopBwdSm80ILi1ELi1EN4cute5tupleIJNS5_1CILi32EEENS7_ILi64EEENS7_ILi256EEEEEENS_6half_tEfNS_4arch4Sm80ELb0ELb1ELb1ELb1ELb0ELb0ELb0ELb0ELi2ELi2ELi2ELi1ELb1EEENS1_24CollectiveEpilogueBwdGQAISB_fSE_Li256ELb1ELb0EEENS1_19SingleTileSchedulerILb1ELb0ELb0ELi64EEEEEEEEEvNT_6ParamsE,@"STO_CUDA_ENTRY STV_DEFAULT"
_ZN7cutlass13device_kernelIN5flash19enable_sm80_to_sm89INS1_16FlashAttnBwdSm80INS1_25CollectiveMainloopBwdSm80ILi1ELi1EN4cute5tupleIJNS5_1CILi32EEENS7_ILi64EEENS7_ILi256EEEEEENS_6half_tEfNS_4arch4Sm80ELb0ELb1ELb1ELb1ELb0ELb0ELb0ELb0ELi2ELi2ELi2ELi1ELb1EEENS1_24CollectiveEpilogueBwdGQAISB_fSE_Li256ELb1ELb0EEENS1_19SingleTileSchedulerILb1ELb0ELb0ELi64EEEEEEEEEvNT_6ParamsE:
[----:B------:R-:W-:Y:S01]  /*0000*/  LDC R1, c[0x0][0x28] ;  /* 0x00000a00ff017b82 */ /* 0x000fe20000000800 */
[----:B------:R-:W-:Y:S05]  /*0010*/  EXIT ;  /* 0x000000000000794d */ /* 0x000fea0003800000 */
.L_x_7:
        /* <DEDUP_REMOVED lines=14> */
.L_x_133:


//--------------------- .text._ZN7cutlass13device_kernelIN5flash19enable_sm80_to_sm89INS1_16FlashAttnBwdSm80INS1_25CollectiveMainloopBwdSm80ILi1ELi1EN4cute5tupleIJNS5_1CILi32EEENS7_ILi64EEENS7_ILi256EEEEEENS_6half_tEfNS_4arch4Sm80ELb1ELb0ELb1ELb0ELb0ELb0ELb0ELb0ELi2ELi2ELi2ELi1ELb1EEENS1_21CollectiveEpilogueBwdISB_SC_SE_Li256ELb0ELb0ELi4EEENS1_25SingleTileBwdLPTSchedulerILb0ELi64ELb0EEEEEEEEEvNT_6ParamsE --------------------------
	.section	.text._ZN7cutlass13device_kernelIN5flash19enable_sm80_to_sm89INS1_16FlashAttnBwdSm80INS1_25CollectiveMainloopBwdSm80ILi1ELi1EN4cute5tupleIJNS5_1CILi32EEENS7_ILi64EEENS7_ILi256EEEEEENS_6half_tEfNS_4arch4Sm80ELb1ELb0ELb1ELb0ELb0ELb0ELb0ELb0ELi2ELi2ELi2ELi1ELb1EEENS1_21CollectiveEpilogueBwdISB_SC_SE_Li256ELb0ELb0ELi4EEENS1_25SingleTileBwdLPTSchedulerILb0ELi64ELb0EEEEEEEEEvNT_6ParamsE,"ax",@progbits
	.align	128
.text._ZN7cutlass13device_kernelIN5flash19enable_sm80_to_sm89INS1_16FlashAttnBwdSm80INS1_25CollectiveMainloopBwdSm80ILi1ELi1EN4cute5tupleIJNS5_1CILi32EEENS7_ILi64EEENS7_ILi256EEEEEENS_6half_tEfNS_4arch4Sm80ELb1ELb0ELb1ELb0ELb0ELb0ELb0ELb0ELi2ELi2ELi2ELi1ELb1EEENS1_21CollectiveEpilogueBwdISB_SC_SE_Li256ELb0ELb0ELi4EEENS1_25SingleTileBwdLPTSchedulerILb0ELi64ELb0EEEEEEEEEvNT_6ParamsE:
        .type           _ZN7cutlass13device_kernelIN5flash19enable_sm80_to_sm89INS1_16FlashAttnBwdSm80INS1_25CollectiveMainloopBwdSm80ILi1ELi1EN4cute5tupleIJNS5_1CILi32EEENS7_ILi64EEENS7_ILi256EEEEEENS_6half_tEfNS_4arch4Sm80ELb1ELb0ELb1ELb0ELb0ELb0ELb0ELb0ELi2ELi2ELi2ELi1ELb1EEENS1_21CollectiveEpilogueBwdISB_SC_SE_Li256ELb0ELb0ELi4EEENS1_25SingleTileBwdLPTSchedulerILb0ELi64ELb0EEEEEEEEEvNT_6ParamsE,@function
        .size           _ZN7cutlass13device_kernelIN5flash19enable_sm80_to_sm89INS1_16FlashAttnBwdSm80INS1_25CollectiveMainloopBwdSm80ILi1ELi1EN4cute5tupleIJNS5_1CILi32EEENS7_ILi64EEENS7_ILi256EEEEEENS_6half_tEfNS_4arch4Sm80ELb1ELb0ELb1ELb0ELb0ELb0ELb0ELb0ELi2ELi2ELi2ELi1ELb1EEENS1_21CollectiveEpilogueBwdISB_SC_SE_Li256ELb0ELb0ELi4EEENS1_25SingleTileBwdLPTSchedulerILb0ELi64ELb0EEEEEEEEEvNT_6ParamsE,(.L_x_134 - _ZN7cutlass13device_kernelIN5flash19enable_sm80_to_sm89INS1_16FlashAttnBwdSm80INS1_25CollectiveMainloopBwdSm80ILi1ELi1EN4cute5tupleIJNS5_1CILi32EEENS7_ILi64EEENS7_ILi256EEEEEENS_6half_tEfNS_4arch4Sm80ELb1ELb0ELb1ELb0ELb0ELb0ELb0ELb0ELi2ELi2ELi2ELi1ELb1EEENS1_21CollectiveEpilogueBwdISB_SC_SE_Li256ELb0ELb0ELi4EEENS1_25SingleTileBwdLPTSchedulerILb0ELi64ELb0EEEEEEEEEvNT_6ParamsE)
        .other          _ZN7cutlass13device_kernelIN5flash19enable_sm80_to_sm89INS1_16FlashAttnBwdSm80INS1_25CollectiveMainloopBwdSm80ILi1ELi1EN4cute5tupleIJNS5_1CILi32EEENS7_ILi64EEENS7_ILi256EEEEEENS_6half_tEfNS_4arch4Sm80ELb1ELb0ELb1ELb0ELb0ELb0ELb0ELb0ELi2ELi2ELi2ELi1ELb1EEENS1_21CollectiveEpilogueBwdISB_SC_SE_Li256ELb0ELb0ELi4EEENS1_25SingleTileBwdLPTSchedulerILb0ELi64ELb0EEEEEEEEEvNT_6ParamsE,@"STO_CUDA_ENTRY STV_DEFAULT"
_ZN7cutlass13device_kernelIN5flash19enable_sm80_to_sm89INS1_16FlashAttnBwdSm80INS1_25CollectiveMainloopBwdSm80ILi1ELi1EN4cute5tupleIJNS5_1CILi32EEENS7_ILi64EEENS7_ILi256EEEEEENS_6half_tEfNS_4arch4Sm80ELb1ELb0ELb1ELb0ELb0ELb0ELb0ELb0ELi2ELi2ELi2ELi1ELb1EEENS1_21CollectiveEpilogueBwdISB_SC_SE_Li256ELb0ELb0ELi4EEENS1_25SingleTileBwdLPTSchedulerILb0ELi64ELb0EEEEEEEEEvNT_6ParamsE:
[----:B------:R-:W-:Y:S01]  /*0000*/  LDC R1, c[0x0][0x28] ;  /* 0x00000a00ff017b82 */ /* 0x000fe20000000800 */
[----:B------:R-:W-:Y:S05]  /*0010*/  EXIT ;  /* 0x000000000000794d */ /* 0x000fea0003800000 */
.L_x_8:
        /* <DEDUP_REMOVED lines=14> */
.L_x_134:


//--------------------- .text._ZN7cutlass13device_kernelIN5flash19enable_sm80_to_sm89INS1_16FlashAttnBwdSm80INS1_25CollectiveMainloopBwdSm80ILi1ELi1EN4cute5tupleIJNS5_1CILi32EEENS7_ILi64EEENS7_ILi256EEEEEENS_6half_tEfNS_4arch4Sm80ELb1ELb0ELb1ELb0ELb0ELb0ELb0ELb0ELi2ELi2ELi2ELi1ELb1EEENS1_24CollectiveEpilogueBwdGQAISB_fSE_Li256ELb0ELb0EEENS1_25SingleTileBwdLPTSchedulerILb0ELi64ELb0EEEEEEEEEvNT_6ParamsE --------------------------
	.section	.text._ZN7cutlass13device_kernelIN5flash19enable_sm80_to_sm89INS1_16FlashAttnBwdSm80INS1_25CollectiveMainloopBwdSm80ILi1ELi1EN4cute5tupleIJNS5_1CILi32EEENS7_ILi64EEENS7_ILi256EEEEEENS_6half_tEfNS_4arch4Sm80ELb1ELb0ELb1ELb0ELb0ELb0ELb0ELb0ELi2ELi2ELi2ELi1ELb1EEENS1_24CollectiveEpilogueBwdGQAISB_fSE_Li256ELb0ELb0EEENS1_25SingleTileBwdLPTSchedulerILb0ELi64ELb0EEEEEEEEEvNT_6ParamsE,"ax",@progbits
	.align	128
.text._ZN7cutlass13device_kernelIN5flash19enable_sm80_to_sm89INS1_16FlashAttnBwdSm80INS1_25CollectiveMainloopBwdSm80ILi1ELi1EN4cute5tupleIJNS5_1CILi32EEENS7_ILi64EEENS7_ILi256EEEEEENS_6half_tEfNS_4arch4Sm80ELb1ELb0ELb1ELb0ELb0ELb0ELb0ELb0ELi2ELi2ELi2ELi1ELb1EEENS1_24CollectiveEpilogueBwdGQAISB_fSE_Li256ELb0ELb0EEENS1_25SingleTileBwdLPTSchedulerILb0ELi64ELb0EEEEEEEEEvNT_6ParamsE:
        .type           _ZN7cutlass13device_kernelIN5flash19enable_sm80_to_sm89INS1_16FlashAttnBwdSm80INS1_25CollectiveMainloopBwdSm80ILi1ELi1EN4cute5tupleIJNS5_1CILi32EEENS7_ILi64EEENS7_ILi256EEEEEENS_6half_tEfNS_4arch4Sm80ELb1ELb0ELb1ELb0ELb0ELb0ELb0ELb0ELi2ELi2ELi2ELi1ELb1EEENS1_24CollectiveEpilogueBwdGQAISB_fSE_Li256ELb0ELb0EEENS1_25SingleTileBwdLPTSchedulerILb0ELi64ELb0EEEEEEEEEvNT_6ParamsE,@function
        .size           _ZN7cutlass13device_kernelIN5flash19enable_sm80_to_sm89INS1_16FlashAttnBwdSm80INS1_25CollectiveMainloopBwdSm80ILi1ELi1EN4cute5tupleIJNS5_1CILi32EEENS7_ILi64EEENS7_ILi256EEEEEENS_6half_tEfNS_4arch4Sm80ELb1ELb0ELb1ELb0ELb0ELb0ELb0ELb0ELi2ELi2ELi2ELi1ELb1EEENS1_24CollectiveEpilogueBwdGQAISB_fSE_Li256ELb0ELb0EEENS1_25SingleTileBwdLPTSchedulerILb0ELi64ELb0EEEEEEEEEvNT_6ParamsE,(.L_x_135 - _ZN7cutlass13device_kernelIN5flash19enable_sm80_to_sm89INS1_16FlashAttnBwdSm80INS1_25CollectiveMainloopBwdSm80ILi1ELi1EN4cute5tupleIJNS5_1CILi32EEENS7_ILi64EEENS7_ILi256EEEEEENS_6half_tEfNS_4arch4Sm80ELb1ELb0ELb1ELb0ELb0ELb0ELb0ELb0ELi2ELi2ELi2ELi1ELb1EEENS1_24CollectiveEpilogueBwdGQAISB_fSE_Li256ELb0ELb0EEENS1_25SingleTileBwdLPTSchedulerILb0ELi64ELb0EEEEEEEEEvNT_6ParamsE)
        .other          _ZN7cutlass13device_kernelIN5flash19enable_sm80_to_sm89INS1_16FlashAttnBwdSm80INS1_25CollectiveMainloopBwdSm80ILi1ELi1EN4cute5tupleIJNS5_1CILi32EEENS7_ILi64EEENS7_ILi256EEEEEENS_6half_tEfNS_4arch4Sm80ELb1ELb0ELb1ELb0ELb0ELb0ELb0ELb0ELi2ELi2ELi2ELi1ELb1EEENS1_24CollectiveEpilogueBwdGQAISB_fSE_Li256ELb0ELb0EEENS1_25SingleTileBwdLPTSchedulerILb0ELi64ELb0EEEEEEEEEvNT_6ParamsE,@"STO_CUDA_ENTRY STV_DEFAULT"
_ZN7cutlass13device_kernelIN5flash19enable_sm80_to_sm89INS1_16FlashAttnBwdSm80INS1_25CollectiveMainloopBwdSm80ILi1ELi1EN4cute5tupleIJNS5_1CILi32EEENS7_ILi64EEENS7_ILi256EEEEEENS_6half_tEfNS_4arch4Sm80ELb1ELb0ELb1ELb0ELb0ELb0ELb0ELb0ELi2ELi2ELi2ELi1ELb1EEENS1_24CollectiveEpilogueBwdGQAISB_fSE_Li256ELb0ELb0EEENS1_25SingleTileBwdLPTSchedulerILb0ELi64ELb0EEEEEEEEEvNT_6ParamsE:
[----:B------:R-:W-:Y:S01]  /*0000*/  LDC R1, c[0x0][0x28] ;  /* 0x00000a00ff017b82 */ /* 0x000fe20000000800 */
[----:B------:R-:W-:Y:S05]  /*0010*/  EXIT ;  /* 0x000000000000794d */ /* 0x000fea0003800000 */
.L_x_9:
        /* <DEDUP_REMOVED lines=14> */
.L_x_135:


//--------------------- .text._ZN7cutlass13device_kernelIN5flash22FlashAttnBwdPreprocessIN4cute5tupleIJNS3_1CILi32EEENS5_ILi256EEEEEENS_6half_tEfNS_4arch4Sm80ELb1ELb0EEEEEvNT_6ParamsE --------------------------
	.section	.text._ZN7cutlass13device_kernelIN5flash22FlashAttnBwdPreprocessIN4cute5tupleIJNS3_1CILi32EEENS5_ILi256EEEEEENS_6half_tEfNS_4arch4Sm80ELb1ELb0EEEEEvNT_6ParamsE,"ax",@progbits
	.align	128
.text._ZN7cutlass13device_kernelIN5flash22FlashAttnBwdPreprocessIN4cute5tupleIJNS3_1CILi32EEENS5_ILi256EEEEEENS_6half_tEfNS_4arch4Sm80ELb1ELb0EEEEEvNT_6ParamsE:
        .type           _ZN7cutlass13device_kernelIN5flash22FlashAttnBwdPreprocessIN4cute5tupleIJNS3_1CILi32EEENS5_ILi256EEEEEENS_6half_tEfNS_4arch4Sm80ELb1ELb0EEEEEvNT_6ParamsE,@function
        .size           _ZN7cutlass13device_kernelIN5flash22FlashAttnBwdPreprocessIN4cute5tupleIJNS3_1CILi32EEENS5_ILi256EEEEEENS_6half_tEfNS_4arch4Sm80ELb1ELb0EEEEEvNT_6ParamsE,(.L_x_136 - _ZN7cutlass13device_kernelIN5flash22FlashAttnBwdPreprocessIN4cute5tupleIJNS3_1CILi32EEENS5_ILi256EEEEEENS_6half_tEfNS_4arch4Sm80ELb1ELb0EEEEEvNT_6ParamsE)
        .other          _ZN7cutlass13device_kernelIN5flash22FlashAttnBwdPreprocessIN4cute5tupleIJNS3_1CILi32EEENS5_ILi256EEEEEENS_6half_tEfNS_4arch4Sm80ELb1ELb0EEEEEvNT_6ParamsE,@"STO_CUDA_ENTRY STV_DEFAULT"
_ZN7cutlass13device_kernelIN5flash22FlashAttnBwdPreprocessIN4cute5tupleIJNS3_1CILi32EEENS5_ILi256EEEEEENS_6half_tEfNS_4arch4Sm80ELb1ELb0EEEEEvNT_6ParamsE:
[----:B------:R-:W-:Y:S01]  /*0000*/  LDC R1, c[0x0][0x28] ;  /* 0x00000a00ff017b82 */ /* 0x000fe20000000800 */
[----:B------:R-:W0:Y:S01]  /*0010*/  S2R R7, SR_CTAID.X ;  /* 0x0000000000077919 */ /* 0x000e220000002500 */
[----:B------:R-:W-:-:S06]  /*0020*/  ULDC UR4, c[0x0][0x218] ;  /* 0x0000860000047ab9 */ /* 0x000fcc0000000800 */
[----:B------:R-:W1:Y:S01]  /*0030*/  S2UR UR8, SR_CTAID.Y ;  /* 0x00000000000879c3 */ /* 0x000e620000002600 */
[----:B------:R-:W-:Y:S01]  /*0040*/  MOV R4, 0x7f800000 ;  /* 0x7f80000000047802 */ /* 0x000fe20000000f00 */
[----:B------:R-:W2:Y:S01]  /*0050*/  S2R R6, SR_TID.X ;  /* 0x0000000000067919 */ /* 0x000ea20000002100 */
[----:B------:R-:W-:-:S05]  /*0060*/  ULDC.64 UR6, c[0x0][0x208] ;  /* 0x0000820000067ab9 */ /* 0x000fca0000000a00 */
[----:B------:R-:W3:Y:S08]  /*0070*/  S2UR UR9, SR_CTAID.Z ;  /* 0x00000000000979c3 */ /* 0x000ef00000002700 */
[----:B------:R-:W4:Y:S01]  /*0080*/  LDC.64 R28, c[0x0][0x238] ;  /* 0x00008e00ff1c7b82 */ /* 0x000f220000000a00 */
[----:B-1----:R-:W-:-:S07]  /*0090*/  USHF.R.S32.HI UR10, URZ, 0x1f, UR8 ;  /* 0x0000001f3f0a7899 */ /* 0x002fce0008011408 */
[----:B------:R-:W1:Y:S01]  /*00a0*/  LDC.64 R14, c[0x0][0x250] ;  /* 0x00009400ff0e7b82 */ /* 0x000e620000000a00 */
[----:B0-----:R-:W-:Y:S01]  /*00b0*/  SHF.L.U32 R32, R7, 0x5, RZ ;  /* 0x0000000507207819 */ /* 0x001fe200000006ff */
[----:B---3--:R-:W-:-:S06]  /*00c0*/  USHF.R.S32.HI UR11, URZ, 0x1f, UR9 ;  /* 0x0000001f3f0b7899 */ /* 0x008fcc0008011409 */
[----:B------:R-:W0:Y:S01]  /*00d0*/  LDC.64 R24, c[0x0][0x258] ;  /* 0x00009600ff187b82 */ /* 0x000e220000000a00 */
[----:B--2---:R-:W-:Y:S02]  /*00e0*/  ISETP.GT.AND P0, PT, R6, 0x1f, PT ;  /* 0x0000001f0600780c */ /* 0x004fe40003f04270 */
[----:B------:R-:W-:-:S04]  /*00f0*/  IADD3 R5, -R32, UR4, RZ ;  /* 0x0000000420057c10 */ /* 0x000fc8000fffe1ff */
[----:B------:R-:W-:-:S13]  /*0100*/  ISETP.GE.OR P1, PT, R6, R5, P0 ;  /* 0x000000050600720c */ /* 0x000fda0000726670 */
[----:B------:R-:W2:Y:S01]  /*0110*/  @!P1 LDC.64 R8, c[0x0][0x290] ;  /* 0x0000a400ff089b82 */ /* 0x000ea20000000a00 */
[----:B------:R-:W-:Y:S02]  /*0120*/  @!P1 SHF.R.S32.HI R3, RZ, 0x1f, R6 ;  /* 0x0000001fff039819 */ /* 0x000fe40000011406 */
[----:B------:R-:W-:-:S04]  /*0130*/  @!P1 IADD3 R2, P2, R32, R6, RZ ;  /* 0x0000000620029210 */ /* 0x000fc80007f5e0ff */
[----:B------:R-:W-:Y:S01]  /*0140*/  @!P1 LEA.HI.X.SX32 R3, R32, R3, 0x1, P2 ;  /* 0x0000000320039211 */ /* 0x000fe200010f0eff */
[----:B------:R-:W3:Y:S08]  /*0150*/  @!P1 LDC.64 R10, c[0x0][0x298] ;  /* 0x0000a600ff0a9b82 */ /* 0x000ef00000000a00 */
[----:B------:R-:W4:Y:S01]  /*0160*/  @!P1 LDC.64 R12, c[0x0][0x288] ;  /* 0x0000a200ff0c9b82 */ /* 0x000f220000000a00 */
[----:B--2---:R-:W-:-:S02]  /*0170*/  @!P1 IMAD R0, R8, UR10, RZ ;  /* 0x0000000a08009c24 */ /* 0x004fc4000f8e02ff */
[----:B------:R-:W-:-:S04]  /*0180*/  @!P1 IMAD.WIDE.U32 R2, R8, UR8, R2 ;  /* 0x0000000808029c25 */ /* 0x000fc8000f8e0002 */
[----:B------:R-:W-:Y:S02]  /*0190*/  @!P1 IMAD R9, R9, UR8, R0 ;  /* 0x0000000809099c24 */ /* 0x000fe4000f8e0200 */
[----:B---3--:R-:W-:-:S03]  /*01a0*/  @!P1 IMAD R0, R10, UR11, RZ ;  /* 0x0000000b0a009c24 */ /* 0x008fc6000f8e02ff */
[----:B------:R-:W-:Y:S01]  /*01b0*/  @!P1 IADD3 R3, R3, R9, RZ ;  /* 0x0000000903039210 */ /* 0x000fe20007ffe0ff */
[----:B------:R-:W-:Y:S02]  /*01c0*/  @!P1 IMAD R9, R11, UR9, R0 ;  /* 0x000000090b099c24 */ /* 0x000fe4000f8e0200 */
[----:B------:R-:W-:Y:S02]  /*01d0*/  @!P1 IMAD.WIDE.U32 R2, R10, UR9, R2 ;  /* 0x000000090a029c25 */ /* 0x000fe4000f8e0002 */
[----:B------:R-:W2:Y:S03]  /*01e0*/  LDC.64 R10, c[0x0][0x230] ;  /* 0x00008c00ff0a7b82 */ /* 0x000ea60000000a00 */
[----:B------:R-:W-:Y:S02]  /*01f0*/  @!P1 IADD3 R0, R3, R9, RZ ;  /* 0x0000000903009210 */ /* 0x000fe40007ffe0ff */
[----:B------:R-:W-:-:S02]  /*0200*/  SHF.R.S32.HI R3, RZ, 0x1f, R6 ;  /* 0x0000001fff037819 */ /* 0x000fc40000011406 */
[C---:B----4-:R-:W-:Y:S02]  /*0210*/  @!P1 LEA R8, P2, R2.reuse, R12, 0x2 ;  /* 0x0000000c02089211 */ /* 0x050fe400078410ff */
[----:B------:R-:W-:Y:S02]  /*0220*/  LEA.HI R36, R3, R6, RZ, 0x4 ;  /* 0x0000000603247211 */ /* 0x000fe400078f20ff */
[----:B------:R-:W-:Y:S02]  /*0230*/  @!P1 LEA.HI.X R9, R2, R13, R0, 0x2, P2 ;  /* 0x0000000d02099211 */ /* 0x000fe400010f1400 */
[----:B------:R-:W-:-:S03]  /*0240*/  LOP3.LUT R3, R36, 0xfffffff0, RZ, 0xc0, !PT ;  /* 0xfffffff024037812 */ /* 0x000fc600078ec0ff */
[----:B------:R3:W5:Y:S01]  /*0250*/  @!P1 LDG.E R4, desc[UR6][R8.64] ;  /* 0x0000000608049981 */ /* 0x000762000c1e1900 */
[----:B------:R-:W-:Y:S01]  /*0260*/  IADD3 R3, -R3, R6, RZ ;  /* 0x0000000603037210 */ /* 0x000fe20007ffe1ff */
[----:B------:R-:W-:Y:S01]  /*0270*/  BSSY B0, `(.L_x_10) ;  /* 0x0000026000007945 */ /* 0x000fe20003800000 */
[----:B------:R-:W-:Y:S01]  /*0280*/  SHF.R.S32.HI R36, RZ, 0x4, R36 ;  /* 0x00000004ff247819 */ /* 0x000fe20000011424 */
[----:B------:R-:W-:Y:S01]  /*0290*/  HFMA2.MMA R12, -RZ, RZ, 0, 0 ;  /* 0x00000000ff0c7435 */ /* 0x000fe200000001ff */
[----:B------:R-:W-:Y:S02]  /*02a0*/  SHF.L.U32 R34, R3, 0x3, RZ ;  /* 0x0000000303227819 */ /* 0x000fe400000006ff */
[----:B------:R-:W-:Y:S02]  /*02b0*/  CS2R R20, SRZ ;  /* 0x0000000000147805 */ /* 0x000fe4000001ff00 */
[----:B------:R-:W-:Y:S01]  /*02c0*/  ISETP.GE.AND P1, PT, R36, R5, PT ;  /* 0x000000052400720c */ /* 0x000fe20003f26270 */
[----:B--2---:R-:W-:Y:S01]  /*02d0*/  IMAD R0, R10, UR10, RZ ;  /* 0x0000000a0a007c24 */ /* 0x004fe2000f8e02ff */
[----:B------:R-:W-:-:S02]  /*02e0*/  SHF.R.S32.HI R35, RZ, 0x1f, R34 ;  /* 0x0000001fff237819 */ /* 0x000fc40000011422 */
[----:B------:R-:W-:Y:S02]  /*02f0*/  CS2R R16, SRZ ;  /* 0x0000000000107805 */ /* 0x000fe4000001ff00 */
[----:B------:R-:W-:Y:S01]  /*0300*/  SHF.R.S32.HI R37, RZ, 0x1f, R36 ;  /* 0x0000001fff257819 */ /* 0x000fe20000011424 */
[----:B------:R-:W-:Y:S01]  /*0310*/  IMAD R11, R11, UR8, R0 ;  /* 0x000000080b0b7c24 */ /* 0x000fe2000f8e0200 */
[----:B------:R-:W-:Y:S01]  /*0320*/  CS2R R18, SRZ ;  /* 0x0000000000127805 */ /* 0x000fe2000001ff00 */
[----:B---3--:R-:W-:Y:S01]  /*0330*/  IMAD.WIDE.U32 R8, R10, UR8, R34 ;  /* 0x000000080a087c25 */ /* 0x008fe2000f8e0022 */
[----:B------:R-:W-:-:S03]  /*0340*/  IADD3 R2, R36, 0x10, RZ ;  /* 0x0000001024027810 */ /* 0x000fc60007ffe0ff */
[----:B------:R-:W-:Y:S01]  /*0350*/  IMAD R0, R28, UR11, RZ ;  /* 0x0000000b1c007c24 */ /* 0x000fe2000f8e02ff */
[----:B------:R-:W-:Y:S02]  /*0360*/  IADD3 R9, R9, R11, RZ ;  /* 0x0000000b09097210 */ /* 0x000fe40007ffe0ff */
[----:B------:R-:W-:Y:S01]  /*0370*/  CS2R R10, SRZ ;  /* 0x00000000000a7805 */ /* 0x000fe2000001ff00 */
[----:B------:R-:W-:-:S04]  /*0380*/  IMAD.WIDE R38, R7, 0x20, R36 ;  /* 0x0000002007267825 */ /* 0x000fc800078e0224 */
[----:B------:R-:W-:Y:S02]  /*0390*/  IMAD R29, R29, UR9, R0 ;  /* 0x000000091d1d7c24 */ /* 0x000fe4000f8e0200 */
[----:B------:R-:W-:Y:S01]  /*03a0*/  IMAD.WIDE.U32 R26, R28, UR9, R8 ;  /* 0x000000091c1a7c25 */ /* 0x000fe2000f8e0008 */
[----:B------:R-:W-:-:S04]  /*03b0*/  CS2R R8, SRZ ;  /* 0x0000000000087805 */ /* 0x000fc8000001ff00 */
[----:B------:R-:W-:Y:S01]  /*03c0*/  IADD3 R29, R27, R29, RZ ;  /* 0x0000001d1b1d7210 */ /* 0x000fe20007ffe0ff */
[----:B01----:R-:W-:Y:S06]  /*03d0*/  @P1 BRA `(.L_x_11) ;  /* 0x00000000003c1947 */ /* 0x003fec0003800000 */
[----:B------:R-:W-:Y:S01]  /*03e0*/  ULDC.64 UR12, c[0x0][0x228] ;  /* 0x00008a00000c7ab9 */ /* 0x000fe20000000a00 */
[----:B------:R-:W-:Y:S01]  /*03f0*/  MOV R28, R26 ;  /* 0x0000001a001c7202 */ /* 0x000fe20000000f00 */
[----:B------:R-:W-:Y:S01]  /*0400*/  IMAD R13, R39, UR12, RZ ;  /* 0x0000000c270d7c24 */ /* 0x000fe2000f8e02ff */
[----:B------:R-:W-:Y:S01]  /*0410*/  IADD3 R0, R34, 0x80, RZ ;  /* 0x0000008022007810 */ /* 0x000fe20007ffe0ff */
[----:B------:R-:W-:Y:S02]  /*0420*/  ULDC UR5, c[0x0][0x21c] ;  /* 0x0000870000057ab9 */ /* 0x000fe40000000800 */
[----:B------:R-:W-:Y:S01]  /*0430*/  IMAD.WIDE.U32 R30, R38, UR12, R28 ;  /* 0x0000000c261e7c25 */ /* 0x000fe2000f8e001c */
[----:B------:R-:W-:Y:S02]  /*0440*/  ISETP.GE.AND P2, PT, R34, UR5, PT ;  /* 0x0000000522007c0c */ /* 0x000fe4000bf46270 */
[----:B------:R-:W-:Y:S01]  /*0450*/  ISETP.GE.AND P3, PT, R0, UR5, PT ;  /* 0x0000000500007c0c */ /* 0x000fe2000bf66270 */
[----:B------:R-:W-:Y:S01]  /*0460*/  IMAD R13, R38, UR13, R13 ;  /* 0x0000000d260d7c24 */ /* 0x000fe2000f8e020d */
[----:B------:R-:W-:-:S02]  /*0470*/  ULDC.64 UR12, c[0x0][0x210] ;  /* 0x00008400000c7ab9 */ /* 0x000fc40000000a00 */
[----:B------:R-:W-:Y:S02]  /*0480*/  LEA R22, P4, R30, UR12, 0x1 ;  /* 0x0000000c1e167c11 */ /* 0x000fe4000f8808ff */
[----:B------:R-:W-:-:S04]  /*0490*/  IADD3 R13, R31, R13, RZ ;  /* 0x0000000d1f0d7210 */ /* 0x000fc80007ffe0ff */
[----:B------:R-:W-:-:S05]  /*04a0*/  LEA.HI.X R23, R30, UR13, R13, 0x1, P4 ;  /* 0x0000000d1e177c11 */ /* 0x000fca000a0f0c0d */
[----:B------:R0:W5:Y:S04]  /*04b0*/  @!P2 LDG.E.128 R16, desc[UR6][R22.64] ;  /* 0x000000061610a981 */ /* 0x000168000c1e1d00 */
[----:B------:R0:W5:Y:S02]  /*04c0*/  @!P3 LDG.E.128 R8, desc[UR6][R22.64+0x100] ;  /* 0x000100061608b981 */ /* 0x000164000c1e1d00 */
.L_x_11:
[----:B------:R-:W-:Y:S05]  /*04d0*/  BSYNC B0 ;  /* 0x0000000000007941 */ /* 0x000fea0003800000 */
.L_x_10:
[----:B------:R-:W-:Y:S01]  /*04e0*/  ISETP.GE.AND P2, PT, R2, R5, PT ;  /* 0x000000050200720c */ /* 0x000fe20003f46270 */
[----:B------:R-:W-:Y:S01]  /*04f0*/  BSSY B0, `(.L_x_12) ;  /* 0x000001e000007945 */ /* 0x000fe20003800000 */
[----:B-----5:R-:W-:Y:S01]  /*0500*/  MOV R0, R16 ;  /* 0x0000001000007202 */ /* 0x020fe20000000f00 */
[C---:B------:R-:W-:Y:S01]  /*0510*/  IMAD R16, R14.reuse, UR10, RZ ;  /* 0x0000000a0e107c24 */ /* 0x040fe2000f8e02ff */
[----:B------:R-:W-:Y:S01]  /*0520*/  MOV R40, R17 ;  /* 0x0000001100287202 */ /* 0x000fe20000000f00 */
[----:B------:R-:W-:Y:S01]  /*0530*/  HFMA2.MMA R13, -RZ, RZ, 0, 0 ;  /* 0x00000000ff0d7435 */ /* 0x000fe200000001ff */
[----:B------:R-:W-:Y:S01]  /*0540*/  MOV R41, R18 ;  /* 0x0000001200297202 */ /* 0x000fe20000000f00 */
[----:B------:R-:W-:Y:S01]  /*0550*/  IMAD R31, R15, UR8, R16 ;  /* 0x000000080f1f7c24 */ /* 0x000fe2000f8e0210 */
[----:B------:R-:W-:Y:S01]  /*0560*/  MOV R45, R19 ;  /* 0x00000013002d7202 */ /* 0x000fe20000000f00 */
[----:B------:R-:W-:Y:S01]  /*0570*/  IMAD.WIDE.U32 R16, R14, UR8, R34 ;  /* 0x000000080e107c25 */ /* 0x000fe2000f8e0022 */
[----:B0-----:R-:W-:-:S02]  /*0580*/  CS2R R22, SRZ ;  /* 0x0000000000167805 */ /* 0x001fc4000001ff00 */
[----:B------:R-:W-:Y:S01]  /*0590*/  CS2R R14, SRZ ;  /* 0x00000000000e7805 */ /* 0x000fe2000001ff00 */
[----:B------:R-:W-:Y:S06]  /*05a0*/  @P2 BRA `(.L_x_13) ;  /* 0x0000000000482947 */ /* 0x000fec0003800000 */
[----:B------:R-:W-:Y:S01]  /*05b0*/  IADD3 R27, P3, R38, 0x10, RZ ;  /* 0x00000010261b7810 */ /* 0x000fe20007f7e0ff */
[----:B------:R-:W-:Y:S01]  /*05c0*/  ULDC.64 UR12, c[0x0][0x228] ;  /* 0x00008a00000c7ab9 */ /* 0x000fe20000000a00 */
[----:B------:R-:W-:Y:S01]  /*05d0*/  MOV R19, R29 ;  /* 0x0000001d00137202 */ /* 0x000fe20000000f00 */
[----:B------:R-:W-:Y:S01]  /*05e0*/  ULDC UR5, c[0x0][0x21c] ;  /* 0x0000870000057ab9 */ /* 0x000fe20000000800 */
[----:B------:R-:W-:Y:S02]  /*05f0*/  IADD3.X R18, RZ, R39, RZ, P3, !PT ;  /* 0x00000027ff127210 */ /* 0x000fe40001ffe4ff */
[----:B------:R-:W-:-:S03]  /*0600*/  ISETP.GE.AND P4, PT, R34, UR5, PT ;  /* 0x0000000522007c0c */ /* 0x000fc6000bf86270 */
[----:B------:R-:W-:Y:S01]  /*0610*/  IMAD R28, R18, UR12, RZ ;  /* 0x0000000c121c7c24 */ /* 0x000fe2000f8e02ff */
[----:B------:R-:W-:Y:S02]  /*0620*/  MOV R18, R26 ;  /* 0x0000001a00127202 */ /* 0x000fe40000000f00 */
[----:B------:R-:W-:-:S03]  /*0630*/  IADD3 R26, R34, 0x80, RZ ;  /* 0x00000080221a7810 */ /* 0x000fc60007ffe0ff */
[----:B------:R-:W-:Y:S01]  /*0640*/  IMAD.WIDE.U32 R18, R27, UR12, R18 ;  /* 0x0000000c1b127c25 */ /* 0x000fe2000f8e0012 */
[----:B------:R-:W-:-:S03]  /*0650*/  ISETP.GE.AND P5, PT, R26, UR5, PT ;  /* 0x000000051a007c0c */ /* 0x000fc6000bfa6270 */
[----:B------:R-:W-:Y:S01]  /*0660*/  IMAD R27, R27, UR13, R28 ;  /* 0x0000000d1b1b7c24 */ /* 0x000fe2000f8e021c */
[----:B------:R-:W-:Y:S02]  /*0670*/  ULDC.64 UR12, c[0x0][0x210] ;  /* 0x00008400000c7ab9 */ /* 0x000fe40000000a00 */
[----:B------:R-:W-:Y:S02]  /*0680*/  LEA R26, P3, R18, UR12, 0x1 ;  /* 0x0000000c121a7c11 */ /* 0x000fe4000f8608ff */
[----:B------:R-:W-:-:S04]  /*0690*/  IADD3 R19, R19, R27, RZ ;  /* 0x0000001b13137210 */ /* 0x000fc80007ffe0ff */
[----:B------:R-:W-:-:S05]  /*06a0*/  LEA.HI.X R27, R18, UR13, R19, 0x1, P3 ;  /* 0x0000000d121b7c11 */ /* 0x000fca00098f0c13 */
[----:B------:R0:W5:Y:S04]  /*06b0*/  @!P4 LDG.E.128 R20, desc[UR6][R26.64] ;  /* 0x000000061a14c981 */ /* 0x000168000c1e1d00 */
[----:B------:R0:W5:Y:S02]  /*06c0*/  @!P5 LDG.E.128 R12, desc[UR6][R26.64+0x100] ;  /* 0x000100061a0cd981 */ /* 0x000164000c1e1d00 */
.L_x_13:
[----:B------:R-:W-:Y:S05]  /*06d0*/  BSYNC B0 ;  /* 0x0000000000007941 */ /* 0x000fea0003800000 */
.L_x_12:
[----:B------:R-:W-:Y:S01]  /*06e0*/  IADD3 R17, R17, R31, RZ ;  /* 0x0000001f11117210 */ /* 0x000fe20007ffe0ff */
[C---:B------:R-:W-:Y:S01]  /*06f0*/  IMAD R18, R24.reuse, UR11, RZ ;  /* 0x0000000b18127c24 */ /* 0x040fe2000f8e02ff */
[----:B------:R-:W-:Y:S01]  /*0700*/  BSSY B0, `(.L_x_14) ;  /* 0x000001e000007945 */ /* 0x000fe20003800000 */
[----:B------:R-:W-:Y:S01]  /*0710*/  HFMA2.MMA R28, -RZ, RZ, 0, 0 ;  /* 0x00000000ff1c7435 */ /* 0x000fe200000001ff */
[----:B-----5:R-:W-:Y:S01]  /*0720*/  MOV R44, R20 ;  /* 0x00000014002c7202 */ /* 0x020fe20000000f00 */
[----:B------:R-:W-:Y:S01]  /*0730*/  IMAD R43, R25, UR9, R18 ;  /* 0x00000009192b7c24 */ /* 0x000fe2000f8e0212 */
[----:B------:R-:W-:Y:S01]  /*0740*/  MOV R47, R21 ;  /* 0x00000015002f7202 */ /* 0x000fe20000000f00 */
[----:B------:R-:W-:Y:S01]  /*0750*/  IMAD.WIDE.U32 R52, R24, UR9, R16 ;  /* 0x0000000918347c25 */ /* 0x000fe2000f8e0010 */
[----:B------:R-:W-:Y:S02]  /*0760*/  MOV R46, R22 ;  /* 0x00000016002e7202 */ /* 0x000fe40000000f00 */
[----:B------:R-:W-:-:S02]  /*0770*/  CS2R R24, SRZ ;  /* 0x0000000000187805 */ /* 0x000fc4000001ff00 */
[----:B------:R-:W-:Y:S02]  /*0780*/  MOV R48, R23 ;  /* 0x0000001700307202 */ /* 0x000fe40000000f00 */
[----:B------:R-:W-:Y:S02]  /*0790*/  CS2R R16, SRZ ;  /* 0x0000000000107805 */ /* 0x000fe4000001ff00 */
[----:B------:R-:W-:Y:S02]  /*07a0*/  CS2R R18, SRZ ;  /* 0x0000000000127805 */ /* 0x000fe4000001ff00 */
[----:B------:R-:W-:Y:S02]  /*07b0*/  CS2R R20, SRZ ;  /* 0x0000000000147805 */ /* 0x000fe4000001ff00 */
[----:B------:R-:W-:Y:S02]  /*07c0*/  CS2R R22, SRZ ;  /* 0x0000000000167805 */ /* 0x000fe4000001ff00 */
[----:B------:R-:W-:Y:S01]  /*07d0*/  IADD3 R43, R53, R43, RZ ;  /* 0x0000002b352b7210 */ /* 0x000fe20007ffe0ff */
[----:B------:R-:W-:Y:S06]  /*07e0*/  @P1 BRA `(.L_x_15) ;  /* 0x00000000003c1947 */ /* 0x000fec0003800000 */
[----:B------:R-:W-:Y:S01]  /*07f0*/  ULDC.64 UR12, c[0x0][0x248] ;  /* 0x00009200000c7ab9 */ /* 0x000fe20000000a00 */
[----:B------:R-:W-:Y:S01]  /*0800*/  MOV R42, R52 ;  /* 0x00000034002a7202 */ /* 0x000fe20000000f00 */
[----:B------:R-:W-:Y:S01]  /*0810*/  IMAD R29, R39, UR12, RZ ;  /* 0x0000000c271d7c24 */ /* 0x000fe2000f8e02ff */
[----:B------:R-:W-:Y:S01]  /*0820*/  IADD3 R30, R34, 0x80, RZ ;  /* 0x00000080221e7810 */ /* 0x000fe20007ffe0ff */
[----:B------:R-:W-:Y:S02]  /*0830*/  ULDC UR5, c[0x0][0x21c] ;  /* 0x0000870000057ab9 */ /* 0x000fe40000000800 */
[----:B0-----:R-:W-:Y:S01]  /*0840*/  IMAD.WIDE.U32 R26, R38, UR12, R42 ;  /* 0x0000000c261a7c25 */ /* 0x001fe2000f8e002a */
        /* <DEDUP_REMOVED lines=9> */
.L_x_15:
[----:B------:R-:W-:Y:S05]  /*08e0*/  BSYNC B0 ;  /* 0x0000000000007941 */ /* 0x000fea0003800000 */
.L_x_14:
[----:B-----5:R-:W-:Y:S01]  /*08f0*/  MOV R49, R16 ;  /* 0x0000001000317202 */ /* 0x020fe20000000f00 */
[----:B------:R-:W-:Y:S01]  /*0900*/  BSSY B0, `(.L_x_16) ;  /* 0x0000018000007945 */ /* 0x000fe20003800000 */
[----:B------:R-:W-:Y:S01]  /*0910*/  HFMA2.MMA R29, -RZ, RZ, 0, 0 ;  /* 0x00000000ff1d7435 */ /* 0x000fe200000001ff */
[----:B0-----:R-:W-:Y:S02]  /*0920*/  CS2R R26, SRZ ;  /* 0x00000000001a7805 */ /* 0x001fe4000001ff00 */
[----:B-1----:R-:W-:Y:S01]  /*0930*/  CS2R R30, SRZ ;  /* 0x00000000001e7805 */ /* 0x002fe2000001ff00 */
[----:B------:R-:W-:Y:S02]  /*0940*/  HADD2.F32 R50, -RZ, R0.H1_H1 ;  /* 0x30000000ff327230 */ /* 0x000fe40000004100 */
[----:B------:R-:W-:Y:S01]  /*0950*/  HADD2.F32 R51, -RZ, R49.H1_H1 ;  /* 0x30000031ff337230 */ /* 0x000fe20000004100 */
[----:B------:R-:W-:Y:S06]  /*0960*/  @P2 BRA `(.L_x_17) ;  /* 0x0000000000442947 */ /* 0x000fec0003800000 */
[----:B------:R-:W-:Y:S01]  /*0970*/  IADD3 R35, P1, R38, 0x10, RZ ;  /* 0x0000001026237810 */ /* 0x000fe20007f3e0ff */
[----:B------:R-:W-:Y:S01]  /*0980*/  ULDC.64 UR12, c[0x0][0x248] ;  /* 0x00009200000c7ab9 */ /* 0x000fe20000000a00 */
[----:B------:R-:W-:Y:S01]  /*0990*/  MOV R42, R52 ;  /* 0x00000034002a7202 */ /* 0x000fe20000000f00 */
[----:B------:R-:W-:Y:S01]  /*09a0*/  ULDC UR5, c[0x0][0x21c] ;  /* 0x0000870000057ab9 */ /* 0x000fe20000000800 */
[----:B------:R-:W-:Y:S02]  /*09b0*/  IADD3.X R38, RZ, R39, RZ, P1, !PT ;  /* 0x00000027ff267210 */ /* 0x000fe40000ffe4ff */
[----:B------:R-:W-:Y:S01]  /*09c0*/  ISETP.GE.AND P2, PT, R34, UR5, PT ;  /* 0x0000000522007c0c */ /* 0x000fe2000bf46270 */
[----:B------:R-:W-:-:S04]  /*09d0*/  IMAD.WIDE.U32 R42, R35, UR12, R42 ;  /* 0x0000000c232a7c25 */ /* 0x000fc8000f8e002a */
[----:B------:R-:W-:Y:S01]  /*09e0*/  IMAD R52, R38, UR12, RZ ;  /* 0x0000000c26347c24 */ /* 0x000fe2000f8e02ff */
[----:B------:R-:W-:-:S03]  /*09f0*/  IADD3 R38, R34, 0x80, RZ ;  /* 0x0000008022267810 */ /* 0x000fc60007ffe0ff */
[----:B------:R-:W-:Y:S01]  /*0a00*/  IMAD R35, R35, UR13, R52 ;  /* 0x0000000d23237c24 */ /* 0x000fe2000f8e0234 */
[----:B------:R-:W-:Y:S01]  /*0a10*/  ISETP.GE.AND P3, PT, R38, UR5, PT ;  /* 0x0000000526007c0c */ /* 0x000fe2000bf66270 */
[----:B------:R-:W-:Y:S02]  /*0a20*/  ULDC.64 UR12, c[0x0][0x240] ;  /* 0x00009000000c7ab9 */ /* 0x000fe40000000a00 */
[----:B------:R-:W-:Y:S02]  /*0a30*/  LEA R34, P1, R42, UR12, 0x1 ;  /* 0x0000000c2a227c11 */ /* 0x000fe4000f8208ff */
[----:B------:R-:W-:-:S04]  /*0a40*/  IADD3 R35, R43, R35, RZ ;  /* 0x000000232b237210 */ /* 0x000fc80007ffe0ff */
[----:B------:R-:W-:-:S05]  /*0a50*/  LEA.HI.X R35, R42, UR13, R35, 0x1, P1 ;  /* 0x0000000d2a237c11 */ /* 0x000fca00088f0c23 */
[----:B------:R0:W5:Y:S04]  /*0a60*/  @!P2 LDG.E.128 R24, desc[UR6][R34.64] ;  /* 0x000000062218a981 */ /* 0x000168000c1e1d00 */
[----:B------:R0:W5:Y:S02]  /*0a70*/  @!P3 LDG.E.128 R28, desc[UR6][R34.64+0x100] ;  /* 0x00010006221cb981 */ /* 0x000164000c1e1d00 */
.L_x_17:
[----:B------:R-:W-:Y:S05]  /*0a80*/  BSYNC B0 ;  /* 0x0000000000007941 */ /* 0x000fea0003800000 */
.L_x_16:
[----:B------:R-:W-:Y:S02]  /*0a90*/  HADD2.F32 R0, -RZ, R0.H0_H0 ;  /* 0x20000000ff007230 */ /* 0x000fe40000004100 */
[----:B------:R-:W-:Y:S01]  /*0aa0*/  FMUL.FTZ R51, R50, R51 ;  /* 0x0000003332337220 */ /* 0x000fe20000410000 */
[----:B0-----:R-:W-:Y:S01]  /*0ab0*/  HADD2.F32 R35, -RZ, R49.H0_H0 ;  /* 0x20000031ff237230 */ /* 0x001fe20000004100 */
[----:B------:R-:W-:Y:S01]  /*0ac0*/  ISETP.NE.AND P1, PT, R3, RZ, PT ;  /* 0x000000ff0300720c */ /* 0x000fe20003f25270 */
[----:B-----5:R-:W-:Y:S01]  /*0ad0*/  HADD2.F32 R39, -RZ, R24.H1_H1 ;  /* 0x30000018ff277230 */ /* 0x020fe20000004100 */
[----:B------:R-:W-:Y:S01]  /*0ae0*/  BSSY B0, `(.L_x_18) ;  /* 0x0000085000007945 */ /* 0x000fe20003800000 */
[----:B------:R-:W-:Y:S02]  /*0af0*/  HADD2.F32 R16, -RZ, R40.H0_H0 ;  /* 0x20000028ff107230 */ /* 0x000fe40000004100 */
[----:B------:R-:W-:Y:S01]  /*0b00*/  FFMA.FTZ R51, R0, R35, R51 ;  /* 0x0000002300337223 */ /* 0x000fe20000010033 */
[----:B------:R-:W-:-:S02]  /*0b10*/  HADD2.F32 R0, -RZ, R44.H1_H1 ;  /* 0x3000002cff007230 */ /* 0x000fc40000004100 */
[----:B------:R-:W-:Y:S02]  /*0b20*/  HADD2.F32 R44, -RZ, R44.H0_H0 ;  /* 0x2000002cff2c7230 */ /* 0x000fe40000004100 */
[----:B------:R-:W-:Y:S02]  /*0b30*/  HADD2.F32 R35, -RZ, R24.H0_H0 ;  /* 0x20000018ff237230 */ /* 0x000fe40000004100 */
[----:B------:R-:W-:Y:S01]  /*0b40*/  FMUL.FTZ R39, R0, R39 ;  /* 0x0000002700277220 */ /* 0x000fe20000410000 */
[----:B------:R-:W-:Y:S02]  /*0b50*/  HADD2.F32 R43, -RZ, R17.H0_H0 ;  /* 0x20000011ff2b7230 */ /* 0x000fe40000004100 */
[----:B------:R-:W-:Y:S02]  /*0b60*/  HADD2.F32 R0, -RZ, R47.H0_H0 ;  /* 0x2000002fff007230 */ /* 0x000fe40000004100 */
[----:B------:R-:W-:Y:S01]  /*0b70*/  FFMA.FTZ R39, R44, R35, R39 ;  /* 0x000000232c277223 */ /* 0x000fe20000010027 */
[----:B------:R-:W-:-:S02]  /*0b80*/  HADD2.F32 R35, -RZ, R25.H0_H0 ;  /* 0x20000019ff237230 */ /* 0x000fc40000004100 */
[----:B------:R-:W-:Y:S01]  /*0b90*/  FFMA.FTZ R43, R16, R43, R51 ;  /* 0x0000002b102b7223 */ /* 0x000fe20000010033 */
[----:B------:R-:W-:Y:S02]  /*0ba0*/  HADD2.F32 R40, -RZ, R40.H1_H1 ;  /* 0x30000028ff287230 */ /* 0x000fe40000004100 */
[----:B------:R-:W-:Y:S02]  /*0bb0*/  HADD2.F32 R17, -RZ, R17.H1_H1 ;  /* 0x30000011ff117230 */ /* 0x000fe40000004100 */
[----:B------:R-:W-:Y:S01]  /*0bc0*/  FFMA.FTZ R0, R0, R35, R39 ;  /* 0x0000002300007223 */ /* 0x000fe20000010027 */
[----:B------:R-:W-:Y:S02]  /*0bd0*/  HADD2.F32 R47, -RZ, R47.H1_H1 ;  /* 0x3000002fff2f7230 */ /* 0x000fe40000004100 */
[----:B------:R-:W-:Y:S02]  /*0be0*/  HADD2.F32 R16, -RZ, R25.H1_H1 ;  /* 0x30000019ff107230 */ /* 0x000fe40000004100 */
[----:B------:R-:W-:Y:S01]  /*0bf0*/  FFMA.FTZ R43, R40, R17, R43 ;  /* 0x00000011282b7223 */ /* 0x000fe2000001002b */
[----:B------:R-:W-:-:S02]  /*0c00*/  HADD2.F32 R38, -RZ, R41.H0_H0 ;  /* 0x20000029ff267230 */ /* 0x000fc40000004100 */
[----:B------:R-:W-:Y:S02]  /*0c10*/  HADD2.F32 R25, -RZ, R46.H0_H0 ;  /* 0x2000002eff197230 */ /* 0x000fe40000004100 */
[----:B------:R-:W-:Y:S01]  /*0c20*/  FFMA.FTZ R40, R47, R16, R0 ;  /* 0x000000102f287223 */ /* 0x000fe20000010000 */
[----:B------:R-:W-:Y:S02]  /*0c30*/  HADD2.F32 R35, -RZ, R18.H0_H0 ;  /* 0x20000012ff237230 */ /* 0x000fe40000004100 */
[----:B------:R-:W-:Y:S02]  /*0c40*/  HADD2.F32 R34, -RZ, R26.H0_H0 ;  /* 0x2000001aff227230 */ /* 0x000fe40000004100 */
[----:B------:R-:W-:Y:S02]  /*0c50*/  HADD2.F32 R46, -RZ, R46.H1_H1 ;  /* 0x3000002eff2e7230 */ /* 0x000fe40000004100 */
[----:B------:R-:W-:Y:S01]  /*0c60*/  FFMA.FTZ R38, R38, R35, R43 ;  /* 0x0000002326267223 */ /* 0x000fe2000001002b */
[----:B------:R-:W-:-:S02]  /*0c70*/  HADD2.F32 R43, -RZ, R41.H1_H1 ;  /* 0x30000029ff2b7230 */ /* 0x000fc40000004100 */
[----:B------:R-:W-:Y:S01]  /*0c80*/  FFMA.FTZ R51, R25, R34, R40 ;  /* 0x0000002219337223 */ /* 0x000fe20000010028 */
[----:B------:R-:W-:Y:S02]  /*0c90*/  HADD2.F32 R40, -RZ, R18.H1_H1 ;  /* 0x30000012ff287230 */ /* 0x000fe40000004100 */
[----:B------:R-:W-:Y:S02]  /*0ca0*/  HADD2.F32 R47, -RZ, R26.H1_H1 ;  /* 0x3000001aff2f7230 */ /* 0x000fe40000004100 */
[--C-:B------:R-:W-:Y:S02]  /*0cb0*/  HADD2.F32 R18, -RZ, R22.reuse.H0_H0 ;  /* 0x20000016ff127230 */ /* 0x100fe40000004100 */
[----:B------:R-:W-:Y:S01]  /*0cc0*/  FFMA.FTZ R49, R43, R40, R38 ;  /* 0x000000282b317223 */ /* 0x000fe20000010026 */
[----:B------:R-:W-:Y:S02]  /*0cd0*/  HADD2.F32 R35, -RZ, R22.H1_H1 ;  /* 0x30000016ff237230 */ /* 0x000fe40000004100 */
[----:B------:R-:W-:Y:S01]  /*0ce0*/  FFMA.FTZ R46, R46, R47, R51 ;  /* 0x0000002f2e2e7223 */ /* 0x000fe20000010033 */
[----:B------:R-:W-:-:S02]  /*0cf0*/  HADD2.F32 R41, -RZ, R20.H0_H0 ;  /* 0x20000014ff297230 */ /* 0x000fc40000004100 */
[----:B------:R-:W-:Y:S02]  /*0d00*/  HADD2.F32 R39, -RZ, R20.H1_H1 ;  /* 0x30000014ff277230 */ /* 0x000fe40000004100 */
[--C-:B------:R-:W-:Y:S02]  /*0d10*/  HADD2.F32 R25, -RZ, R21.reuse.H0_H0 ;  /* 0x20000015ff197230 */ /* 0x100fe40000004100 */
[----:B------:R-:W-:Y:S02]  /*0d20*/  HADD2.F32 R34, -RZ, R21.H1_H1 ;  /* 0x30000015ff227230 */ /* 0x000fe40000004100 */
[----:B------:R-:W-:Y:S02]  /*0d30*/  HADD2.F32 R22, -RZ, R45.H0_H0 ;  /* 0x2000002dff167230 */ /* 0x000fe40000004100 */
[----:B------:R-:W-:Y:S02]  /*0d40*/  HADD2.F32 R43, -RZ, R19.H0_H0 ;  /* 0x20000013ff2b7230 */ /* 0x000fe40000004100 */
[----:B------:R-:W-:-:S02]  /*0d50*/  HADD2.F32 R21, -RZ, R23.H0_H0 ;  /* 0x20000017ff157230 */ /* 0x000fc40000004100 */
[----:B------:R-:W-:Y:S02]  /*0d60*/  HADD2.F32 R20, -RZ, R23.H1_H1 ;  /* 0x30000017ff147230 */ /* 0x000fe40000004100 */
[----:B------:R-:W-:Y:S01]  /*0d70*/  FFMA.FTZ R22, R22, R43, R49 ;  /* 0x0000002b16167223 */ /* 0x000fe20000010031 */
[--C-:B------:R-:W-:Y:S02]  /*0d80*/  HADD2.F32 R23, -RZ, R48.reuse.H0_H0 ;  /* 0x20000030ff177230 */ /* 0x100fe40000004100 */
[----:B------:R-:W-:Y:S02]  /*0d90*/  HADD2.F32 R38, -RZ, R27.H0_H0 ;  /* 0x2000001bff267230 */ /* 0x000fe40000004100 */
[----:B------:R-:W-:Y:S02]  /*0da0*/  HADD2.F32 R45, -RZ, R45.H1_H1 ;  /* 0x3000002dff2d7230 */ /* 0x000fe40000004100 */
[----:B------:R-:W-:Y:S02]  /*0db0*/  HADD2.F32 R26, -RZ, R19.H1_H1 ;  /* 0x30000013ff1a7230 */ /* 0x000fe40000004100 */
[----:B------:R-:W-:Y:S01]  /*0dc0*/  FFMA.FTZ R23, R23, R38, R46 ;  /* 0x0000002617177223 */ /* 0x000fe2000001002e */
[----:B------:R-:W-:-:S02]  /*0dd0*/  HADD2.F32 R48, -RZ, R48.H1_H1 ;  /* 0x30000030ff307230 */ /* 0x000fc40000004100 */
[----:B------:R-:W-:Y:S02]  /*0de0*/  HADD2.F32 R27, -RZ, R27.H1_H1 ;  /* 0x3000001bff1b7230 */ /* 0x000fe40000004100 */
[----:B------:R-:W-:Y:S01]  /*0df0*/  FFMA.FTZ R45, R45, R26, R22 ;  /* 0x0000001a2d2d7223 */ /* 0x000fe20000010016 */
[----:B------:R-:W-:Y:S02]  /*0e00*/  HADD2.F32 R0, -RZ, R8.H0_H0 ;  /* 0x20000008ff007230 */ /* 0x000fe40000004100 */
[----:B------:R-:W-:Y:S02]  /*0e10*/  HADD2.F32 R19, -RZ, R12.H0_H0 ;  /* 0x2000000cff137230 */ /* 0x000fe40000004100 */
[----:B------:R-:W-:Y:S01]  /*0e20*/  FFMA.FTZ R48, R48, R27, R23 ;  /* 0x0000001b30307223 */ /* 0x000fe20000010017 */
[----:B------:R-:W-:Y:S02]  /*0e30*/  HADD2.F32 R22, -RZ, R28.H0_H0 ;  /* 0x2000001cff167230 */ /* 0x000fe40000004100 */
[----:B------:R-:W-:Y:S01]  /*0e40*/  FFMA.FTZ R41, R0, R41, R45 ;  /* 0x0000002900297223 */ /* 0x000fe2000001002d */
[----:B------:R-:W-:-:S02]  /*0e50*/  HADD2.F32 R16, -RZ, R8.H1_H1 ;  /* 0x30000008ff107230 */ /* 0x000fc40000004100 */
[----:B------:R-:W-:Y:S02]  /*0e60*/  HADD2.F32 R12, -RZ, R12.H1_H1 ;  /* 0x3000000cff0c7230 */ /* 0x000fe40000004100 */
[----:B------:R-:W-:Y:S01]  /*0e70*/  FFMA.FTZ R27, R19, R22, R48 ;  /* 0x00000016131b7223 */ /* 0x000fe20000010030 */
[----:B------:R-:W-:Y:S02]  /*0e80*/  HADD2.F32 R23, -RZ, R28.H1_H1 ;  /* 0x3000001cff177230 */ /* 0x000fe40000004100 */
[----:B------:R-:W-:Y:S01]  /*0e90*/  FFMA.FTZ R39, R16, R39, R41 ;  /* 0x0000002710277223 */ /* 0x000fe20000010029 */
        /* <DEDUP_REMOVED lines=9> */
[----:B------:R-:W-:Y:S01]  /*0f30*/  FFMA.FTZ R12, R17, R34, R12 ;  /* 0x00000022110c7223 */ /* 0x000fe2000001000c */
[----:B------:R-:W-:Y:S02]  /*0f40*/  HADD2.F32 R9, -RZ, R10.H0_H0 ;  /* 0x2000000aff097230 */ /* 0x000fe40000004100 */
[----:B------:R-:W-:-:S02]  /*0f50*/  HADD2.F32 R0, -RZ, R14.H0_H0 ;  /* 0x2000000eff007230 */ /* 0x000fc40000004100 */
[----:B------:R-:W-:Y:S01]  /*0f60*/  FFMA.FTZ R19, R13, R8, R16 ;  /* 0x000000080d137223 */ /* 0x000fe20000010010 */
[----:B------:R-:W-:Y:S02]  /*0f70*/  HADD2.F32 R17, -RZ, R30.H0_H0 ;  /* 0x2000001eff117230 */ /* 0x000fe40000004100 */
[----:B------:R-:W-:Y:S01]  /*0f80*/  FFMA.FTZ R13, R9, R18, R12 ;  /* 0x00000012090d7223 */ /* 0x000fe2000001000c */
[----:B------:R-:W-:Y:S02]  /*0f90*/  HADD2.F32 R24, -RZ, R10.H1_H1 ;  /* 0x3000000aff187230 */ /* 0x000fe40000004100 */
[----:B------:R-:W-:Y:S02]  /*0fa0*/  HADD2.F32 R14, -RZ, R14.H1_H1 ;  /* 0x3000000eff0e7230 */ /* 0x000fe40000004100 */
[----:B------:R-:W-:Y:S01]  /*0fb0*/  FFMA.FTZ R17, R0, R17, R19 ;  /* 0x0000001100117223 */ /* 0x000fe20000010013 */
[----:B------:R-:W-:Y:S02]  /*0fc0*/  HADD2.F32 R9, -RZ, R30.H1_H1 ;  /* 0x3000001eff097230 */ /* 0x000fe40000004100 */
[----:B------:R-:W-:Y:S01]  /*0fd0*/  FFMA.FTZ R35, R24, R35, R13 ;  /* 0x0000002318237223 */ /* 0x000fe2000001000d */
[----:B------:R-:W-:Y:S01]  /*0fe0*/  HADD2.F32 R10, -RZ, R11.H0_H0 ;  /* 0x2000000bff0a7230 */ /* 0x000fe20000004100 */
[----:B------:R-:W-:Y:S01]  /*0ff0*/  SHF.L.U32 R19, R6, 0x2, RZ ;  /* 0x0000000206137819 */ /* 0x000fe200000006ff */
        /* <DEDUP_REMOVED lines=8> */
[----:B------:R-:W-:-:S03]  /*1080*/  FFMA.FTZ R10, R11, R20, R10 ;  /* 0x000000140b0a7223 */ /* 0x000fc6000001000a */
[----:B------:R-:W-:Y:S02]  /*1090*/  FFMA.FTZ R8, R15, R8, R0 ;  /* 0x000000080f087223 */ /* 0x000fe40000010000 */
[----:B------:R-:W0:Y:S04]  /*10a0*/  SHFL.BFLY PT, R9, R10, 0x8, 0x1f ;  /* 0x0d001f000a097f89 */ /* 0x000e2800000e0000 */
[----:B------:R-:W1:Y:S01]  /*10b0*/  SHFL.BFLY PT, R11, R8, 0x8, 0x1f ;  /* 0x0d001f00080b7f89 */ /* 0x000e6200000e0000 */
[----:B0-----:R-:W-:Y:S01]  /*10c0*/  FADD.FTZ R9, R10, R9 ;  /* 0x000000090a097221 */ /* 0x001fe20000010000 */
[----:B-1----:R-:W-:-:S04]  /*10d0*/  FADD.FTZ R14, R8, R11 ;  /* 0x0000000b080e7221 */ /* 0x002fc80000010000 */
[----:B------:R-:W0:Y:S04]  /*10e0*/  SHFL.BFLY PT, R0, R9, 0x4, 0x1f ;  /* 0x0c801f0009007f89 */ /* 0x000e2800000e0000 */
[----:B------:R-:W1:Y:S01]  /*10f0*/  SHFL.BFLY PT, R11, R14, 0x4, 0x1f ;  /* 0x0c801f000e0b7f89 */ /* 0x000e6200000e0000 */
[----:B0-----:R-:W-:Y:S02]  /*1100*/  FADD.FTZ R0, R9, R0 ;  /* 0x0000000009007221 */ /* 0x001fe40000010000 */
[----:B------:R-:W0:Y:S01]  /*1110*/  LDC.64 R8, c[0x0][0x2d8] ;  /* 0x0000b600ff087b82 */ /* 0x000e220000000a00 */
[----:B-1----:R-:W-:Y:S02]  /*1120*/  FADD.FTZ R15, R14, R11 ;  /* 0x0000000b0e0f7221 */ /* 0x002fe40000010000 */
[----:B------:R-:W1:Y:S04]  /*1130*/  SHFL.BFLY PT, R11, R0, 0x2, 0x1f ;  /* 0x0c401f00000b7f89 */ /* 0x000e6800000e0000 */
[----:B------:R-:W2:Y:S01]  /*1140*/  SHFL.BFLY PT, R16, R15, 0x2, 0x1f ;  /* 0x0c401f000f107f89 */ /* 0x000ea200000e0000 */
[----:B-1----:R-:W-:Y:S01]  /*1150*/  FADD.FTZ R12, R0, R11 ;  /* 0x0000000b000c7221 */ /* 0x002fe20000010000 */
[----:B------:R-:W-:Y:S01]  /*1160*/  SHF.L.U32 R0, R7, 0xd, RZ ;  /* 0x0000000d07007819 */ /* 0x000fe200000006ff */
[----:B------:R-:W1:Y:S01]  /*1170*/  LDC.64 R10, c[0x0][0x2d0] ;  /* 0x0000b400ff0a7b82 */ /* 0x000e620000000a00 */
[----:B--2---:R-:W-:-:S02]  /*1180*/  FADD.FTZ R16, R15, R16 ;  /* 0x000000100f107221 */ /* 0x004fc40000010000 */
[----:B------:R-:W2:Y:S04]  /*1190*/  SHFL.BFLY PT, R13, R12, 0x1, 0x1f ;  /* 0x0c201f000c0d7f89 */ /* 0x000ea800000e0000 */
[----:B------:R-:W3:Y:S01]  /*11a0*/  SHFL.BFLY PT, R17, R16, 0x1, 0x1f ;  /* 0x0c201f0010117f89 */ /* 0x000ee200000e0000 */
[----:B--2---:R-:W-:Y:S01]  /*11b0*/  FADD.FTZ R18, R12, R13 ;  /* 0x0000000d0c127221 */ /* 0x004fe20000010000 */
[----:B---3--:R-:W-:Y:S01]  /*11c0*/  FADD.FTZ R22, R16, R17 ;  /* 0x0000001110167221 */ /* 0x008fe20000010000 */
[----:B0-----:R-:W-:Y:S06]  /*11d0*/  @P1 BRA `(.L_x_19) ;  /* 0x0000000000541947 */ /* 0x001fec0003800000 */
[----:B------:R-:W0:Y:S01]  /*11e0*/  LDC.64 R16, c[0x0][0x278] ;  /* 0x00009e00ff107b82 */ /* 0x000e220000000a00 */
[----:B------:R-:W-:Y:S01]  /*11f0*/  SHF.R.S32.HI R33, RZ, 0x1f, R32 ;  /* 0x0000001fff217819 */ /* 0x000fe20000011420 */
[----:B------:R-:W-:Y:S01]  /*1200*/  ULDC.64 UR12, c[0x0][0x260] ;  /* 0x00009800000c7ab9 */ /* 0x000fe20000000a00 */
[----:B------:R-:W-:-:S05]  /*1210*/  ISETP.GE.AND P2, PT, R36, R5, PT ;  /* 0x000000052400720c */ /* 0x000fca0003f46270 */
[----:B------:R-:W2:Y:S01]  /*1220*/  LDC.64 R20, c[0x0][0x280] ;  /* 0x0000a000ff147b82 */ /* 0x000ea20000000a00 */
[C---:B0-----:R-:W-:Y:S02]  /*1230*/  IMAD R14, R16.reuse, UR10, RZ ;  /* 0x0000000a100e7c24 */ /* 0x041fe4000f8e02ff */
[----:B------:R-:W-:-:S04]  /*1240*/  IMAD.WIDE.U32 R12, R16, UR8, R32 ;  /* 0x00000008100c7c25 */ /* 0x000fc8000f8e0020 */
[----:B------:R-:W-:Y:S02]  /*1250*/  IMAD R3, R17, UR8, R14 ;  /* 0x0000000811037c24 */ /* 0x000fe4000f8e020e */
[----:B--2---:R-:W-:-:S03]  /*1260*/  IMAD R14, R20, UR11, RZ ;  /* 0x0000000b140e7c24 */ /* 0x004fc6000f8e02ff */
[----:B------:R-:W-:Y:S01]  /*1270*/  IADD3 R13, R13, R3, RZ ;  /* 0x000000030d0d7210 */ /* 0x000fe20007ffe0ff */
[----:B------:R-:W-:Y:S02]  /*1280*/  IMAD R15, R21, UR9, R14 ;  /* 0x00000009150f7c24 */ /* 0x000fe4000f8e020e */
[----:B------:R-:W-:-:S03]  /*1290*/  IMAD.WIDE.U32 R12, R20, UR9, R12 ;  /* 0x00000009140c7c25 */ /* 0x000fc6000f8e000c */
[----:B------:R-:W-:-:S04]  /*12a0*/  IADD3 R3, P1, R36, R12, RZ ;  /* 0x0000000c24037210 */ /* 0x000fc80007f3e0ff */
[----:B------:R-:W-:Y:S02]  /*12b0*/  IADD3.X R14, R37, R13, R15, P1, !PT ;  /* 0x0000000d250e7210 */ /* 0x000fe40000ffe40f */
[C---:B------:R-:W-:Y:S02]  /*12c0*/  LEA R12, P3, R3.reuse, UR12, 0x2 ;  /* 0x0000000c030c7c11 */ /* 0x040fe4000f8610ff */
[----:B------:R-:W-:Y:S02]  /*12d0*/  ISETP.GE.AND P1, PT, R2, R5, PT ;  /* 0x000000050200720c */ /* 0x000fe40003f26270 */
[----:B------:R-:W-:Y:S02]  /*12e0*/  LEA.HI.X R13, R3, UR13, R14, 0x2, P3 ;  /* 0x0000000d030d7c11 */ /* 0x000fe400098f140e */
[----:B------:R-:W-:Y:S02]  /*12f0*/  FSEL R3, R18, RZ, !P2 ;  /* 0x000000ff12037208 */ /* 0x000fe40005000000 */
[----:B------:R-:W-:-:S03]  /*1300*/  FSEL R5, R22, RZ, !P1 ;  /* 0x000000ff16057208 */ /* 0x000fc60004800000 */
[----:B------:R0:W-:Y:S04]  /*1310*/  STG.E desc[UR6][R12.64], R3 ;  /* 0x000000030c007986 */ /* 0x0001e8000c101906 */
[----:B------:R0:W-:Y:S02]  /*1320*/  STG.E desc[UR6][R12.64+0x40], R5 ;  /* 0x000040050c007986 */ /* 0x0001e4000c101906 */
.L_x_19:
[----:B------:R-:W-:Y:S05]  /*1330*/  BSYNC B0 ;  /* 0x0000000000007941 */ /* 0x000fea0003800000 */
.L_x_18:
[----:B------:R-:W-:Y:S01]  /*1340*/  UIADD3 UR4, UR4, 0x1f, URZ ;  /* 0x0000001f04047890 */ /* 0x000fe2000fffe03f */
[----:B0-----:R-:W-:Y:S01]  /*1350*/  SHF.R.S32.HI R3, RZ, 0x1f, R19 ;  /* 0x0000001fff037819 */ /* 0x001fe20000011413 */
[----:B------:R-:W-:Y:S01]  /*1360*/  BSSY B0, `(.L_x_20) ;  /* 0x0000025000007945 */ /* 0x000fe20003800000 */
[----:B------:R-:W-:Y:S01]  /*1370*/  IADD3 R2, P1, R0, R19, RZ ;  /* 0x0000001300027210 */ /* 0x000fe20007f3e0ff */
[----:B------:R-:W-:-:S03]  /*1380*/  USHF.R.S32.HI UR5, URZ, 0x1f, UR4 ;  /* 0x0000001f3f057899 */ /* 0x000fc60008011404 */
[----:B------:R-:W-:Y:S01]  /*1390*/  LEA.HI.X.SX32 R3, R0, R3, 0x1, P1 ;  /* 0x0000000300037211 */ /* 0x000fe200008f0eff */
[----:B------:R-:W-:Y:S01]  /*13a0*/  ULEA.HI UR5, UR5, UR4, URZ, 0x5 ;  /* 0x0000000405057291 */ /* 0x000fe2000f8f283f */
[----:B-1----:R-:W-:-:S03]  /*13b0*/  IMAD R0, R10, UR10, RZ ;  /* 0x0000000a0a007c24 */ /* 0x002fc6000f8e02ff */
[----:B------:R-:W-:Y:S01]  /*13c0*/  ULOP3.LUT UR5, UR5, 0xffffffe0, URZ, 0xc0, !UPT ;  /* 0xffffffe005057892 */ /* 0x000fe2000f8ec03f */
[----:B------:R-:W-:Y:S02]  /*13d0*/  IMAD R5, R11, UR8, R0 ;  /* 0x000000080b057c24 */ /* 0x000fe4000f8e0200 */
[----:B------:R-:W-:-:S03]  /*13e0*/  IMAD.WIDE.U32 R10, R10, UR8, R2 ;  /* 0x000000080a0a7c25 */ /* 0x000fc6000f8e0002 */
[----:B------:R-:W-:Y:S01]  /*13f0*/  IADD3 R3, -R32, UR5, RZ ;  /* 0x0000000520037c10 */ /* 0x000fe2000fffe1ff */
[----:B------:R-:W-:Y:S01]  /*1400*/  IMAD R0, R8, UR11, RZ ;  /* 0x0000000b08007c24 */ /* 0x000fe2000f8e02ff */
[----:B------:R-:W-:Y:S02]  /*1410*/  IADD3 R11, R11, R5, RZ ;  /* 0x000000050b0b7210 */ /* 0x000fe40007ffe0ff */
[----:B------:R-:W-:Y:S01]  /*1420*/  ISETP.GE.OR P0, PT, R6, R3, P0 ;  /* 0x000000030600720c */ /* 0x000fe20000706670 */
[----:B------:R-:W-:Y:S02]  /*1430*/  IMAD R5, R9, UR9, R0 ;  /* 0x0000000909057c24 */ /* 0x000fe4000f8e0200 */
[----:B------:R-:W-:-:S05]  /*1440*/  IMAD.WIDE.U32 R10, R8, UR9, R10 ;  /* 0x00000009080a7c25 */ /* 0x000fca000f8e000a */
[----:B------:R-:W-:-:S05]  /*1450*/  IADD3 R5, R11, R5, RZ ;  /* 0x000000050b057210 */ /* 0x000fca0007ffe0ff */
[----:B------:R-:W-:Y:S05]  /*1460*/  @P0 BRA `(.L_x_21) ;  /* 0x0000000000500947 */ /* 0x000fea0003800000 */
[----:B------:R-:W0:Y:S01]  /*1470*/  LDC.64 R8, c[0x0][0x2a8] ;  /* 0x0000aa00ff087b82 */ /* 0x000e220000000a00 */
[----:B------:R-:W-:Y:S01]  /*1480*/  SHF.R.S32.HI R3, RZ, 0x1f, R6 ;  /* 0x0000001fff037819 */ /* 0x000fe20000011406 */
[----:B------:R-:W-:Y:S01]  /*1490*/  ULDC.64 UR4, c[0x0][0x2a0] ;  /* 0x0000a80000047ab9 */ /* 0x000fe20000000a00 */
[----:B------:R-:W-:-:S04]  /*14a0*/  IADD3 R2, P0, R32, R6, RZ ;  /* 0x0000000620027210 */ /* 0x000fc80007f1e0ff */
[----:B------:R-:W-:Y:S01]  /*14b0*/  LEA.HI.X.SX32 R3, R32, R3, 0x1, P0 ;  /* 0x0000000320037211 */ /* 0x000fe200000f0eff */
[----:B------:R-:W1:Y:S01]  /*14c0*/  LDC.64 R12, c[0x0][0x2b0] ;  /* 0x0000ac00ff0c7b82 */ /* 0x000e620000000a00 */
[----:B------:R-:W-:Y:S01]  /*14d0*/  FSETP.NEU.FTZ.AND P0, PT, R4, -INF , PT ;  /* 0xff8000000400780b */ /* 0x000fe20003f1d000 */
[C---:B0-----:R-:W-:Y:S02]  /*14e0*/  IMAD R0, R8.reuse, UR10, RZ ;  /* 0x0000000a08007c24 */ /* 0x041fe4000f8e02ff */
[----:B------:R-:W-:-:S04]  /*14f0*/  IMAD.WIDE.U32 R2, R8, UR8, R2 ;  /* 0x0000000808027c25 */ /* 0x000fc8000f8e0002 */
[----:B------:R-:W-:Y:S02]  /*1500*/  IMAD R9, R9, UR8, R0 ;  /* 0x0000000809097c24 */ /* 0x000fe4000f8e0200 */
[----:B-1----:R-:W-:-:S03]  /*1510*/  IMAD R0, R12, UR11, RZ ;  /* 0x0000000b0c007c24 */ /* 0x002fc6000f8e02ff */
[----:B------:R-:W-:Y:S01]  /*1520*/  IADD3 R3, R3, R9, RZ ;  /* 0x0000000903037210 */ /* 0x000fe20007ffe0ff */
[----:B------:R-:W-:Y:S02]  /*1530*/  IMAD R9, R13, UR9, R0 ;  /* 0x000000090d097c24 */ /* 0x000fe4000f8e0200 */
[----:B------:R-:W-:Y:S01]  /*1540*/  FMUL.FTZ R0, R4, 1.4426950216293334961 ;  /* 0x3fb8aa3b04007820 */ /* 0x000fe20000410000 */
[----:B------:R-:W-:-:S05]  /*1550*/  IMAD.WIDE.U32 R2, R12, UR9, R2 ;  /* 0x000000090c027c25 */ /* 0x000fca000f8e0002 */
[----:B------:R-:W-:Y:S02]  /*1560*/  IADD3 R3, R3, R9, RZ ;  /* 0x0000000903037210 */ /* 0x000fe40007ffe0ff */
[----:B------:R-:W-:-:S04]  /*1570*/  LEA R8, P1, R2, UR4, 0x2 ;  /* 0x0000000402087c11 */ /* 0x000fc8000f8210ff */
[----:B------:R-:W-:Y:S02]  /*1580*/  LEA.HI.X R9, R2, UR5, R3, 0x2, P1 ;  /* 0x0000000502097c11 */ /* 0x000fe400088f1403 */
[----:B------:R-:W-:-:S05]  /*1590*/  FSEL R3, R0, RZ, P0 ;  /* 0x000000ff00037208 */ /* 0x000fca0000000000 */
[----:B------:R0:W-:Y:S02]  /*15a0*/  STG.E desc[UR6][R8.64], R3 ;  /* 0x0000000308007986 */ /* 0x0001e4000c101906 */
.L_x_21:
[----:B------:R-:W-:Y:S05]  /*15b0*/  BSYNC B0 ;  /* 0x0000000000007941 */ /* 0x000fea0003800000 */
.L_x_20:
[----:B------:R-:W-:Y:S01]  /*15c0*/  ULDC.64 UR12, c[0x0][0x2e8] ;  /* 0x0000ba00000c7ab9 */ /* 0x000fe20000000a00 */
[----:B------:R-:W-:Y:S01]  /*15d0*/  ULDC.64 UR4, c[0x0][0x2b8] ;  /* 0x0000ae0000047ab9 */ /* 0x000fe20000000a00 */
[----:B------:R-:W-:Y:S02]  /*15e0*/  ISETP.NE.U32.AND P0, PT, RZ, UR12, PT ;  /* 0x0000000cff007c0c */ /* 0x000fe4000bf05070 */
[C---:B------:R-:W-:Y:S02]  /*15f0*/  LEA R2, P1, R10.reuse, UR4, 0x2 ;  /* 0x000000040a027c11 */ /* 0x040fe4000f8210ff */
[----:B------:R-:W-:Y:S02]  /*1600*/  ISETP.NE.AND.EX P0, PT, RZ, UR13, PT, P0 ;  /* 0x0000000dff007c0c */ /* 0x000fe4000bf05300 */
[----:B0-----:R-:W-:Y:S02]  /*1610*/  LEA.HI.X R3, R10, UR5, R5, 0x2, P1 ;  /* 0x000000050a037c11 */ /* 0x001fe400088f1405 */
[----:B------:R-:W-:-:S03]  /*1620*/  ISETP.NE.OR P0, PT, R6, RZ, !P0 ;  /* 0x000000ff0600720c */ /* 0x000fc60004705670 */
[----:B------:R0:W-:Y:S04]  /*1630*/  STG.E.128 desc[UR6][R2.64], RZ ;  /* 0x000000ff02007986 */ /* 0x0001e8000c101d06 */
[----:B------:R0:W-:Y:S04]  /*1640*/  STG.E.128 desc[UR6][R2.64+0x1000], RZ ;  /* 0x001000ff02007986 */ /* 0x0001e8000c101d06 */
[----:B------:R0:W-:Y:S04]  /*1650*/  STG.E.128 desc[UR6][R2.64+0x2000], RZ ;  /* 0x002000ff02007986 */ /* 0x0001e8000c101d06 */
[----:B------:R0:W-:Y:S04]  /*1660*/  STG.E.128 desc[UR6][R2.64+0x3000], RZ ;  /* 0x003000ff02007986 */ /* 0x0001e8000c101d06 */
[----:B------:R0:W-:Y:S04]  /*1670*/  STG.E.128 desc[UR6][R2.64+0x4000], RZ ;  /* 0x004000ff02007986 */ /* 0x0001e8000c101d06 */
[----:B------:R0:W-:Y:S04]  /*1680*/  STG.E.128 desc[UR6][R2.64+0x5000], RZ ;  /* 0x005000ff02007986 */ /* 0x0001e8000c101d06 */
[----:B------:R0:W-:Y:S04]  /*1690*/  STG.E.128 desc[UR6][R2.64+0x6000], RZ ;  /* 0x006000ff02007986 */ /* 0x0001e8000c101d06 */
[----:B------:R0:W-:Y:S01]  /*16a0*/  STG.E.128 desc[UR6][R2.64+0x7000], RZ ;  /* 0x007000ff02007986 */ /* 0x0001e2000c101d06 */
[----:B------:R-:W-:Y:S05]  /*16b0*/  @P0 EXIT ;  /* 0x000000000000094d */ /* 0x000fea0003800000 */
[----:B------:R-:W1:Y:S08]  /*16c0*/  LDC R0, c[0x0][0x2e0] ;  /* 0x0000b800ff007b82 */ /* 0x000e700000000800 */
[----:B------:R-:W2:Y:S08]  /*16d0*/  LDC R4, c[0x0][0x220] ;  /* 0x00008800ff047b82 */ /* 0x000eb00000000800 */
[----:B0-----:R-:W0:Y:S01]  /*16e0*/  LDC.64 R2, c[0x0][0x2e8] ;  /* 0x0000ba00ff027b82 */ /* 0x001e220000000a00 */
[----:B-1----:R-:W-:-:S04]  /*16f0*/  IMAD R7, R7, R0, UR9 ;  /* 0x0000000907077e24 */ /* 0x002fc8000f8e0200 */
[----:B--2---:R-:W-:-:S04]  /*1700*/  IMAD R7, R7, R4, UR8 ;  /* 0x0000000807077e24 */ /* 0x004fc8000f8e0204 */
[----:B0-----:R-:W-:-:S05]  /*1710*/  IMAD.WIDE R2, R7, 0x4, R2 ;  /* 0x0000000407027825 */ /* 0x001fca00078e0202 */
[----:B------:R-:W-:Y:S01]  /*1720*/  STG.E desc[UR6][R2.64], RZ ;  /* 0x000000ff02007986 */ /* 0x000fe2000c101906 */
[----:B------:R-:W-:Y:S05]  /*1730*/  EXIT ;  /* 0x000000000000794d */ /* 0x000fea0003800000 */
.L_x_22:
        /* <DEDUP_REMOVED lines=12> */
.L_x_136:


//--------------------- .text._ZN7cutlass13device_kernelIN5flash19enable_sm80_to_sm89INS1_16FlashAttnBwdSm80INS1_25CollectiveMainloopBwdSm80ILi1ELi1EN4cute5tupleIJNS5_1CILi32EEENS7_ILi64EEENS7_ILi256EEEEEENS_6half_tEfNS_4arch4Sm80ELb1ELb0ELb1ELb1ELb0ELb0ELb0ELb0ELi2ELi2ELi2ELi1ELb1EEENS1_21CollectiveEpilogueBwdISB_SC_SE_Li256ELb1ELb0ELi4EEENS1_25SingleTileBwdLPTSchedulerILb1ELi64ELb0EEEEEEEEEvNT_6ParamsE --------------------------
	.section	.text._ZN7cutlass13device_kernelIN5flash19enable_sm80_to_sm89INS1_16FlashAttnBwdSm80INS1_25CollectiveMainloopBwdSm80ILi1ELi1EN4cute5tupleIJNS5_1CILi32EEENS7_ILi64EEENS7_ILi256EEEEEENS_6half_tEfNS_4arch4Sm80ELb1ELb0ELb1ELb1ELb0ELb0ELb0ELb0ELi2ELi2ELi2ELi1ELb1EEENS1_21CollectiveEpilogueBwdISB_SC_SE_Li256ELb1ELb0ELi4EEENS1_25SingleTileBwdLPTSchedulerILb1ELi64ELb0EEEEEEEEEvNT_6ParamsE,"ax",@progbits
	.align	128
.text._ZN7cutlass13device_kernelIN5flash19enable_sm80_to_sm89INS1_16FlashAttnBwdSm80INS1_25CollectiveMainloopBwdSm80ILi1ELi1EN4cute5tupleIJNS5_1CILi32EEENS7_ILi64EEENS7_ILi256EEEEEENS_6half_tEfNS_4arch4Sm80ELb1ELb0ELb1ELb1ELb0ELb0ELb0ELb0ELi2ELi2ELi2ELi1ELb1EEENS1_21CollectiveEpilogueBwdISB_SC_SE_Li256ELb1ELb0ELi4EEENS1_25SingleTileBwdLPTSchedulerILb1ELi64ELb0EEEEEEEEEvNT_6ParamsE:
        .type           _ZN7cutlass13device_kernelIN5flash19enable_sm80_to_sm89INS1_16FlashAttnBwdSm80INS1_25CollectiveMainloopBwdSm80ILi1ELi1EN4cute5tupleIJNS5_1CILi32EEENS7_ILi64EEENS7_ILi256EEEEEENS_6half_tEfNS_4arch4Sm80ELb1ELb0ELb1ELb1ELb0ELb0ELb0ELb0ELi2ELi2ELi2ELi1ELb1EEENS1_21CollectiveEpilogueBwdISB_SC_SE_Li256ELb1ELb0ELi4EEENS1_25SingleTileBwdLPTSchedulerILb1ELi64ELb0EEEEEEEEEvNT_6ParamsE,@function
        .size           _ZN7cutlass13device_kernelIN5flash19enable_sm80_to_sm89INS1_16FlashAttnBwdSm80INS1_25CollectiveMainloopBwdSm80ILi1ELi1EN4cute5tupleIJNS5_1CILi32EEENS7_ILi64EEENS7_ILi256EEEEEENS_6half_tEfNS_4arch4Sm80ELb1ELb0ELb1ELb1ELb0ELb0ELb0ELb0ELi2ELi2ELi2ELi1ELb1EEENS1_21CollectiveEpilogueBwdISB_SC_SE_Li256ELb1ELb0ELi4EEENS1_25SingleTileBwdLPTSchedulerILb1ELi64ELb0EEEEEEEEEvNT_6ParamsE,(.L_x_137 - _ZN7cutlass13device_kernelIN5flash19enable_sm80_to_sm89INS1_16FlashAttnBwdSm80INS1_25CollectiveMainloopBwdSm80ILi1ELi1EN4cute5tupleIJNS5_1CILi32EEENS7_ILi64EEENS7_ILi256EEEEEENS_6half_tEfNS_4arch4Sm80ELb1ELb0ELb1ELb1ELb0ELb0ELb0ELb0ELi2ELi2ELi2ELi1ELb1EEENS1_21CollectiveEpilogueBwdISB_SC_SE_Li256ELb1ELb0ELi4EEENS1_25SingleTileBwdLPTSchedulerILb1ELi64ELb0EEEEEEEEEvNT_6ParamsE)
        .other          _ZN7cutlass13device_kernelIN5flash19enable_sm80_to_sm89INS1_16FlashAttnBwdSm80INS1_25CollectiveMainloopBwdSm80ILi1ELi1EN4cute5tupleIJNS5_1CILi32EEENS7_ILi64EEENS7_ILi256EEEEEENS_6half_tEfNS_4arch4Sm80ELb1ELb0ELb1ELb1ELb0ELb0ELb0ELb0ELi2ELi2ELi2ELi1ELb1EEENS1_21CollectiveEpilogueBwdISB_SC_SE_Li256ELb1ELb0ELi4EEENS1_25SingleTileBwdLPTSchedulerILb1ELi64ELb0EEEEEEEEEvNT_6ParamsE,@"STO_CUDA_ENTRY STV_DEFAULT"
_ZN7cutlass13device_kernelIN5flash19enable_sm80_to_sm89INS1_16FlashAttnBwdSm80INS1_25CollectiveMainloopBwdSm80ILi1ELi1EN4cute5tupleIJNS5_1CILi32EEENS7_ILi64EEENS7_ILi256EEEEEENS_6half_tEfNS_4arch4Sm80ELb1ELb0ELb1ELb1ELb0ELb0ELb0ELb0ELi2ELi2ELi2ELi1ELb1EEENS1_21CollectiveEpilogueBwdISB_SC_SE_Li256ELb1ELb0ELi4EEENS1_25SingleTileBwdLPTSchedulerILb1ELi64ELb0EEEEEEEEEvNT_6ParamsE:
[----:B------:R-:W-:Y:S01]  /*0000*/  LDC R1, c[0x0][0x28] ;  /* 0x00000a00ff017b82 */ /* 0x000fe20000000800 */
[----:B------:R-:W-:Y:S05]  /*0010*/  EXIT ;  /* 0x000000000000794d */ /* 0x000fea0003800000 */
.L_x_23:
        /* <DEDUP_REMOVED lines=14> */
.L_x_137:


//--------------------- .text._ZN7cutlass13device_kernelIN5flash32FlashAttnBwdPostprocessConvertdQIN4cute5tupleIJNS3_1CILi32EEENS5_ILi256EEEEEENS_6half_tEfNS_4arch4Sm80ELi256ENS3_8TiledMMAINS3_8MMA_AtomIJNS3_28SM80_16x8x16_F32F16F16F32_TNEEEENS3_6LayoutINS4_IJNS5_ILi1EEENS5_ILi8EEESH_EEENS4_IJNS5_ILi0EEESH_SK_EEEEENS4_IJNS5_ILi16EEENS5_ILi128EEESN_EEEEELb0EEEEEvNT_6ParamsE --------------------------
	.section	.text._ZN7cutlass13device_kernelIN5flash32FlashAttnBwdPostprocessConvertdQIN4cute5tupleIJNS3_1CILi32EEENS5_ILi256EEEEEENS_6half_tEfNS_4arch4Sm80ELi256ENS3_8TiledMMAINS3_8MMA_AtomIJNS3_28SM80_16x8x16_F32F16F16F32_TNEEEENS3_6LayoutINS4_IJNS5_ILi1EEENS5_ILi8EEESH_EEENS4_IJNS5_ILi0EEESH_SK_EEEEENS4_IJNS5_ILi16EEENS5_ILi128EEESN_EEEEELb0EEEEEvNT_6ParamsE,"ax",@progbits
	.align	128
.text._ZN7cutlass13device_kernelIN5flash32FlashAttnBwdPostprocessConvertdQIN4cute5tupleIJNS3_1CILi32EEENS5_ILi256EEEEEENS_6half_tEfNS_4arch4Sm80ELi256ENS3_8TiledMMAINS3_8MMA_AtomIJNS3_28SM80_16x8x16_F32F16F16F32_TNEEEENS3_6LayoutINS4_IJNS5_ILi1EEENS5_ILi8EEESH_EEENS4_IJNS5_ILi0EEESH_SK_EEEEENS4_IJNS5_ILi16EEENS5_ILi128EEESN_EEEEELb0EEEEEvNT_6ParamsE:
        .type           _ZN7cutlass13device_kernelIN5flash32FlashAttnBwdPostprocessConvertdQIN4cute5tupleIJNS3_1CILi32EEENS5_ILi256EEEEEENS_6half_tEfNS_4arch4Sm80ELi256ENS3_8TiledMMAINS3_8MMA_AtomIJNS3_28SM80_16x8x16_F32F16F16F32_TNEEEENS3_6LayoutINS4_IJNS5_ILi1EEENS5_ILi8EEESH_EEENS4_IJNS5_ILi0EEESH_SK_EEEEENS4_IJNS5_ILi16EEENS5_ILi128EEESN_EEEEELb0EEEEEvNT_6ParamsE,@function
        .size           _ZN7cutlass13device_kernelIN5flash32FlashAttnBwdPostprocessConvertdQIN4cute5tupleIJNS3_1CILi32EEENS5_ILi256EEEEEENS_6half_tEfNS_4arch4Sm80ELi256ENS3_8TiledMMAINS3_8MMA_AtomIJNS3_28SM80_16x8x16_F32F16F16F32_TNEEEENS3_6LayoutINS4_IJNS5_ILi1EEENS5_ILi8EEESH_EEENS4_IJNS5_ILi0EEESH_SK_EEEEENS4_IJNS5_ILi16EEENS5_ILi128EEESN_EEEEELb0EEEEEvNT_6ParamsE,(.L_x_138 - _ZN7cutlass13device_kernelIN5flash32FlashAttnBwdPostprocessConvertdQIN4cute5tupleIJNS3_1CILi32EEENS5_ILi256EEEEEENS_6half_tEfNS_4arch4Sm80ELi256ENS3_8TiledMMAINS3_8MMA_AtomIJNS3_28SM80_16x8x16_F32F16F16F32_TNEEEENS3_6LayoutINS4_IJNS5_ILi1EEENS5_ILi8EEESH_EEENS4_IJNS5_ILi0EEESH_SK_EEEEENS4_IJNS5_ILi16EEENS5_ILi128EEESN_EEEEELb0EEEEEvNT_6ParamsE)
        .other          _ZN7cutlass13device_kernelIN5flash32FlashAttnBwdPostprocessConvertdQIN4cute5tupleIJNS3_1CILi32EEENS5_ILi256EEEEEENS_6half_tEfNS_4arch4Sm80ELi256ENS3_8TiledMMAINS3_8MMA_AtomIJNS3_28SM80_16x8x16_F32F16F16F32_TNEEEENS3_6LayoutINS4_IJNS5_ILi1EEENS5_ILi8EEESH_EEENS4_IJNS5_ILi0EEESH_SK_EEEEENS4_IJNS5_ILi16EEENS5_ILi128EEESN_EEEEELb0EEEEEvNT_6ParamsE,@"STO_CUDA_ENTRY STV_DEFAULT"
_ZN7cutlass13device_kernelIN5flash32FlashAttnBwdPostprocessConvertdQIN4cute5tupleIJNS3_1CILi32EEENS5_ILi256EEEEEENS_6half_tEfNS_4arch4Sm80ELi256ENS3_8TiledMMAINS3_8MMA_AtomIJNS3_28SM80_16x8x16_F32F16F16F32_TNEEEENS3_6LayoutINS4_IJNS5_ILi1EEENS5_ILi8EEESH_EEENS4_IJNS5_ILi0EEESH_SK_EEEEENS4_IJNS5_ILi16EEENS5_ILi128EEESN_EEEEELb0EEEEEvNT_6ParamsE:
[----:B------:R-:W-:Y:S08]  /*0000*/  LDC R1, c[0x0][0x28] ;  /* 0x00000a00ff017b82 */ /* 0x000ff00000000800 */
[----:B------:R-:W0:Y:S01]  /*0010*/  LDC.64 R2, c[0x0][0x278] ;  /* 0x00009e00ff027b82 */ /* 0x000e220000000a00 */
[----:B------:R-:W1:Y:S01]  /*0020*/  S2R R37, SR_CTAID.Z ;  /* 0x0000000000257919 */ /* 0x000e620000002700 */
[----:B------:R-:W-:Y:S01]  /*0030*/  ULDC.64 UR4, c[0x0][0x270] ;  /* 0x00009c0000047ab9 */ /* 0x000fe20000000a00 */
[----:B------:R-:W-:Y:S01]  /*0040*/  ULDC.64 UR6, c[0x0][0x208] ;  /* 0x0000820000067ab9 */ /* 0x000fe20000000a00 */
[----:B------:R-:W-:-:S04]  /*0050*/  ISETP.NE.U32.AND P0, PT, RZ, UR4, PT ;  /* 0x00000004ff007c0c */ /* 0x000fc8000bf05070 */
[----:B------:R-:W1:Y:S01]  /*0060*/  LDC.64 R4, c[0x0][0x270] ;  /* 0x00009c00ff047b82 */ /* 0x000e620000000a00 */
[----:B------:R-:W-:Y:S02]  /*0070*/  ISETP.NE.AND.EX P0, PT, RZ, UR5, PT, P0 ;  /* 0x00000005ff007c0c */ /* 0x000fe4000bf05300 */
[----:B0-----:R-:W-:-:S04]  /*0080*/  ISETP.NE.U32.AND P1, PT, R2, RZ, PT ;  /* 0x000000ff0200720c */ /* 0x001fc80003f25070 */
[----:B------:R-:W-:Y:S01]  /*0090*/  ISETP.NE.AND.EX P1, PT, R3, RZ, PT, P1 ;  /* 0x000000ff0300720c */ /* 0x000fe20003f25310 */
[----:B------:R-:W-:Y:S01]  /*00a0*/  ULDC UR8, c[0x0][0x240] ;  /* 0x0000900000087ab9 */ /* 0x000fe20000000800 */
[----:B-1----:R-:W-:-:S11]  /*00b0*/  IMAD.WIDE R4, R37, 0x4, R4 ;  /* 0x0000000425047825 */ /* 0x002fd600078e0204 */
[----:B------:R-:W0:Y:S01]  /*00c0*/  @P1 LDC.64 R6, c[0x0][0x278] ;  /* 0x00009e00ff061b82 */ /* 0x000e220000000a00 */
[----:B------:R-:W-:Y:S01]  /*00d0*/  IMAD.U32 R2, RZ, RZ, UR8 ;  /* 0x00000008ff027e24 */ /* 0x000fe2000f8e00ff */
[----:B------:R1:W5:Y:S01]  /*00e0*/  @P0 LDG.E R0, desc[UR6][R4.64] ;  /* 0x0000000604000981 */ /* 0x000362000c1e1900 */
[----:B------:R-:W2:Y:S01]  /*00f0*/  S2R R36, SR_CTAID.X ;  /* 0x0000000000247919 */ /* 0x000ea20000002500 */
[----:B0-----:R-:W-:-:S05]  /*0100*/  @P1 IMAD.WIDE R6, R37, 0x4, R6 ;  /* 0x0000000425061825 */ /* 0x001fca00078e0206 */
[----:B------:R1:W5:Y:S01]  /*0110*/  @P1 LDG.E R2, desc[UR6][R6.64] ;  /* 0x0000000606021981 */ /* 0x000362000c1e1900 */
[----:B--2---:R-:W-:Y:S01]  /*0120*/  IMAD.SHL.U32 R3, R36, 0x20, RZ ;  /* 0x0000002024037824 */ /* 0x004fe200078e00ff */
[----:B------:R-:W-:Y:S06]  /*0130*/  @P1 BRA `(.L_x_24) ;  /* 0x0000000000101947 */ /* 0x000fec0003800000 */
[----:B------:R-:W-:Y:S05]  /*0140*/  @!P0 BRA `(.L_x_24) ;  /* 0x00000000000c8947 */ /* 0x000fea0003800000 */
[----:B-1----:R-:W2:Y:S04]  /*0150*/  LDG.E R7, desc[UR6][R4.64] ;  /* 0x0000000604077981 */ /* 0x002ea8000c1e1900 */
[----:B-----5:R-:W2:Y:S02]  /*0160*/  LDG.E R2, desc[UR6][R4.64+0x4] ;  /* 0x0000040604027981 */ /* 0x020ea4000c1e1900 */
[----:B--2---:R-:W-:-:S07]  /*0170*/  IMAD.IADD R2, R2, 0x1, -R7 ;  /* 0x0000000102027824 */ /* 0x004fce00078e0a07 */
.L_x_24:
[----:B------:R-:W-:Y:S02]  /*0180*/  ISETP.NE.U32.AND P1, PT, RZ, UR4, PT ;  /* 0x00000004ff007c0c */ /* 0x000fe4000bf25070 */
[----:B-----5:R-:W-:Y:S02]  /*0190*/  ISETP.LE.AND P2, PT, R2, R3, PT ;  /* 0x000000030200720c */ /* 0x020fe40003f43270 */
[----:B------:R-:W-:-:S13]  /*01a0*/  ISETP.NE.AND.EX P1, PT, RZ, UR5, PT, P1 ;  /* 0x00000005ff007c0c */ /* 0x000fda000bf25310 */
[----:B------:R-:W-:Y:S05]  /*01b0*/  @P1 EXIT P2 ;  /* 0x000000000000194d */ /* 0x000fea0001000000 */
[----:B------:R-:W0:Y:S01]  /*01c0*/  S2R R40, SR_TID.X ;  /* 0x0000000000287919 */ /* 0x000e220000002100 */
[----:B-1----:R-:W-:Y:S01]  /*01d0*/  @P0 IMAD R4, R37, 0x20, R0 ;  /* 0x0000002025040824 */ /* 0x002fe200078e0200 */
[----:B------:R-:W1:Y:S01]  /*01e0*/  S2UR UR8, SR_CTAID.Y ;  /* 0x00000000000879c3 */ /* 0x000e620000002600 */
[----:B------:R-:W-:Y:S01]  /*01f0*/  IMAD.SHL.U32 R6, R36, 0x2000, RZ ;  /* 0x0000200024067824 */ /* 0x000fe200078e00ff */
[----:B------:R-:W-:Y:S01]  /*0200*/  SHF.R.S32.HI R38, RZ, 0x1f, R37 ;  /* 0x0000001fff267819 */ /* 0x000fe20000011425 */
[----:B------:R-:W-:Y:S01]  /*0210*/  ULDC.64 UR4, c[0x0][0x230] ;  /* 0x00008c0000047ab9 */ /* 0x000fe20000000a00 */
[----:B------:R-:W-:Y:S02]  /*0220*/  @P0 SHF.R.S32.HI R5, RZ, 0x1f, R4 ;  /* 0x0000001fff050819 */ /* 0x000fe40000011404 */
[----:B------:R-:W-:Y:S02]  /*0230*/  SEL R38, R38, RZ, !P1 ;  /* 0x000000ff26267207 */ /* 0x000fe40004800000 */
[----:B------:R-:W-:Y:S01]  /*0240*/  @P0 LEA.HI R5, R5, R4, RZ, 0x5 ;  /* 0x0000000405050211 */ /* 0x000fe200078f28ff */
[----:B------:R-:W2:Y:S01]  /*0250*/  LDC.64 R10, c[0x0][0x228] ;  /* 0x00008a00ff0a7b82 */ /* 0x000ea20000000a00 */
[----:B------:R-:W-:-:S03]  /*0260*/  SEL R37, R37, RZ, !P1 ;  /* 0x000000ff25257207 */ /* 0x000fc60004800000 */
[----:B------:R-:W-:-:S05]  /*0270*/  @P0 IMAD.SHL.U32 R5, R5, 0x100, RZ ;  /* 0x0000010005050824 */ /* 0x000fca00078e00ff */
[----:B------:R-:W-:Y:S02]  /*0280*/  @P0 LOP3.LUT R7, R5, 0xffffe000, RZ, 0xc0, !PT ;  /* 0xffffe00005070812 */ /* 0x000fe400078ec0ff */
[----:B------:R-:W-:Y:S02]  /*0290*/  CS2R R4, SRZ ;  /* 0x0000000000047805 */ /* 0x000fe4000001ff00 */
[----:B------:R-:W-:Y:S02]  /*02a0*/  @P0 MOV R4, R7 ;  /* 0x0000000700040202 */ /* 0x000fe40000000f00 */
[----:B------:R-:W-:Y:S01]  /*02b0*/  @P0 SHF.R.S32.HI R5, RZ, 0x1f, R7 ;  /* 0x0000001fff050819 */ /* 0x000fe20000011407 */
[----:B-1----:R-:W-:Y:S01]  /*02c0*/  USHF.R.S32.HI UR9, URZ, 0x1f, UR8 ;  /* 0x0000001f3f097899 */ /* 0x002fe20008011408 */
[----:B------:R-:W-:Y:S01]  /*02d0*/  SHF.R.S32.HI R7, RZ, 0x1f, R6 ;  /* 0x0000001fff077819 */ /* 0x000fe20000011406 */
[----:B0-----:R-:W-:-:S04]  /*02e0*/  IMAD.SHL.U32 R39, R40, 0x4, RZ ;  /* 0x0000000428277824 */ /* 0x001fc800078e00ff */
[----:B--2---:R-:W-:Y:S01]  /*02f0*/  IMAD R8, R10, UR9, RZ ;  /* 0x000000090a087c24 */ /* 0x004fe2000f8e02ff */
[----:B------:R-:W-:Y:S02]  /*0300*/  IADD3 R4, P2, P3, R4, R39, R6 ;  /* 0x0000002704047210 */ /* 0x000fe40007b5e006 */
[----:B------:R-:W-:-:S04]  /*0310*/  SHF.R.S32.HI R6, RZ, 0x1f, R39 ;  /* 0x0000001fff067819 */ /* 0x000fc80000011427 */
[----:B------:R-:W-:Y:S01]  /*0320*/  IADD3.X R5, R5, R6, R7, P2, P3 ;  /* 0x0000000605057210 */ /* 0x000fe200017e6407 */
[----:B------:R-:W-:Y:S02]  /*0330*/  IMAD R7, R11, UR8, R8 ;  /* 0x000000080b077c24 */ /* 0x000fe4000f8e0208 */
[----:B------:R-:W-:Y:S02]  /*0340*/  IMAD R6, R38, UR4, RZ ;  /* 0x0000000426067c24 */ /* 0x000fe4000f8e02ff */
[----:B------:R-:W-:-:S04]  /*0350*/  IMAD.WIDE.U32 R4, R10, UR8, R4 ;  /* 0x000000080a047c25 */ /* 0x000fc8000f8e0004 */
[----:B------:R-:W-:Y:S02]  /*0360*/  IMAD.IADD R5, R5, 0x1, R7 ;  /* 0x0000000105057824 */ /* 0x000fe400078e0207 */
[C---:B------:R-:W-:Y:S02]  /*0370*/  IMAD R7, R37.reuse, UR5, R6 ;  /* 0x0000000525077c24 */ /* 0x040fe4000f8e0206 */
[----:B------:R-:W-:Y:S01]  /*0380*/  IMAD.WIDE.U32 R4, R37, UR4, R4 ;  /* 0x0000000425047c25 */ /* 0x000fe2000f8e0004 */
[----:B------:R-:W-:-:S03]  /*0390*/  ULDC.64 UR4, c[0x0][0x210] ;  /* 0x0000840000047ab9 */ /* 0x000fc60000000a00 */
[----:B------:R-:W-:Y:S01]  /*03a0*/  IMAD.IADD R5, R5, 0x1, R7 ;  /* 0x0000000105057824 */ /* 0x000fe200078e0207 */
[----:B------:R-:W-:-:S04]  /*03b0*/  LEA R44, P1, R4, UR4, 0x2 ;  /* 0x00000004042c7c11 */ /* 0x000fc8000f8210ff */
[----:B------:R-:W-:-:S05]  /*03c0*/  LEA.HI.X R45, R4, UR5, R5, 0x2, P1 ;  /* 0x00000005042d7c11 */ /* 0x000fca00088f1405 */
[----:B------:R-:W2:Y:S04]  /*03d0*/  LDG.E.128 R4, desc[UR6][R44.64] ;  /* 0x000000062c047981 */ /* 0x000ea8000c1e1d00 */
[----:B------:R-:W3:Y:S04]  /*03e0*/  LDG.E.128 R8, desc[UR6][R44.64+0x1000] ;  /* 0x001000062c087981 */ /* 0x000ee8000c1e1d00 */
[----:B------:R-:W4:Y:S04]  /*03f0*/  LDG.E.128 R12, desc[UR6][R44.64+0x2000] ;  /* 0x002000062c0c7981 */ /* 0x000f28000c1e1d00 */
[----:B------:R-:W5:Y:S04]  /*0400*/  LDG.E.128 R16, desc[UR6][R44.64+0x3000] ;  /* 0x003000062c107981 */ /* 0x000f68000c1e1d00 */
[----:B------:R-:W5:Y:S04]  /*0410*/  LDG.E.128 R20, desc[UR6][R44.64+0x4000] ;  /* 0x004000062c147981 */ /* 0x000f68000c1e1d00 */
[----:B------:R-:W5:Y:S04]  /*0420*/  LDG.E.128 R24, desc[UR6][R44.64+0x5000] ;  /* 0x005000062c187981 */ /* 0x000f68000c1e1d00 */
[----:B------:R-:W5:Y:S04]  /*0430*/  LDG.E.128 R28, desc[UR6][R44.64+0x6000] ;  /* 0x006000062c1c7981 */ /* 0x000f68000c1e1d00 */
[----:B------:R0:W5:Y:S01]  /*0440*/  LDG.E.128 R32, desc[UR6][R44.64+0x7000] ;  /* 0x007000062c207981 */ /* 0x000162000c1e1d00 */
[----:B------:R-:W1:Y:S01]  /*0450*/  S2UR UR5, SR_CgaCtaId ;  /* 0x00000000000579c3 */ /* 0x000e620000008800 */
[----:B------:R-:W-:Y:S01]  /*0460*/  UMOV UR4, 0x400 ;  /* 0x0000040000047882 */ /* 0x000fe20000000000 */
[----:B------:R-:W-:Y:S01]  /*0470*/  SHF.R.S32.HI R41, RZ, 0x1f, R40 ;  /* 0x0000001fff297819 */ /* 0x000fe20000011428 */
[----:B------:R-:W-:Y:S01]  /*0480*/  BSSY B0, `(.L_x_25) ;  /* 0x00000c6000007945 */ /* 0x000fe20003800000 */
[----:B------:R-:W-:-:S02]  /*0490*/  VIADDMNMX R3, R2, -R3, 0x20, PT ;  /* 0x0000002002037446 */ /* 0x000fc40003800903 */
[CC--:B------:R-:W-:Y:S02]  /*04a0*/  LEA.HI R43, R41.reuse, R40.reuse, RZ, 0x2 ;  /* 0x00000028292b7211 */ /* 0x0c0fe400078f10ff */
[----:B------:R-:W-:Y:S02]  /*04b0*/  LEA.HI R46, R41, R40, RZ, 0x6 ;  /* 0x00000028292e7211 */ /* 0x000fe400078f30ff */
[--C-:B------:R-:W-:Y:S02]  /*04c0*/  SHF.R.S32.HI R42, RZ, 0x2, R43.reuse ;  /* 0x00000002ff2a7819 */ /* 0x100fe4000001142b */
[----:B------:R-:W-:Y:S01]  /*04d0*/  SHF.R.S32.HI R47, RZ, 0x1f, R43 ;  /* 0x0000001fff2f7819 */ /* 0x000fe2000001142b */
[----:B------:R-:W-:Y:S01]  /*04e0*/  IMAD.SHL.U32 R46, R46, 0x8, RZ ;  /* 0x000000082e2e7824 */ /* 0x000fe200078e00ff */
[----:B------:R-:W-:Y:S02]  /*04f0*/  LOP3.LUT R49, R43, 0x7ffffffc, RZ, 0xc0, !PT ;  /* 0x7ffffffc2b317812 */ /* 0x000fe400078ec0ff */
[----:B------:R-:W-:-:S02]  /*0500*/  LEA.HI R47, R47, R42, RZ, 0x3 ;  /* 0x0000002a2f2f7211 */ /* 0x000fc400078f18ff */
[----:B0-----:R-:W-:Y:S01]  /*0510*/  LEA.HI R44, R41, R40, RZ, 0x5 ;  /* 0x00000028292c7211 */ /* 0x001fe200078f28ff */
[----:B------:R-:W-:Y:S01]  /*0520*/  IMAD.IADD R49, R40, 0x1, -R49 ;  /* 0x0000000128317824 */ /* 0x000fe200078e0a31 */
[----:B------:R-:W-:Y:S02]  /*0530*/  LOP3.LUT R47, R47, 0xfffffff8, RZ, 0xc0, !PT ;  /* 0xfffffff82f2f7812 */ /* 0x000fe400078ec0ff */
[----:B------:R-:W-:Y:S01]  /*0540*/  LOP3.LUT R53, R44, 0xffffffe0, RZ, 0xc0, !PT ;  /* 0xffffffe02c357812 */ /* 0x000fe200078ec0ff */
[----:B-1----:R-:W-:Y:S02]  /*0550*/  ULEA UR4, UR5, UR4, 0x18 ;  /* 0x0000000405047291 */ /* 0x002fe4000f8ec03f */
[----:B------:R-:W-:Y:S01]  /*0560*/  IMAD.IADD R42, R42, 0x1, -R47 ;  /* 0x000000012a2a7824 */ /* 0x000fe200078e0a2f */
[----:B------:R-:W-:Y:S01]  /*0570*/  LOP3.LUT R48, R46, 0x7ffffe00, RZ, 0xc0, !PT ;  /* 0x7ffffe002e307812 */ /* 0x000fe200078ec0ff */
[C---:B------:R-:W-:Y:S01]  /*0580*/  IMAD.IADD R46, R40.reuse, 0x1, -R53 ;  /* 0x00000001282e7824 */ /* 0x040fe200078e0a35 */
[----:B------:R-:W-:Y:S01]  /*0590*/  ULDC UR5, c[0x0][0x268] ;  /* 0x00009a0000057ab9 */ /* 0x000fe20000000800 */
[----:B------:R-:W-:-:S02]  /*05a0*/  LEA R45, R40, UR4, 0x4 ;  /* 0x00000004282d7c11 */ /* 0x000fc4000f8e20ff */
[----:B------:R-:W-:-:S04]  /*05b0*/  SHF.R.S32.HI R47, RZ, 0x1f, R42 ;  /* 0x0000001fff2f7819 */ /* 0x000fc8000001142a */
[----:B------:R-:W-:Y:S02]  /*05c0*/  LEA.HI R43, R47, R42, RZ, 0x2 ;  /* 0x0000002a2f2b7211 */ /* 0x000fe400078f10ff */
[----:B------:R-:W-:Y:S02]  /*05d0*/  LEA.HI R47, R41, R40, RZ, 0x7 ;  /* 0x00000028292f7211 */ /* 0x000fe400078f38ff */
[----:B------:R-:W-:Y:S02]  /*05e0*/  LEA R41, R49, R48, 0x1 ;  /* 0x0000003031297211 */ /* 0x000fe400078e08ff */
[--C-:B------:R-:W-:Y:S02]  /*05f0*/  SHF.R.S32.HI R40, RZ, 0x5, R44.reuse ;  /* 0x00000005ff287819 */ /* 0x100fe4000001142c */
[----:B------:R-:W-:Y:S02]  /*0600*/  SHF.R.S32.HI R49, RZ, 0x1f, R44 ;  /* 0x0000001fff317819 */ /* 0x000fe4000001142c */
[C---:B------:R-:W-:Y:S01]  /*0610*/  LOP3.LUT R51, R43.reuse, 0x7fffffc, RZ, 0xc0, !PT ;  /* 0x07fffffc2b337812 */ /* 0x040fe200078ec0ff */
[----:B------:R-:W-:Y:S01]  /*0620*/  IMAD.SHL.U32 R43, R43, 0x10, RZ ;  /* 0x000000102b2b7824 */ /* 0x000fe200078e00ff */
[----:B------:R-:W-:-:S02]  /*0630*/  LEA.HI R49, R49, R40, RZ, 0x2 ;  /* 0x0000002831317211 */ /* 0x000fc400078f10ff */
[----:B------:R-:W-:Y:S01]  /*0640*/  SHF.R.U32.HI R47, RZ, 0x1, R47 ;  /* 0x00000001ff2f7819 */ /* 0x000fe2000001162f */
[----:B------:R-:W-:Y:S01]  /*0650*/  IMAD.IADD R42, R42, 0x1, -R51 ;  /* 0x000000012a2a7824 */ /* 0x000fe200078e0a33 */
[----:B------:R-:W-:Y:S02]  /*0660*/  LOP3.LUT R49, R49, 0x7fffffc, RZ, 0xc0, !PT ;  /* 0x07fffffc31317812 */ /* 0x000fe400078ec0ff */
[----:B------:R-:W-:Y:S01]  /*0670*/  LOP3.LUT R43, R43, 0x40, RZ, 0xc0, !PT ;  /* 0x000000402b2b7812 */ /* 0x000fe200078ec0ff */
[----:B------:R-:W-:Y:S01]  /*0680*/  IMAD R42, R42, 0x10, R41 ;  /* 0x000000102a2a7824 */ /* 0x000fe200078e0229 */
[----:B------:R-:W-:Y:S01]  /*0690*/  LOP3.LUT R47, R47, 0x40, RZ, 0xc0, !PT ;  /* 0x000000402f2f7812 */ /* 0x000fe200078ec0ff */
[----:B--2---:R0:W-:Y:S04]  /*06a0*/  STS.128 [R45], R4 ;  /* 0x000000042d007388 */ /* 0x0041e80000000c00 */
[----:B---3--:R1:W-:Y:S04]  /*06b0*/  STS.128 [R45+0x1000], R8 ;  /* 0x001000082d007388 */ /* 0x0083e80000000c00 */
[----:B----4-:R-:W-:Y:S04]  /*06c0*/  STS.128 [R45+0x2000], R12 ;  /* 0x0020000c2d007388 */ /* 0x010fe80000000c00 */
[----:B-----5:R-:W-:Y:S04]  /*06d0*/  STS.128 [R45+0x3000], R16 ;  /* 0x003000102d007388 */ /* 0x020fe80000000c00 */
[----:B------:R-:W-:Y:S01]  /*06e0*/  STS.128 [R45+0x4000], R20 ;  /* 0x004000142d007388 */ /* 0x000fe20000000c00 */
[----:B0-----:R-:W-:Y:S01]  /*06f0*/  LEA.HI R5, R46, R46, RZ, 0x1 ;  /* 0x0000002e2e057211 */ /* 0x001fe200078f08ff */
[----:B------:R-:W-:-:S02]  /*0700*/  IMAD.SHL.U32 R6, R40, 0x8, RZ ;  /* 0x0000000828067824 */ /* 0x000fc400078e00ff */
[----:B------:R-:W-:Y:S01]  /*0710*/  STS.128 [R45+0x5000], R24 ;  /* 0x005000182d007388 */ /* 0x000fe20000000c00 */
[----:B------:R-:W-:Y:S01]  /*0720*/  IMAD.SHL.U32 R4, R46, 0x8, RZ ;  /* 0x000000082e047824 */ /* 0x000fe200078e00ff */
[----:B-1----:R-:W-:Y:S01]  /*0730*/  SHF.R.U32.HI R10, RZ, 0x3, R47 ;  /* 0x00000003ff0a7819 */ /* 0x002fe2000001162f */
[----:B------:R-:W-:Y:S01]  /*0740*/  IMAD.SHL.U32 R5, R5, 0x100, RZ ;  /* 0x0000010005057824 */ /* 0x000fe200078e00ff */
[----:B------:R-:W-:Y:S01]  /*0750*/  STS.128 [R45+0x6000], R28 ;  /* 0x0060001c2d007388 */ /* 0x000fe20000000c00 */
[----:B------:R-:W-:Y:S01]  /*0760*/  LOP3.LUT R6, R43, 0x8, R6, 0xf8, !PT ;  /* 0x000000082b067812 */ /* 0x000fe200078ef806 */
[----:B------:R-:W-:Y:S01]  /*0770*/  IMAD.IADD R8, R40, 0x1, -R49 ;  /* 0x0000000128087824 */ /* 0x000fe200078e0a31 */
[----:B------:R-:W-:Y:S01]  /*0780*/  SHF.R.U32.HI R43, RZ, 0x3, R43 ;  /* 0x00000003ff2b7819 */ /* 0x000fe2000001162b */
[----:B------:R-:W-:Y:S01]  /*0790*/  STS.128 [R45+0x7000], R32 ;  /* 0x007000202d007388 */ /* 0x000fe20000000c00 */
[----:B------:R-:W-:Y:S02]  /*07a0*/  LOP3.LUT R47, R47, 0x8, R4, 0xf8, !PT ;  /* 0x000000082f2f7812 */ /* 0x000fe400078ef804 */
[----:B------:R-:W-:Y:S01]  /*07b0*/  LOP3.LUT R5, R5, 0x7ffffe00, RZ, 0xc0, !PT ;  /* 0x7ffffe0005057812 */ /* 0x000fe200078ec0ff */
[----:B------:R-:W-:Y:S01]  /*07c0*/  BAR.SYNC.DEFER_BLOCKING 0x0 ;  /* 0x0000000000007b1d */ /* 0x000fe20000010000 */
[----:B------:R-:W-:-:S02]  /*07d0*/  LOP3.LUT R7, R6, R43, RZ, 0x3c, !PT ;  /* 0x0000002b06077212 */ /* 0x000fc400078e3cff */
[----:B------:R-:W-:Y:S02]  /*07e0*/  LOP3.LUT R10, R47, R10, RZ, 0x3c, !PT ;  /* 0x0000000a2f0a7212 */ /* 0x000fe400078e3cff */
[----:B------:R-:W-:Y:S01]  /*07f0*/  LEA R5, R8, R5, 0x4 ;  /* 0x0000000508057211 */ /* 0x000fe200078e20ff */
[----:B------:R-:W-:-:S04]  /*0800*/  IMAD.IADD R7, R7, 0x1, R42 ;  /* 0x0000000107077824 */ /* 0x000fc800078e022a */
[----:B------:R-:W-:Y:S01]  /*0810*/  IMAD.IADD R6, R5, 0x1, R10 ;  /* 0x0000000105067824 */ /* 0x000fe200078e020a */
[----:B------:R-:W0:Y:S04]  /*0820*/  LDS R24, [R39+UR4+0x400] ;  /* 0x0004000427187984 */ /* 0x000e280008000800 */
[----:B------:R-:W1:Y:S04]  /*0830*/  LDS R23, [R39+UR4+0x800] ;  /* 0x0008000427177984 */ /* 0x000e680008000800 */
[----:B------:R-:W2:Y:S04]  /*0840*/  LDS R22, [R39+UR4+0xc00] ;  /* 0x000c000427167984 */ /* 0x000ea80008000800 */
[----:B------:R-:W3:Y:S04]  /*0850*/  LDS R34, [R39+UR4+0x1800] ;  /* 0x0018000427227984 */ /* 0x000ee80008000800 */
[----:B------:R-:W4:Y:S04]  /*0860*/  LDS R33, [R39+UR4+0x1c00] ;  /* 0x001c000427217984 */ /* 0x000f280008000800 */
[----:B------:R-:W5:Y:S04]  /*0870*/  LDS R31, [R39+UR4] ;  /* 0x00000004271f7984 */ /* 0x000f680008000800 */
[----:B------:R-:W-:Y:S04]  /*0880*/  LDS R26, [R39+UR4+0x3000] ;  /* 0x00300004271a7984 */ /* 0x000fe80008000800 */
[----:B------:R-:W-:Y:S04]  /*0890*/  LDS R20, [R39+UR4+0x4400] ;  /* 0x0044000427147984 */ /* 0x000fe80008000800 */
[----:B------:R-:W5:Y:S04]  /*08a0*/  LDS R14, [R39+UR4+0x4000] ;  /* 0x00400004270e7984 */ /* 0x000f680008000800 */
[----:B------:R-:W5:Y:S04]  /*08b0*/  LDS R13, [R39+UR4+0x4800] ;  /* 0x00480004270d7984 */ /* 0x000f680008000800 */
[----:B------:R-:W-:Y:S01]  /*08c0*/  LDS R19, [R39+UR4+0x4c00] ;  /* 0x004c000427137984 */ /* 0x000fe20008000800 */
[----:B0-----:R-:W-:-:S03]  /*08d0*/  FMUL.FTZ R32, R24, UR5 ;  /* 0x0000000518207c20 */ /* 0x001fc60008410000 */
[----:B------:R-:W0:Y:S01]  /*08e0*/  LDS R35, [R39+UR4+0x1400] ;  /* 0x0014000427237984 */ /* 0x000e220008000800 */
[----:B-1----:R-:W-:-:S03]  /*08f0*/  FMUL.FTZ R42, R23, UR5 ;  /* 0x00000005172a7c20 */ /* 0x002fc60008410000 */
[----:B------:R-:W1:Y:S01]  /*0900*/  LDS R30, [R39+UR4+0x2000] ;  /* 0x00200004271e7984 */ /* 0x000e620008000800 */
[----:B--2---:R-:W-:-:S03]  /*0910*/  FMUL.FTZ R43, R22, UR5 ;  /* 0x00000005162b7c20 */ /* 0x004fc60008410000 */
[----:B------:R-:W2:Y:S01]  /*0920*/  LDS R29, [R39+UR4+0x2400] ;  /* 0x00240004271d7984 */ /* 0x000ea20008000800 */
[----:B---3--:R-:W-:-:S03]  /*0930*/  FMUL.FTZ R34, R34, UR5 ;  /* 0x0000000522227c20 */ /* 0x008fc60008410000 */
[----:B------:R-:W3:Y:S01]  /*0940*/  LDS R25, [R39+UR4+0x2800] ;  /* 0x0028000427197984 */ /* 0x000ee20008000800 */
[----:B----4-:R-:W-:-:S03]  /*0950*/  FMUL.FTZ R33, R33, UR5 ;  /* 0x0000000521217c20 */ /* 0x010fc60008410000 */
[----:B------:R-:W4:Y:S01]  /*0960*/  LDS R28, [R39+UR4+0x2c00] ;  /* 0x002c0004271c7984 */ /* 0x000f220008000800 */
[----:B-----5:R-:W-:-:S03]  /*0970*/  FMUL.FTZ R31, R31, UR5 ;  /* 0x000000051f1f7c20 */ /* 0x020fc60008410000 */
[----:B------:R-:W5:Y:S02]  /*0980*/  LDS R12, [R39+UR4+0x3800] ;  /* 0x00380004270c7984 */ /* 0x000f640008000800 */
[----:B------:R-:W-:Y:S02]  /*0990*/  F2FP.F16.F32.PACK_AB R31, R32, R31 ;  /* 0x0000001f201f723e */ /* 0x000fe400000000ff */
[----:B------:R-:W5:Y:S01]  /*09a0*/  LDS R21, [R39+UR4+0x3c00] ;  /* 0x003c000427157984 */ /* 0x000f620008000800 */
[----:B------:R-:W-:-:S03]  /*09b0*/  F2FP.F16.F32.PACK_AB R32, R43, R42 ;  /* 0x0000002a2b20723e */ /* 0x000fc600000000ff */
[----:B------:R-:W-:Y:S01]  /*09c0*/  LDS R18, [R39+UR4+0x5400] ;  /* 0x0054000427127984 */ /* 0x000fe20008000800 */
[----:B------:R-:W-:-:S03]  /*09d0*/  FMUL.FTZ R14, R14, UR5 ;  /* 0x000000050e0e7c20 */ /* 0x000fc60008410000 */
[----:B------:R-:W5:Y:S01]  /*09e0*/  LDS R41, [R39+UR4+0x1000] ;  /* 0x0010000427297984 */ /* 0x000f620008000800 */
[----:B------:R-:W-:-:S03]  /*09f0*/  FMUL.FTZ R13, R13, UR5 ;  /* 0x000000050d0d7c20 */ /* 0x000fc60008410000 */
[----:B------:R-:W5:Y:S04]  /*0a00*/  LDS R27, [R39+UR4+0x3400] ;  /* 0x00340004271b7984 */ /* 0x000f680008000800 */
[----:B------:R-:W5:Y:S01]  /*0a10*/  LDS R16, [R39+UR4+0x5000] ;  /* 0x0050000427107984 */ /* 0x000f620008000800 */
        /* <DEDUP_REMOVED lines=11> */
[----:B------:R-:W5:Y:S01]  /*0ad0*/  LDS R10, [R39+UR4+0x6c00] ;  /* 0x006c0004270a7984 */ /* 0x000f620008000800 */
[----:B------:R-:W-:-:S03]  /*0ae0*/  FMUL.FTZ R21, R21, UR5 ;  /* 0x0000000515157c20 */ /* 0x000fc60008410000 */
[----:B------:R-:W5:Y:S02]  /*0af0*/  LDS R9, [R39+UR4+0x7000] ;  /* 0x0070000427097984 */ /* 0x000f640008000800 */
[----:B------:R-:W-:Y:S02]  /*0b00*/  F2FP.F16.F32.PACK_AB R12, R21, R12 ;  /* 0x0000000c150c723e */ /* 0x000fe400000000ff */
[----:B------:R-:W5:Y:S01]  /*0b10*/  LDS R23, [R39+UR4+0x7400] ;  /* 0x0074000427177984 */ /* 0x000f620008000800 */
[----:B------:R-:W-:-:S03]  /*0b20*/  FMUL.FTZ R41, R41, UR5 ;  /* 0x0000000529297c20 */ /* 0x000fc60008410000 */
[----:B------:R-:W5:Y:S01]  /*0b30*/  LDS R22, [R39+UR4+0x7800] ;  /* 0x0078000427167984 */ /* 0x000f620008000800 */
[----:B------:R-:W-:Y:S01]  /*0b40*/  FMUL.FTZ R44, R27, UR5 ;  /* 0x000000051b2c7c20 */ /* 0x000fe20008410000 */
[----:B------:R-:W-:Y:S02]  /*0b50*/  F2FP.F16.F32.PACK_AB R27, R29, R30 ;  /* 0x0000001e1d1b723e */ /* 0x000fe400000000ff */
[----:B------:R1:W5:Y:S01]  /*0b60*/  LDS R24, [R39+UR4+0x7c00] ;  /* 0x007c000427187984 */ /* 0x0003620008000800 */
[----:B------:R-:W-:Y:S01]  /*0b70*/  FMUL.FTZ R16, R16, UR5 ;  /* 0x0000000510107c20 */ /* 0x000fe20008410000 */
[----:B------:R-:W-:Y:S01]  /*0b80*/  F2FP.F16.F32.PACK_AB R29, R28, R35 ;  /* 0x000000231c1d723e */ /* 0x000fe200000000ff */
[----:B0-----:R-:W-:Y:S01]  /*0b90*/  FMUL.FTZ R15, R15, UR5 ;  /* 0x000000050f0f7c20 */ /* 0x001fe20008410000 */
[----:B------:R-:W-:Y:S01]  /*0ba0*/  F2FP.F16.F32.PACK_AB R25, R42, R41 ;  /* 0x000000292a19723e */ /* 0x000fe200000000ff */
[----:B-1----:R-:W-:Y:S01]  /*0bb0*/  FMUL.FTZ R39, R26, UR5 ;  /* 0x000000051a277c20 */ /* 0x002fe20008410000 */
[----:B------:R-:W-:Y:S01]  /*0bc0*/  F2FP.F16.F32.PACK_AB R26, R33, R34 ;  /* 0x00000022211a723e */ /* 0x000fe200000000ff */
[----:B------:R-:W-:Y:S01]  /*0bd0*/  FMUL.FTZ R33, R20, UR5 ;  /* 0x0000000514217c20 */ /* 0x000fe20008410000 */
[----:B------:R-:W-:Y:S01]  /*0be0*/  FMUL.FTZ R20, R19, UR5 ;  /* 0x0000000513147c20 */ /* 0x000fe20008410000 */
[----:B------:R-:W-:Y:S01]  /*0bf0*/  FMUL.FTZ R19, R18, UR5 ;  /* 0x0000000512137c20 */ /* 0x000fe20008410000 */
[----:B------:R-:W-:Y:S01]  /*0c00*/  FMUL.FTZ R18, R17, UR5 ;  /* 0x0000000511127c20 */ /* 0x000fe20008410000 */
[----:B--2---:R-:W-:Y:S01]  /*0c10*/  FMUL.FTZ R8, R8, UR5 ;  /* 0x0000000508087c20 */ /* 0x004fe20008410000 */
[----:B------:R-:W-:Y:S01]  /*0c20*/  F2FP.F16.F32.PACK_AB R33, R33, R14 ;  /* 0x0000000e2121723e */ /* 0x000fe200000000ff */
[----:B---3--:R-:W-:Y:S01]  /*0c30*/  FMUL.FTZ R11, R11, UR5 ;  /* 0x000000050b0b7c20 */ /* 0x008fe20008410000 */
[----:B------:R-:W-:-:S02]  /*0c40*/  F2FP.F16.F32.PACK_AB R20, R20, R13 ;  /* 0x0000000d1414723e */ /* 0x000fc400000000ff */
[----:B------:R-:W-:Y:S01]  /*0c50*/  F2FP.F16.F32.PACK_AB R28, R44, R39 ;  /* 0x000000272c1c723e */ /* 0x000fe200000000ff */
[----:B----4-:R-:W-:Y:S01]  /*0c60*/  FMUL.FTZ R5, R5, UR5 ;  /* 0x0000000505057c20 */ /* 0x010fe20008410000 */
[----:B------:R-:W-:Y:S02]  /*0c70*/  F2FP.F16.F32.PACK_AB R19, R19, R16 ;  /* 0x000000101313723e */ /* 0x000fe400000000ff */
[----:B------:R-:W-:Y:S02]  /*0c80*/  CS2R R16, SRZ ;  /* 0x0000000000107805 */ /* 0x000fe4000001ff00 */
[----:B------:R-:W-:Y:S01]  /*0c90*/  F2FP.F16.F32.PACK_AB R18, R18, R15 ;  /* 0x0000000f1212723e */ /* 0x000fe200000000ff */
[----:B-----5:R-:W-:Y:S01]  /*0ca0*/  FMUL.FTZ R10, R10, UR5 ;  /* 0x000000050a0a7c20 */ /* 0x020fe20008410000 */
[----:B------:R-:W-:Y:S01]  /*0cb0*/  F2FP.F16.F32.PACK_AB R21, R11, R8 ;  /* 0x000000080b15723e */ /* 0x000fe200000000ff */
[--C-:B------:R-:W-:Y:S01]  /*0cc0*/  @P0 IMAD.MOV.U32 R16, RZ, RZ, R0.reuse ;  /* 0x000000ffff100224 */ /* 0x100fe200078e0000 */
[----:B------:R-:W-:Y:S01]  /*0cd0*/  @P0 SHF.R.S32.HI R17, RZ, 0x1f, R0 ;  /* 0x0000001fff110819 */ /* 0x000fe20000011400 */
[----:B------:R-:W-:Y:S01]  /*0ce0*/  FMUL.FTZ R9, R9, UR5 ;  /* 0x0000000509097c20 */ /* 0x000fe20008410000 */
[----:B------:R-:W-:Y:S01]  /*0cf0*/  F2FP.F16.F32.PACK_AB R5, R10, R5 ;  /* 0x000000050a05723e */ /* 0x000fe200000000ff */
[----:B------:R-:W-:-:S02]  /*0d00*/  VIADD R0, R40, 0x8 ;  /* 0x0000000828007836 */ /* 0x000fc40000000000 */
[----:B------:R-:W-:Y:S01]  /*0d10*/  FMUL.FTZ R14, R23, UR5 ;  /* 0x00000005170e7c20 */ /* 0x000fe20008410000 */
[----:B------:R-:W-:-:S04]  /*0d20*/  FMUL.FTZ R22, R22, UR5 ;  /* 0x0000000516167c20 */ /* 0x000fc80008410000 */
[----:B------:R-:W-:Y:S02]  /*0d30*/  F2FP.F16.F32.PACK_AB R23, R14, R9 ;  /* 0x000000090e17723e */ /* 0x000fe400000000ff */
[----:B------:R-:W0:Y:S01]  /*0d40*/  LDC.64 R14, c[0x0][0x258] ;  /* 0x00009600ff0e7b82 */ /* 0x000e220000000a00 */
[----:B------:R-:W-:Y:S01]  /*0d50*/  FMUL.FTZ R13, R24, UR5 ;  /* 0x00000005180d7c20 */ /* 0x000fe20008410000 */
[----:B------:R-:W-:Y:S01]  /*0d60*/  LEA R24, R7, UR4, 0x1 ;  /* 0x0000000407187c11 */ /* 0x000fe2000f8e08ff */
[----:B------:R-:W-:Y:S01]  /*0d70*/  ULDC UR5, c[0x0][0x244] ;  /* 0x0000910000057ab9 */ /* 0x000fe20000000800 */
[----:B------:R-:W-:Y:S01]  /*0d80*/  LEA R7, R6, UR4, 0x1 ;  /* 0x0000000406077c11 */ /* 0x000fe2000f8e08ff */
[----:B------:R-:W-:Y:S01]  /*0d90*/  UIADD3 UR4, UR4, 0x8000, URZ ;  /* 0x0000800004047890 */ /* 0x000fe2000fffe03f */
[----:B------:R-:W-:Y:S01]  /*0da0*/  F2FP.F16.F32.PACK_AB R22, R13, R22 ;  /* 0x000000160d16723e */ /* 0x000fe200000000ff */
[----:B------:R-:W-:Y:S04]  /*0db0*/  STS [R24+0x8000], R31 ;  /* 0x0080001f18007388 */ /* 0x000fe80000000800 */
[----:B------:R-:W-:Y:S04]  /*0dc0*/  STS [R24+0x8100], R32 ;  /* 0x0081002018007388 */ /* 0x000fe80000000800 */
[----:B------:R-:W-:Y:S04]  /*0dd0*/  STS [R24+0x9000], R27 ;  /* 0x0090001b18007388 */ /* 0x000fe80000000800 */
[----:B------:R-:W-:Y:S04]  /*0de0*/  STS [R24+0x9100], R29 ;  /* 0x0091001d18007388 */ /* 0x000fe80000000800 */
[----:B------:R-:W-:Y:S01]  /*0df0*/  STS [R24+0x8200], R25 ;  /* 0x0082001918007388 */ /* 0x000fe20000000800 */
[----:B0-----:R-:W-:-:S03]  /*0e00*/  IMAD R2, R14, UR9, RZ ;  /* 0x000000090e027c24 */ /* 0x001fc6000f8e02ff */
[----:B------:R-:W-:Y:S01]  /*0e10*/  STS [R24+0x8300], R26 ;  /* 0x0083001a18007388 */ /* 0x000fe20000000800 */
[----:B------:R-:W-:-:S03]  /*0e20*/  IMAD R15, R15, UR8, R2 ;  /* 0x000000080f0f7c24 */ /* 0x000fc6000f8e0202 */
[----:B------:R-:W-:Y:S04]  /*0e30*/  STS [R24+0x9200], R28 ;  /* 0x0092001c18007388 */ /* 0x000fe80000000800 */
[----:B------:R0:W-:Y:S04]  /*0e40*/  STS [R24+0x9300], R12 ;  /* 0x0093000c18007388 */ /* 0x0001e80000000800 */
[----:B------:R-:W-:Y:S04]  /*0e50*/  STS [R24+0xa000], R33 ;  /* 0x00a0002118007388 */ /* 0x000fe80000000800 */
[----:B------:R-:W-:Y:S01]  /*0e60*/  STS [R24+0xa100], R20 ;  /* 0x00a1001418007388 */ /* 0x000fe20000000800 */
[----:B0-----:R-:W-:-:S03]  /*0e70*/  IADD3 R12, P0, R40, R16, RZ ;  /* 0x00000010280c7210 */ /* 0x001fc60007f1e0ff */
[----:B------:R-:W-:Y:S01]  /*0e80*/  STS [R24+0xb000], R21 ;  /* 0x00b0001518007388 */ /* 0x000fe20000000800 */
[----:B------:R-:W-:-:S03]  /*0e90*/  LEA.HI.X.SX32 R13, R40, R17, 0x1, P0 ;  /* 0x00000011280d7211 */ /* 0x000fc600000f0eff */
[----:B------:R0:W-:Y:S01]  /*0ea0*/  STS [R24+0xb100], R5 ;  /* 0x00b1000518007388 */ /* 0x0001e20000000800 */
[----:B------:R-:W-:-:S03]  /*0eb0*/  ISETP.GE.AND P0, PT, R4, UR5, PT ;  /* 0x0000000504007c0c */ /* 0x000fc6000bf06270 */
[----:B------:R1:W-:Y:S01]  /*0ec0*/  STS [R24+0xa200], R19 ;  /* 0x00a2001318007388 */ /* 0x0003e20000000800 */
[-C--:B------:R-:W-:Y:S02]  /*0ed0*/  ISETP.GE.OR P3, PT, R40, R3.reuse, P0 ;  /* 0x000000032800720c */ /* 0x080fe40000766670 */
[-C--:B------:R-:W-:Y:S01]  /*0ee0*/  ISETP.GE.OR P2, PT, R0, R3.reuse, P0 ;  /* 0x000000030000720c */ /* 0x080fe20000746670 */
[----:B------:R1:W-:Y:S01]  /*0ef0*/  STS [R24+0xa300], R18 ;  /* 0x00a3001218007388 */ /* 0x0003e20000000800 */
[C---:B------:R-:W-:Y:S01]  /*0f00*/  IADD3 R0, R40.reuse, 0x10, RZ ;  /* 0x0000001028007810 */ /* 0x040fe20007ffe0ff */
[----:B------:R-:W-:Y:S01]  /*0f10*/  VIADD R40, R40, 0x18 ;  /* 0x0000001828287836 */ /* 0x000fe20000000000 */
[--C-:B0-----:R-:W-:Y:S01]  /*0f20*/  SHF.R.S32.HI R5, RZ, 0x1f, R4.reuse ;  /* 0x0000001fff057819 */ /* 0x101fe20000011404 */
[----:B------:R1:W-:Y:S01]  /*0f30*/  STS [R24+0xb200], R23 ;  /* 0x00b2001718007388 */ /* 0x0003e20000000800 */
[-C--:B------:R-:W-:Y:S02]  /*0f40*/  ISETP.GE.OR P1, PT, R0, R3.reuse, P0 ;  /* 0x000000030000720c */ /* 0x080fe40000726670 */
[----:B------:R-:W-:Y:S01]  /*0f50*/  ISETP.GE.OR P0, PT, R40, R3, P0 ;  /* 0x000000032800720c */ /* 0x000fe20000706670 */
[----:B------:R1:W-:Y:S01]  /*0f60*/  STS [R24+0xb300], R22 ;  /* 0x00b3001618007388 */ /* 0x0003e20000000800 */
[----:B------:R-:W-:Y:S01]  /*0f70*/  IMAD.WIDE.U32 R4, R14, UR8, R4 ;  /* 0x000000080e047c25 */ /* 0x000fe2000f8e0004 */
[----:B------:R-:W-:Y:S01]  /*0f80*/  ULDC.64 UR8, c[0x0][0x260] ;  /* 0x0000980000087ab9 */ /* 0x000fe20000000a00 */
[----:B------:R-:W-:Y:S02]  /*0f90*/  BAR.SYNC.DEFER_BLOCKING 0x0 ;  /* 0x0000000000007b1d */ /* 0x000fe40000010000 */
[----:B------:R-:W-:-:S02]  /*0fa0*/  IMAD.IADD R5, R5, 0x1, R15 ;  /* 0x0000000105057824 */ /* 0x000fc400078e020f */
[----:B------:R-:W-:Y:S02]  /*0fb0*/  IMAD R38, R38, UR8, RZ ;  /* 0x0000000826267c24 */ /* 0x000fe4000f8e02ff */
[----:B------:R-:W-:-:S04]  /*0fc0*/  IMAD.WIDE.U32 R2, R37, UR8, R4 ;  /* 0x0000000825027c25 */ /* 0x000fc8000f8e0004 */
[----:B------:R-:W-:Y:S02]  /*0fd0*/  IMAD R15, R37, UR9, R38 ;  /* 0x00000009250f7c24 */ /* 0x000fe4000f8e0226 */
[----:B------:R-:W-:Y:S01]  /*0fe0*/  IMAD.WIDE R36, R36, 0x20, R12 ;  /* 0x0000002024247825 */ /* 0x000fe200078e020c */
[----:B------:R-:W-:-:S03]  /*0ff0*/  LEA R12, R6, UR4, 0x1 ;  /* 0x00000004060c7c11 */ /* 0x000fc6000f8e08ff */
[----:B------:R-:W-:Y:S01]  /*1000*/  IMAD.IADD R5, R3, 0x1, R15 ;  /* 0x0000000103057824 */ /* 0x000fe200078e020f */
[----:B------:R1:W0:Y:S01]  /*1010*/  LDS.128 R8, [R7+0x8300] ;  /* 0x0083000007087984 */ /* 0x0002220000000c00 */
[----:B------:R-:W-:Y:S05]  /*1020*/  @P3 BRA `(.L_x_26) ;  /* 0x00000000002c3947 */ /* 0x000fea0003800000 */
[----:B------:R-:W2:Y:S01]  /*1030*/  LDS.128 R12, [R12] ;  /* 0x000000000c0c7984 */ /* 0x000ea20000000c00 */
[----:B------:R-:W-:Y:S01]  /*1040*/  ULDC.64 UR4, c[0x0][0x250] ;  /* 0x0000940000047ab9 */ /* 0x000fe20000000a00 */
[----:B------:R-:W-:Y:S02]  /*1050*/  IMAD.MOV.U32 R4, RZ, RZ, R2 ;  /* 0x000000ffff047224 */ /* 0x000fe400078e0002 */
[----:B-1----:R-:W-:Y:S02]  /*1060*/  IMAD R19, R37, UR4, RZ ;  /* 0x0000000425137c24 */ /* 0x002fe4000f8e02ff */
[----:B------:R-:W-:-:S04]  /*1070*/  IMAD.WIDE.U32 R16, R36, UR4, R4 ;  /* 0x0000000424107c25 */ /* 0x000fc8000f8e0004 */
[----:B------:R-:W-:Y:S01]  /*1080*/  IMAD R19, R36, UR5, R19 ;  /* 0x0000000524137c24 */ /* 0x000fe2000f8e0213 */
[----:B------:R-:W-:Y:S02]  /*1090*/  ULDC.64 UR4, c[0x0][0x238] ;  /* 0x00008e0000047ab9 */ /* 0x000fe40000000a00 */
[----:B------:R-:W-:Y:S01]  /*10a0*/  LEA R18, P3, R16, UR4, 0x1 ;  /* 0x0000000410127c11 */ /* 0x000fe2000f8608ff */
[----:B------:R-:W-:-:S05]  /*10b0*/  IMAD.IADD R17, R17, 0x1, R19 ;  /* 0x0000000111117824 */ /* 0x000fca00078e0213 */
[----:B------:R-:W-:-:S05]  /*10c0*/  LEA.HI.X R19, R16, UR5, R17, 0x1, P3 ;  /* 0x0000000510137c11 */ /* 0x000fca00098f0c11 */
[----:B--2---:R2:W-:Y:S02]  /*10d0*/  STG.E.128 desc[UR6][R18.64], R12 ;  /* 0x0000000c12007986 */ /* 0x0045e4000c101d06 */
.L_x_26:
[----:B------:R-:W-:Y:S05]  /*10e0*/  BSYNC B0 ;  /* 0x0000000000007941 */ /* 0x000fea0003800000 */
.L_x_25:
[----:B--2---:R2:W3:Y:S01]  /*10f0*/  LDS.128 R12, [R7+0x8100] ;  /* 0x00810000070c7984 */ /* 0x0044e20000000c00 */
[----:B------:R-:W-:Y:S04]  /*1100*/  BSSY B0, `(.L_x_27) ;  /* 0x000000f000007945 */ /* 0x000fe80003800000 */
[----:B------:R-:W-:Y:S05]  /*1110*/  @P2 BRA `(.L_x_28) ;  /* 0x0000000000342947 */ /* 0x000fea0003800000 */
[----:B-1----:R-:W-:Y:S01]  /*1120*/  IADD3 R19, P2, R36, 0x8, RZ ;  /* 0x0000000824137810 */ /* 0x002fe20007f5e0ff */
[----:B------:R-:W-:Y:S01]  /*1130*/  ULDC.64 UR4, c[0x0][0x250] ;  /* 0x0000940000047ab9 */ /* 0x000fe20000000a00 */
[----:B------:R-:W-:Y:S02]  /*1140*/  IMAD.MOV.U32 R16, RZ, RZ, R2 ;  /* 0x000000ffff107224 */ /* 0x000fe400078e0002 */
[----:B------:R-:W-:Y:S01]  /*1150*/  IADD3.X R0, RZ, R37, RZ, P2, !PT ;  /* 0x00000025ff007210 */ /* 0x000fe200017fe4ff */
[----:B------:R-:W-:-:S04]  /*1160*/  IMAD.MOV.U32 R17, RZ, RZ, R5 ;  /* 0x000000ffff117224 */ /* 0x000fc800078e0005 */
[----:B------:R-:W-:Y:S02]  /*1170*/  IMAD R0, R0, UR4, RZ ;  /* 0x0000000400007c24 */ /* 0x000fe4000f8e02ff */
[----:B------:R-:W-:-:S04]  /*1180*/  IMAD.WIDE.U32 R16, R19, UR4, R16 ;  /* 0x0000000413107c25 */ /* 0x000fc8000f8e0010 */
[----:B------:R-:W-:Y:S01]  /*1190*/  IMAD R19, R19, UR5, R0 ;  /* 0x0000000513137c24 */ /* 0x000fe2000f8e0200 */
[----:B------:R-:W-:Y:S02]  /*11a0*/  ULDC.64 UR4, c[0x0][0x238] ;  /* 0x00008e0000047ab9 */ /* 0x000fe40000000a00 */
[----:B------:R-:W-:Y:S01]  /*11b0*/  LEA R18, P2, R16, UR4, 0x1 ;  /* 0x0000000410127c11 */ /* 0x000fe2000f8408ff */
[----:B------:R-:W-:-:S05]  /*11c0*/  IMAD.IADD R17, R17, 0x1, R19 ;  /* 0x0000000111117824 */ /* 0x000fca00078e0213 */
[----:B------:R-:W-:-:S05]  /*11d0*/  LEA.HI.X R19, R16, UR5, R17, 0x1, P2 ;  /* 0x0000000510137c11 */ /* 0x000fca00090f0c11 */
[----:B---3--:R4:W-:Y:S02]  /*11e0*/  STG.E.128 desc[UR6][R18.64], R12 ;  /* 0x0000000c12007986 */ /* 0x0089e4000c101d06 */
.L_x_28:
[----:B------:R-:W-:Y:S05]  /*11f0*/  BSYNC B0 ;  /* 0x0000000000007941 */ /* 0x000fea0003800000 */
.L_x_27:
[----:B---34-:R3:W4:Y:S01]  /*1200*/  LDS.128 R12, [R7+0x8200] ;  /* 0x00820000070c7984 */ /* 0x0187220000000c00 */
[----:B------:R-:W-:Y:S04]  /*1210*/  BSSY B0, `(.L_x_29) ;  /* 0x000000f000007945 */ /* 0x000fe80003800000 */
[----:B------:R-:W-:Y:S05]  /*1220*/  @P1 BRA `(.L_x_30) ;  /* 0x0000000000341947 */ /* 0x000fea0003800000 */
[----:B------:R-:W-:Y:S01]  /*1230*/  IADD3 R17, P1, R36, 0x10, RZ ;  /* 0x0000001024117810 */ /* 0x000fe20007f3e0ff */
[----:B------:R-:W-:Y:S01]  /*1240*/  ULDC.64 UR4, c[0x0][0x250] ;  /* 0x0000940000047ab9 */ /* 0x000fe20000000a00 */
[----:B-123--:R-:W-:Y:S01]  /*1250*/  MOV R7, R5 ;  /* 0x0000000500077202 */ /* 0x00efe20000000f00 */
[----:B------:R-:W-:Y:S02]  /*1260*/  IMAD.MOV.U32 R6, RZ, RZ, R2 ;  /* 0x000000ffff067224 */ /* 0x000fe400078e0002 */
[----:B------:R-:W-:Y:S02]  /*1270*/  IMAD.X R0, RZ, RZ, R37, P1 ;  /* 0x000000ffff007224 */ /* 0x000fe400008e0625 */
[----:B------:R-:W-:-:S04]  /*1280*/  IMAD.WIDE.U32 R6, R17, UR4, R6 ;  /* 0x0000000411067c25 */ /* 0x000fc8000f8e0006 */
[----:B------:R-:W-:-:S04]  /*1290*/  IMAD R0, R0, UR4, RZ ;  /* 0x0000000400007c24 */ /* 0x000fc8000f8e02ff */
[----:B------:R-:W-:Y:S01]  /*12a0*/  IMAD R17, R17, UR5, R0 ;  /* 0x0000000511117c24 */ /* 0x000fe2000f8e0200 */
[----:B------:R-:W-:Y:S02]  /*12b0*/  ULDC.64 UR4, c[0x0][0x238] ;  /* 0x00008e0000047ab9 */ /* 0x000fe40000000a00 */
[----:B------:R-:W-:Y:S01]  /*12c0*/  LEA R16, P1, R6, UR4, 0x1 ;  /* 0x0000000406107c11 */ /* 0x000fe2000f8208ff */
[----:B------:R-:W-:-:S05]  /*12d0*/  IMAD.IADD R7, R7, 0x1, R17 ;  /* 0x0000000107077824 */ /* 0x000fca00078e0211 */
[----:B------:R-:W-:-:S05]  /*12e0*/  LEA.HI.X R17, R6, UR5, R7, 0x1, P1 ;  /* 0x0000000506117c11 */ /* 0x000fca00088f0c07 */
[----:B----4-:R1:W-:Y:S02]  /*12f0*/  STG.E.128 desc[UR6][R16.64], R12 ;  /* 0x0000000c10007986 */ /* 0x0103e4000c101d06 */
.L_x_30:
[----:B------:R-:W-:Y:S05]  /*1300*/  BSYNC B0 ;  /* 0x0000000000007941 */ /* 0x000fea0003800000 */
.L_x_29:
[----:B------:R-:W-:Y:S05]  /*1310*/  @P0 EXIT ;  /* 0x000000000000094d */ /* 0x000fea0003800000 */
[----:B-123--:R-:W-:Y:S01]  /*1320*/  IADD3 R7, P0, R36, 0x18, RZ ;  /* 0x0000001824077810 */ /* 0x00efe20007f1e0ff */
[----:B------:R-:W-:Y:S01]  /*1330*/  ULDC.64 UR4, c[0x0][0x250] ;  /* 0x0000940000047ab9 */ /* 0x000fe20000000a00 */
[----:B------:R-:W-:-:S03]  /*1340*/  IMAD.MOV.U32 R3, RZ, RZ, R5 ;  /* 0x000000ffff037224 */ /* 0x000fc600078e0005 */
        /* <DEDUP_REMOVED lines=8> */
[----:B0-----:R-:W-:Y:S01]  /*13d0*/  STG.E.128 desc[UR6][R4.64], R8 ;  /* 0x0000000804007986 */ /* 0x001fe2000c101d06 */
[----:B------:R-:W-:Y:S05]  /*13e0*/  EXIT ;  /* 0x000000000000794d */ /* 0x000fea0003800000 */
.L_x_31:
        /* <DEDUP_REMOVED lines=9> */
.L_x_138:


//--------------------- .text._ZN7cutlass13device_kernelIN5flash19enable_sm80_to_sm89INS1_16FlashAttnBwdSm80INS1_25CollectiveMainloopBwdSm80ILi1ELi1EN4cute5tupleIJNS5_1CILi32EEENS7_ILi64EEENS7_ILi256EEEEEENS_6half_tEfNS_4arch4Sm80ELb1ELb0ELb1ELb1ELb0ELb0ELb0ELb0ELi2ELi2ELi2ELi1ELb1EEENS1_24CollectiveEpilogueBwdGQAISB_fSE_Li256ELb1ELb0EEENS1_25SingleTileBwdLPTSchedulerILb1ELi64ELb0EEEEEEEEEvNT_6ParamsE --------------------------
	.section	.text._ZN7cutlass13device_kernelIN5flash19enable_sm80_to_sm89INS1_16FlashAttnBwdSm80INS1_25CollectiveMainloopBwdSm80ILi1ELi1EN4cute5tupleIJNS5_1CILi32EEENS7_ILi64EEENS7_ILi256EEEEEENS_6half_tEfNS_4arch4Sm80ELb1ELb0ELb1ELb1ELb0ELb0ELb0ELb0ELi2ELi2ELi2ELi1ELb1EEENS1_24CollectiveEpilogueBwdGQAISB_fSE_Li256ELb1ELb0EEENS1_25SingleTileBwdLPTSchedulerILb1ELi64ELb0EEEEEEEEEvNT_6ParamsE,"ax",@progbits
	.align	128
.text._ZN7cutlass13device_kernelIN5flash19enable_sm80_to_sm89INS1_16FlashAttnBwdSm80INS1_25CollectiveMainloopBwdSm80ILi1ELi1EN4cute5tupleIJNS5_1CILi32EEENS7_ILi64EEENS7_ILi256EEEEEENS_6half_tEfNS_4arch4Sm80ELb1ELb0ELb1ELb1ELb0ELb0ELb0ELb0ELi2ELi2ELi2ELi1ELb1EEENS1_24CollectiveEpilogueBwdGQAISB_fSE_Li256ELb1ELb0EEENS1_25SingleTileBwdLPTSchedulerILb1ELi64ELb0EEEEEEEEEvNT_6ParamsE:
        .type           _ZN7cutlass13device_kernelIN5flash19enable_sm80_to_sm89INS1_16FlashAttnBwdSm80INS1_25CollectiveMainloopBwdSm80ILi1ELi1EN4cute5tupleIJNS5_1CILi32EEENS7_ILi64EEENS7_ILi256EEEEEENS_6half_tEfNS_4arch4Sm80ELb1ELb0ELb1ELb1ELb0ELb0ELb0ELb0ELi2ELi2ELi2ELi1ELb1EEENS1_24CollectiveEpilogueBwdGQAISB_fSE_Li256ELb1ELb0EEENS1_25SingleTileBwdLPTSchedulerILb1ELi64ELb0EEEEEEEEEvNT_6ParamsE,@function
        .size           _ZN7cutlass13device_kernelIN5flash19enable_sm80_to_sm89INS1_16FlashAttnBwdSm80INS1_25CollectiveMainloopBwdSm80ILi1ELi1EN4cute5tupleIJNS5_1CILi32EEENS7_ILi64EEENS7_ILi256EEEEEENS_6half_tEfNS_4arch4Sm80ELb1ELb0ELb1ELb1ELb0ELb0ELb0ELb0ELi2ELi2ELi2ELi1ELb1EEENS1_24CollectiveEpilogueBwdGQAISB_fSE_Li256ELb1ELb0EEENS1_25SingleTileBwdLPTSchedulerILb1ELi64ELb0EEEEEEEEEvNT_6ParamsE,(.L_x_139 - _ZN7cutlass13device_kernelIN5flash19enable_sm80_to_sm89INS1_16FlashAttnBwdSm80INS1_25CollectiveMainloopBwdSm80ILi1ELi1EN4cute5tupleIJNS5_1CILi32EEENS7_ILi64EEENS7_ILi256EEEEEENS_6half_tEfNS_4arch4Sm80ELb1ELb0ELb1ELb1ELb0ELb0ELb0ELb0ELi2ELi2ELi2ELi1ELb1EEENS1_24CollectiveEpilogueBwdGQAISB_fSE_Li256ELb1ELb0EEENS1_25SingleTileBwdLPTSchedulerILb1ELi64ELb0EEEEEEEEEvNT_6ParamsE)
        .other          _ZN7cutlass13device_kernelIN5flash19enable_sm80_to_sm89INS1_16FlashAttnBwdSm80INS1_25CollectiveMainloopBwdSm80ILi1ELi1EN4cute5tupleIJNS5_1CILi32EEENS7_ILi64EEENS7_ILi256EEEEEENS_6half_tEfNS_4arch4Sm80ELb1ELb0ELb1ELb1ELb0ELb0ELb0ELb0ELi2ELi2ELi2ELi1ELb1EEENS1_24CollectiveEpilogueBwdGQAISB_fSE_Li256ELb1ELb0EEENS1_25SingleTileBwdLPTSchedulerILb1ELi64ELb0EEEEEEEEEvNT_6ParamsE,@"STO_CUDA_ENTRY STV_DEFAULT"
_ZN7cutlass13device_kernelIN5flash19enable_sm80_to_sm89INS1_16FlashAttnBwdSm80INS1_25CollectiveMainloopBwdSm80ILi1ELi1EN4cute5tupleIJNS5_1CILi32EEENS7_ILi64EEENS7_ILi256EEEEEENS_6half_tEfNS_4arch4Sm80ELb1ELb0ELb1ELb1ELb0ELb0ELb0ELb0ELi2ELi2ELi2ELi1ELb1EEENS1_24CollectiveEpilogueBwdGQAISB_fSE_Li256ELb1ELb0EEENS1_25SingleTileBwdLPTSchedulerILb1ELi64ELb0EEEEEEEEEvNT_6ParamsE:
[----:B------:R-:W-:Y:S01]  /*0000*/  LDC R1, c[0x0][0x28] ;  /* 0x00000a00ff017b82 */ /* 0x000fe20000000800 */
[----:B------:R-:W-:Y:S05]  /*0010*/  EXIT ;  /* 0x000000000000794d */ /* 0x000fea0003800000 */
.L_x_32:
        /* <DEDUP_REMOVED lines=14> */
.L_x_139:


//--------------------- .text._ZN7cutlass13device_kernelIN5flash22FlashAttnBwdPreprocessIN4cute5tupleIJNS3_1CILi32EEENS5_ILi256EEEEEENS_6half_tEfNS_4arch4Sm80ELb1ELb1EEEEEvNT_6ParamsE --------------------------
	.section	.text._ZN7cutlass13device_kernelIN5flash22FlashAttnBwdPreprocessIN4cute5tupleIJNS3_1CILi32EEENS5_ILi256EEEEEENS_6half_tEfNS_4arch4Sm80ELb1ELb1EEEEEvNT_6ParamsE,"ax",@progbits
	.align	128
.text._ZN7cutlass13device_kernelIN5flash22FlashAttnBwdPreprocessIN4cute5tupleIJNS3_1CILi32EEENS5_ILi256EEEEEENS_6half_tEfNS_4arch4Sm80ELb1ELb1EEEEEvNT_6ParamsE:
        .type           _ZN7cutlass13device_kernelIN5flash22FlashAttnBwdPreprocessIN4cute5tupleIJNS3_1CILi32EEENS5_ILi256EEEEEENS_6half_tEfNS_4arch4Sm80ELb1ELb1EEEEEvNT_6ParamsE,@function
        .size           _ZN7cutlass13device_kernelIN5flash22FlashAttnBwdPreprocessIN4cute5tupleIJNS3_1CILi32EEENS5_ILi256EEEEEENS_6half_tEfNS_4arch4Sm80ELb1ELb1EEEEEvNT_6ParamsE,(.L_x_140 - _ZN7cutlass13device_kernelIN5flash22FlashAttnBwdPreprocessIN4cute5tupleIJNS3_1CILi32EEENS5_ILi256EEEEEENS_6half_tEfNS_4arch4Sm80ELb1ELb1EEEEEvNT_6ParamsE)
        .other          _ZN7cutlass13device_kernelIN5flash22FlashAttnBwdPreprocessIN4cute5tupleIJNS3_1CILi32EEENS5_ILi256EEEEEENS_6half_tEfNS_4arch4Sm80ELb1ELb1EEEEEvNT_6ParamsE,@"STO_CUDA_ENTRY STV_DEFAULT"
_ZN7cutlass13device_kernelIN5flash22FlashAttnBwdPreprocessIN4cute5tupleIJNS3_1CILi32EEENS5_ILi256EEEEEENS_6half_tEfNS_4arch4Sm80ELb1ELb1EEEEEvNT_6ParamsE:
[----:B------:R-:W-:Y:S08]  /*0000*/  LDC R1, c[0x0][0x28] ;  /* 0x00000a00ff017b82 */ /* 0x000ff00000000800 */
[----:B------:R-:W0:Y:S01]  /*0010*/  LDC.64 R4, c[0x0][0x2f8] ;  /* 0x0000be00ff047b82 */ /* 0x000e220000000a00 */
[----:B------:R-:W1:Y:S01]  /*0020*/  S2R R43, SR_CTAID.Z ;  /* 0x00000000002b7919 */ /* 0x000e620000002700 */
[----:B------:R-:W-:-:S06]  /*0030*/  ULDC.64 UR4, c[0x0][0x208] ;  /* 0x0000820000047ab9 */ /* 0x000fcc0000000a00 */
[----:B------:R-:W2:Y:S08]  /*0040*/  LDC.64 R6, c[0x0][0x2f0] ;  /* 0x0000bc00ff067b82 */ /* 0x000eb00000000a00 */
[----:B------:R-:W1:Y:S01]  /*0050*/  LDC.64 R2, c[0x0][0x2f0] ;  /* 0x0000bc00ff027b82 */ /* 0x000e620000000a00 */
[----:B0-----:R-:W-:-:S04]  /*0060*/  ISETP.NE.U32.AND P1, PT, R4, RZ, PT ;  /* 0x000000ff0400720c */ /* 0x001fc80003f25070 */
[----:B------:R-:W-:Y:S02]  /*0070*/  ISETP.NE.AND.EX P1, PT, R5, RZ, PT, P1 ;  /* 0x000000ff0500720c */ /* 0x000fe40003f25310 */
[----:B--2---:R-:W-:-:S04]  /*0080*/  ISETP.NE.U32.AND P0, PT, R6, RZ, PT ;  /* 0x000000ff0600720c */ /* 0x004fc80003f05070 */
[----:B------:R-:W-:Y:S01]  /*0090*/  ISETP.NE.AND.EX P0, PT, R7, RZ, PT, P0 ;  /* 0x000000ff0700720c */ /* 0x000fe20003f05300 */
[----:B------:R-:W-:Y:S01]  /*00a0*/  ULDC UR6, c[0x0][0x218] ;  /* 0x0000860000067ab9 */ /* 0x000fe20000000800 */
[----:B-1----:R-:W-:-:S05]  /*00b0*/  IMAD.WIDE R2, R43, 0x4, R2 ;  /* 0x000000042b027825 */ /* 0x002fca00078e0202 */
[----:B------:R-:W0:Y:S01]  /*00c0*/  @P1 LDC.64 R4, c[0x0][0x2f8] ;  /* 0x0000be00ff041b82 */ /* 0x000e220000000a00 */
[----:B------:R-:W-:-:S05]  /*00d0*/  MOV R11, UR6 ;  /* 0x00000006000b7c02 */ /* 0x000fca0008000f00 */
[----:B------:R1:W5:Y:S01]  /*00e0*/  @P0 LDG.E R42, desc[UR4][R2.64] ;  /* 0x00000004022a0981 */ /* 0x000362000c1e1900 */
[----:B------:R-:W-:Y:S01]  /*00f0*/  ISETP.NE.U32.AND P2, PT, R6, RZ, PT ;  /* 0x000000ff0600720c */ /* 0x000fe20003f45070 */
[----:B------:R-:W2:Y:S03]  /*0100*/  S2R R36, SR_CTAID.X ;  /* 0x0000000000247919 */ /* 0x000ea60000002500 */
[----:B------:R-:W-:Y:S01]  /*0110*/  ISETP.NE.AND.EX P2, PT, R7, RZ, PT, P2 ;  /* 0x000000ff0700720c */ /* 0x000fe20003f45320 */
[----:B------:R-:W3:Y:S01]  /*0120*/  S2R R37, SR_TID.X ;  /* 0x0000000000257919 */ /* 0x000ee20000002100 */
[----:B0-----:R-:W-:-:S05]  /*0130*/  @P1 IMAD.WIDE R4, R43, 0x4, R4 ;  /* 0x000000042b041825 */ /* 0x001fca00078e0204 */
[----:B------:R1:W5:Y:S01]  /*0140*/  @P1 LDG.E R11, desc[UR4][R4.64] ;  /* 0x00000004040b1981 */ /* 0x000362000c1e1900 */
[----:B--2---:R-:W-:Y:S01]  /*0150*/  SHF.L.U32 R10, R36, 0x5, RZ ;  /* 0x00000005240a7819 */ /* 0x004fe200000006ff */
[----:B---3--:R-:W-:Y:S06]  /*0160*/  @P1 BRA `(.L_x_33) ;  /* 0x0000000000101947 */ /* 0x008fec0003800000 */
[----:B------:R-:W-:Y:S05]  /*0170*/  @!P0 BRA `(.L_x_33) ;  /* 0x00000000000c8947 */ /* 0x000fea0003800000 */
[----:B------:R-:W2:Y:S04]  /*0180*/  LDG.E R0, desc[UR4][R2.64] ;  /* 0x0000000402007981 */ /* 0x000ea8000c1e1900 */
[----:B-----5:R-:W2:Y:S02]  /*0190*/  LDG.E R11, desc[UR4][R2.64+0x4] ;  /* 0x00000404020b7981 */ /* 0x020ea4000c1e1900 */
[----:B--2---:R-:W-:-:S07]  /*01a0*/  IADD3 R11, -R0, R11, RZ ;  /* 0x0000000b000b7210 */ /* 0x004fce0007ffe1ff */
.L_x_33:
[----:B-----5:R-:W-:-:S13]  /*01b0*/  ISETP.LE.AND P1, PT, R11, R10, PT ;  /* 0x0000000a0b00720c */ /* 0x020fda0003f23270 */
[----:B------:R-:W-:Y:S05]  /*01c0*/  @P2 EXIT P1 ;  /* 0x000000000000294d */ /* 0x000fea0000800000 */
[----:B------:R-:W0:Y:S01]  /*01d0*/  S2UR UR6, SR_CTAID.Y ;  /* 0x00000000000679c3 */ /* 0x000e220000002600 */
[----:B------:R-:W-:Y:S02]  /*01e0*/  SHF.R.S32.HI R0, RZ, 0x1f, R37 ;  /* 0x0000001fff007819 */ /* 0x000fe40000011425 */
[----:B------:R-:W-:Y:S02]  /*01f0*/  CS2R R12, SRZ ;  /* 0x00000000000c7805 */ /* 0x000fe4000001ff00 */
[----:B------:R-:W-:Y:S01]  /*0200*/  ISETP.GT.AND P1, PT, R37, 0x1f, PT ;  /* 0x0000001f2500780c */ /* 0x000fe20003f24270 */
[----:B------:R-:W-:Y:S01]  /*0210*/  BSSY B0, `(.L_x_34) ;  /* 0x0000029000007945 */ /* 0x000fe20003800000 */
[----:B------:R-:W-:Y:S02]  /*0220*/  LEA.HI R0, R0, R37, RZ, 0x4 ;  /* 0x0000002500007211 */ /* 0x000fe400078f20ff */
[----:B------:R-:W-:Y:S01]  /*0230*/  IADD3 R8, -R10, R11, RZ ;  /* 0x0000000b0a087210 */ /* 0x000fe20007ffe1ff */
[----:B------:R-:W2:Y:S01]  /*0240*/  LDC.64 R20, c[0x0][0x230] ;  /* 0x00008c00ff147b82 */ /* 0x000ea20000000a00 */
[----:B-1----:R-:W-:-:S02]  /*0250*/  LOP3.LUT R2, R0, 0xfffffff0, RZ, 0xc0, !PT ;  /* 0xfffffff000027812 */ /* 0x002fc400078ec0ff */
[----:B------:R-:W-:Y:S02]  /*0260*/  ISETP.GE.OR P4, PT, R37, R8, P1 ;  /* 0x000000082500720c */ /* 0x000fe40000f86670 */
[----:B------:R-:W-:Y:S02]  /*0270*/  IADD3 R9, -R2, R37, RZ ;  /* 0x0000002502097210 */ /* 0x000fe40007ffe1ff */
[----:B------:R-:W-:Y:S02]  /*0280*/  SHF.R.S32.HI R7, RZ, 0x4, R0 ;  /* 0x00000004ff077819 */ /* 0x000fe40000011400 */
[----:B------:R-:W-:Y:S02]  /*0290*/  SHF.L.U32 R38, R9, 0x3, RZ ;  /* 0x0000000309267819 */ /* 0x000fe400000006ff */
[----:B------:R-:W-:Y:S02]  /*02a0*/  @P0 MOV R12, R42 ;  /* 0x0000002a000c0202 */ /* 0x000fe40000000f00 */
[----:B------:R-:W-:-:S02]  /*02b0*/  SHF.R.S32.HI R39, RZ, 0x1f, R38 ;  /* 0x0000001fff277819 */ /* 0x000fc40000011426 */
[----:B------:R-:W-:Y:S01]  /*02c0*/  SHF.R.S32.HI R3, RZ, 0x1f, R43 ;  /* 0x0000001fff037819 */ /* 0x000fe2000001142b */
[----:B0-----:R-:W-:Y:S01]  /*02d0*/  USHF.R.S32.HI UR7, URZ, 0x1f, UR6 ;  /* 0x0000001f3f077899 */ /* 0x001fe20008011406 */
[----:B------:R-:W-:Y:S02]  /*02e0*/  @P0 SHF.R.S32.HI R13, RZ, 0x1f, R42 ;  /* 0x0000001fff0d0819 */ /* 0x000fe4000001142a */
[----:B------:R-:W-:Y:S02]  /*02f0*/  IADD3 R40, P3, R7, R12, RZ ;  /* 0x0000000c07287210 */ /* 0x000fe40007f7e0ff */
[----:B------:R-:W-:Y:S02]  /*0300*/  SEL R6, R43, RZ, !P2 ;  /* 0x000000ff2b067207 */ /* 0x000fe40005000000 */
[----:B------:R-:W-:Y:S01]  /*0310*/  MOV R5, 0x7f800000 ;  /* 0x7f80000000057802 */ /* 0x000fe20000000f00 */
[C---:B--2---:R-:W-:Y:S01]  /*0320*/  IMAD R2, R20.reuse, UR7, RZ ;  /* 0x0000000714027c24 */ /* 0x044fe2000f8e02ff */
[----:B------:R-:W-:Y:S01]  /*0330*/  SHF.R.S32.HI R4, RZ, 0x1f, R7 ;  /* 0x0000001fff047819 */ /* 0x000fe20000011407 */
[----:B------:R-:W-:Y:S01]  /*0340*/  IMAD.WIDE.U32 R14, R20, UR6, R38 ;  /* 0x00000006140e7c25 */ /* 0x000fe2000f8e0026 */
[----:B------:R-:W-:-:S03]  /*0350*/  SEL R3, R3, RZ, !P2 ;  /* 0x000000ff03037207 */ /* 0x000fc60005000000 */
[----:B------:R-:W-:Y:S01]  /*0360*/  IMAD R21, R21, UR6, R2 ;  /* 0x0000000615157c24 */ /* 0x000fe2000f8e0202 */
[----:B------:R-:W-:Y:S06]  /*0370*/  @P4 BRA `(.L_x_35) ;  /* 0x0000000000484947 */ /* 0x000fec0003800000 */
[----:B------:R-:W0:Y:S01]  /*0380*/  LDC.64 R18, c[0x0][0x290] ;  /* 0x0000a400ff127b82 */ /* 0x000e220000000a00 */
[----:B------:R-:W-:Y:S01]  /*0390*/  SHF.R.S32.HI R5, RZ, 0x1f, R10 ;  /* 0x0000001fff057819 */ /* 0x000fe2000001140a */
[----:B------:R-:W-:Y:S01]  /*03a0*/  ULDC.64 UR8, c[0x0][0x298] ;  /* 0x0000a60000087ab9 */ /* 0x000fe20000000a00 */
[--C-:B------:R-:W-:Y:S02]  /*03b0*/  SHF.R.S32.HI R0, RZ, 0x1f, R37.reuse ;  /* 0x0000001fff007819 */ /* 0x100fe40000011425 */
[----:B------:R-:W-:-:S04]  /*03c0*/  IADD3 R16, P2, P4, R12, R10, R37 ;  /* 0x0000000a0c107210 */ /* 0x000fc80007c5e025 */
[----:B------:R-:W-:Y:S01]  /*03d0*/  IADD3.X R17, R13, R5, R0, P2, P4 ;  /* 0x000000050d117210 */ /* 0x000fe200017e8400 */
[C---:B0-----:R-:W-:Y:S02]  /*03e0*/  IMAD R0, R18.reuse, UR7, RZ ;  /* 0x0000000712007c24 */ /* 0x041fe4000f8e02ff */
[----:B------:R-:W-:-:S04]  /*03f0*/  IMAD.WIDE.U32 R16, R18, UR6, R16 ;  /* 0x0000000612107c25 */ /* 0x000fc8000f8e0010 */
[----:B------:R-:W-:Y:S02]  /*0400*/  IMAD R5, R19, UR6, R0 ;  /* 0x0000000613057c24 */ /* 0x000fe4000f8e0200 */
[----:B------:R-:W-:-:S03]  /*0410*/  IMAD R19, R3, UR8, RZ ;  /* 0x0000000803137c24 */ /* 0x000fc6000f8e02ff */
[----:B------:R-:W-:Y:S01]  /*0420*/  IADD3 R17, R17, R5, RZ ;  /* 0x0000000511117210 */ /* 0x000fe20007ffe0ff */
[C---:B------:R-:W-:Y:S02]  /*0430*/  IMAD R5, R6.reuse, UR9, R19 ;  /* 0x0000000906057c24 */ /* 0x040fe4000f8e0213 */
[----:B------:R-:W-:Y:S01]  /*0440*/  IMAD.WIDE.U32 R16, R6, UR8, R16 ;  /* 0x0000000806107c25 */ /* 0x000fe2000f8e0010 */
[----:B------:R-:W-:-:S04]  /*0450*/  ULDC.64 UR8, c[0x0][0x288] ;  /* 0x0000a20000087ab9 */ /* 0x000fc80000000a00 */
[----:B------:R-:W-:Y:S02]  /*0460*/  IADD3 R5, R17, R5, RZ ;  /* 0x0000000511057210 */ /* 0x000fe40007ffe0ff */
[----:B------:R-:W-:-:S04]  /*0470*/  LEA R18, P2, R16, UR8, 0x2 ;  /* 0x0000000810127c11 */ /* 0x000fc8000f8410ff */
[----:B------:R-:W-:-:S05]  /*0480*/  LEA.HI.X R19, R16, UR9, R5, 0x2, P2 ;  /* 0x0000000910137c11 */ /* 0x000fca00090f1405 */
[----:B------:R0:W5:Y:S04]  /*0490*/  LDG.E R5, desc[UR4][R18.64] ;  /* 0x0000000412057981 */ /* 0x000168000c1e1900 */
.L_x_35:
[----:B------:R-:W-:Y:S05]  /*04a0*/  BSYNC B0 ;  /* 0x0000000000007941 */ /* 0x000fea0003800000 */
.L_x_34:
[----:B------:R-:W1:Y:S01]  /*04b0*/  LDC.64 R44, c[0x0][0x250] ;  /* 0x00009400ff2c7b82 */ /* 0x000e620000000a00 */
[----:B------:R-:W-:Y:S01]  /*04c0*/  ISETP.GE.AND P2, PT, R7, R8, PT ;  /* 0x000000080700720c */ /* 0x000fe20003f46270 */
[----:B------:R-:W-:Y:S01]  /*04d0*/  ULDC.64 UR8, c[0x0][0x238] ;  /* 0x00008e0000087ab9 */ /* 0x000fe20000000a00 */
[----:B------:R-:W-:Y:S01]  /*04e0*/  IADD3 R15, R15, R21, RZ ;  /* 0x000000150f0f7210 */ /* 0x000fe20007ffe0ff */
[----:B------:R-:W-:Y:S01]  /*04f0*/  IMAD R17, R3, UR8, RZ ;  /* 0x0000000803117c24 */ /* 0x000fe2000f8e02ff */
[----:B------:R-:W-:Y:S01]  /*0500*/  IADD3.X R41, R4, R13, RZ, P3, !PT ;  /* 0x0000000d04297210 */ /* 0x000fe20001ffe4ff */
[----:B------:R-:W-:Y:S01]  /*0510*/  BSSY B0, `(.L_x_36) ;  /* 0x000001b000007945 */ /* 0x000fe20003800000 */
[----:B------:R-:W-:Y:S01]  /*0520*/  HFMA2.MMA R16, -RZ, RZ, 0, 0 ;  /* 0x00000000ff107435 */ /* 0x000fe200000001ff */
[C---:B------:R-:W-:Y:S01]  /*0530*/  IMAD R17, R6.reuse, UR9, R17 ;  /* 0x0000000906117c24 */ /* 0x040fe2000f8e0211 */
[----:B------:R-:W-:Y:S01]  /*0540*/  CS2R R20, SRZ ;  /* 0x0000000000147805 */ /* 0x000fe2000001ff00 */
[----:B------:R-:W-:Y:S01]  /*0550*/  IMAD.WIDE.U32 R26, R6, UR8, R14 ;  /* 0x00000008061a7c25 */ /* 0x000fe2000f8e000e */
[----:B------:R-:W-:-:S02]  /*0560*/  CS2R R22, SRZ ;  /* 0x0000000000167805 */ /* 0x000fc4000001ff00 */
[----:B------:R-:W-:Y:S02]  /*0570*/  CS2R R12, SRZ ;  /* 0x00000000000c7805 */ /* 0x000fe4000001ff00 */
[----:B------:R-:W-:Y:S02]  /*0580*/  CS2R R14, SRZ ;  /* 0x00000000000e7805 */ /* 0x000fe4000001ff00 */
[----:B------:R-:W-:Y:S01]  /*0590*/  IADD3 R2, R7, 0x10, RZ ;  /* 0x0000001007027810 */ /* 0x000fe20007ffe0ff */
[----:B------:R-:W-:Y:S01]  /*05a0*/  IMAD.WIDE R40, R36, 0x20, R40 ;  /* 0x0000002024287825 */ /* 0x000fe200078e0228 */
[----:B------:R-:W-:Y:S01]  /*05b0*/  IADD3 R25, R27, R17, RZ ;  /* 0x000000111b197210 */ /* 0x000fe20007ffe0ff */
[----:B------:R-:W-:Y:S06]  /*05c0*/  @P2 BRA `(.L_x_37) ;  /* 0x00000000003c2947 */ /* 0x000fec0003800000 */
[----:B------:R-:W-:Y:S01]  /*05d0*/  MOV R24, R26 ;  /* 0x0000001a00187202 */ /* 0x000fe20000000f00 */
[----:B------:R-:W-:Y:S01]  /*05e0*/  ULDC.64 UR8, c[0x0][0x228] ;  /* 0x00008a0000087ab9 */ /* 0x000fe20000000a00 */
[----:B------:R-:W-:Y:S01]  /*05f0*/  IADD3 R0, R38, 0x80, RZ ;  /* 0x0000008026007810 */ /* 0x000fe20007ffe0ff */
[----:B------:R-:W-:Y:S01]  /*0600*/  IMAD R17, R41, UR8, RZ ;  /* 0x0000000829117c24 */ /* 0x000fe2000f8e02ff */
[----:B------:R-:W-:Y:S01]  /*0610*/  ULDC.64 UR10, c[0x0][0x210] ;  /* 0x00008400000a7ab9 */ /* 0x000fe20000000a00 */
[----:B0-----:R-:W-:Y:S01]  /*0620*/  IMAD.WIDE.U32 R18, R40, UR8, R24 ;  /* 0x0000000828127c25 */ /* 0x001fe2000f8e0018 */
[----:B------:R-:W-:Y:S02]  /*0630*/  ULDC UR8, c[0x0][0x21c] ;  /* 0x0000870000087ab9 */ /* 0x000fe40000000800 */
[----:B------:R-:W-:Y:S01]  /*0640*/  ISETP.GE.AND P3, PT, R38, UR8, PT ;  /* 0x0000000826007c0c */ /* 0x000fe2000bf66270 */
[----:B------:R-:W-:Y:S01]  /*0650*/  IMAD R17, R40, UR9, R17 ;  /* 0x0000000928117c24 */ /* 0x000fe2000f8e0211 */
[----:B------:R-:W-:-:S02]  /*0660*/  ISETP.GE.AND P4, PT, R0, UR8, PT ;  /* 0x0000000800007c0c */ /* 0x000fc4000bf86270 */
[----:B------:R-:W-:Y:S02]  /*0670*/  LEA R28, P5, R18, UR10, 0x1 ;  /* 0x0000000a121c7c11 */ /* 0x000fe4000f8a08ff */
[----:B------:R-:W-:-:S04]  /*0680*/  IADD3 R17, R19, R17, RZ ;  /* 0x0000001113117210 */ /* 0x000fc80007ffe0ff */
[----:B------:R-:W-:-:S05]  /*0690*/  LEA.HI.X R29, R18, UR11, R17, 0x1, P5 ;  /* 0x0000000b121d7c11 */ /* 0x000fca000a8f0c11 */
[----:B------:R2:W5:Y:S04]  /*06a0*/  @!P3 LDG.E.128 R20, desc[UR4][R28.64] ;  /* 0x000000041c14b981 */ /* 0x000568000c1e1d00 */
[----:B------:R2:W5:Y:S02]  /*06b0*/  @!P4 LDG.E.128 R12, desc[UR4][R28.64+0x100] ;  /* 0x000100041c0cc981 */ /* 0x000564000c1e1d00 */
.L_x_37:
[----:B------:R-:W-:Y:S05]  /*06c0*/  BSYNC B0 ;  /* 0x0000000000007941 */ /* 0x000fea0003800000 */
.L_x_36:
[----:B------:R-:W-:Y:S01]  /*06d0*/  ISETP.GE.AND P3, PT, R2, R8, PT ;  /* 0x000000080200720c */ /* 0x000fe20003f66270 */
[C---:B01----:R-:W-:Y:S01]  /*06e0*/  IMAD R18, R44.reuse, UR7, RZ ;  /* 0x000000072c127c24 */ /* 0x043fe2000f8e02ff */
[----:B------:R-:W-:Y:S01]  /*06f0*/  BSSY B0, `(.L_x_38) ;  /* 0x000001d000007945 */ /* 0x000fe20003800000 */
[----:B------:R-:W-:Y:S01]  /*0700*/  HFMA2.MMA R17, -RZ, RZ, 0, 0 ;  /* 0x00000000ff117435 */ /* 0x000fe200000001ff */
[----:B-----5:R-:W-:Y:S01]  /*0710*/  MOV R0, R20 ;  /* 0x0000001400007202 */ /* 0x020fe20000000f00 */
[----:B--2---:R-:W-:Y:S01]  /*0720*/  IMAD R29, R45, UR6, R18 ;  /* 0x000000062d1d7c24 */ /* 0x004fe2000f8e0212 */
[----:B------:R-:W-:Y:S01]  /*0730*/  MOV R49, R21 ;  /* 0x0000001500317202 */ /* 0x000fe20000000f00 */
[----:B------:R-:W-:Y:S01]  /*0740*/  IMAD.WIDE.U32 R44, R44, UR6, R38 ;  /* 0x000000062c2c7c25 */ /* 0x000fe2000f8e0026 */
[----:B------:R-:W-:Y:S02]  /*0750*/  MOV R48, R22 ;  /* 0x0000001600307202 */ /* 0x000fe40000000f00 */
[----:B------:R-:W-:-:S02]  /*0760*/  CS2R R20, SRZ ;  /* 0x0000000000147805 */ /* 0x000fc4000001ff00 */
[----:B------:R-:W-:Y:S02]  /*0770*/  MOV R51, R23 ;  /* 0x0000001700337202 */ /* 0x000fe40000000f00 */
[----:B------:R-:W-:Y:S02]  /*0780*/  CS2R R22, SRZ ;  /* 0x0000000000167805 */ /* 0x000fe4000001ff00 */
[----:B------:R-:W-:Y:S01]  /*0790*/  CS2R R18, SRZ ;  /* 0x0000000000127805 */ /* 0x000fe2000001ff00 */
[----:B------:R-:W-:Y:S06]  /*07a0*/  @P3 BRA `(.L_x_39) ;  /* 0x0000000000443947 */ /* 0x000fec0003800000 */
[----:B------:R-:W-:Y:S01]  /*07b0*/  IADD3 R27, P4, R40, 0x10, RZ ;  /* 0x00000010281b7810 */ /* 0x000fe20007f9e0ff */
[----:B------:R-:W-:Y:S01]  /*07c0*/  ULDC.64 UR8, c[0x0][0x228] ;  /* 0x00008a0000087ab9 */ /* 0x000fe20000000a00 */
[----:B------:R-:W-:Y:S02]  /*07d0*/  ULDC.64 UR10, c[0x0][0x210] ;  /* 0x00008400000a7ab9 */ /* 0x000fe40000000a00 */
[----:B------:R-:W-:-:S05]  /*07e0*/  IADD3.X R24, RZ, R41, RZ, P4, !PT ;  /* 0x00000029ff187210 */ /* 0x000fca00027fe4ff */
[----:B------:R-:W-:Y:S01]  /*07f0*/  IMAD R28, R24, UR8, RZ ;  /* 0x00000008181c7c24 */ /* 0x000fe2000f8e02ff */
[----:B------:R-:W-:Y:S02]  /*0800*/  MOV R24, R26 ;  /* 0x0000001a00187202 */ /* 0x000fe40000000f00 */
[----:B------:R-:W-:-:S03]  /*0810*/  IADD3 R26, R38, 0x80, RZ ;  /* 0x00000080261a7810 */ /* 0x000fc60007ffe0ff */
[C---:B------:R-:W-:Y:S01]  /*0820*/  IMAD.WIDE.U32 R24, R27.reuse, UR8, R24 ;  /* 0x000000081b187c25 */ /* 0x040fe2000f8e0018 */
[----:B------:R-:W-:Y:S02]  /*0830*/  ULDC UR8, c[0x0][0x21c] ;  /* 0x0000870000087ab9 */ /* 0x000fe40000000800 */
[----:B------:R-:W-:Y:S01]  /*0840*/  ISETP.GE.AND P5, PT, R38, UR8, PT ;  /* 0x0000000826007c0c */ /* 0x000fe2000bfa6270 */
[----:B------:R-:W-:Y:S01]  /*0850*/  IMAD R27, R27, UR9, R28 ;  /* 0x000000091b1b7c24 */ /* 0x000fe2000f8e021c */
[----:B------:R-:W-:Y:S02]  /*0860*/  ISETP.GE.AND P6, PT, R26, UR8, PT ;  /* 0x000000081a007c0c */ /* 0x000fe4000bfc6270 */
[----:B------:R-:W-:Y:S02]  /*0870*/  LEA R26, P4, R24, UR10, 0x1 ;  /* 0x0000000a181a7c11 */ /* 0x000fe4000f8808ff */
[----:B------:R-:W-:-:S04]  /*0880*/  IADD3 R25, R25, R27, RZ ;  /* 0x0000001b19197210 */ /* 0x000fc80007ffe0ff */
[----:B------:R-:W-:-:S05]  /*0890*/  LEA.HI.X R27, R24, UR11, R25, 0x1, P4 ;  /* 0x0000000b181b7c11 */ /* 0x000fca000a0f0c19 */
[----:B------:R0:W5:Y:S04]  /*08a0*/  @!P5 LDG.E.128 R20, desc[UR4][R26.64] ;  /* 0x000000041a14d981 */ /* 0x000168000c1e1d00 */
[----:B------:R0:W5:Y:S02]  /*08b0*/  @!P6 LDG.E.128 R16, desc[UR4][R26.64+0x100] ;  /* 0x000100041a10e981 */ /* 0x000164000c1e1d00 */
.L_x_39:
[----:B------:R-:W-:Y:S05]  /*08c0*/  BSYNC B0 ;  /* 0x0000000000007941 */ /* 0x000fea0003800000 */
.L_x_38:
[----:B------:R-:W-:Y:S01]  /*08d0*/  ULDC.64 UR8, c[0x0][0x258] ;  /* 0x0000960000087ab9 */ /* 0x000fe20000000a00 */
[----:B------:R-:W-:Y:S01]  /*08e0*/  IADD3 R45, R45, R29, RZ ;  /* 0x0000001d2d2d7210 */ /* 0x000fe20007ffe0ff */
[----:B------:R-:W-:Y:S01]  /*08f0*/  BSSY B0, `(.L_x_40) ;  /* 0x000001f000007945 */ /* 0x000fe20003800000 */
[----:B-----5:R-:W-:Y:S01]  /*0900*/  MOV R52, R21 ;  /* 0x0000001500347202 */ /* 0x020fe20000000f00 */
[----:B------:R-:W-:Y:S01]  /*0910*/  IMAD R21, R3, UR8, RZ ;  /* 0x0000000803157c24 */ /* 0x000fe2000f8e02ff */
[----:B------:R-:W-:Y:S01]  /*0920*/  HFMA2.MMA R32, -RZ, RZ, 0, 0 ;  /* 0x00000000ff207435 */ /* 0x000fe200000001ff */
[C---:B------:R-:W-:Y:S01]  /*0930*/  IMAD.WIDE.U32 R44, R6.reuse, UR8, R44 ;  /* 0x00000008062c7c25 */ /* 0x040fe2000f8e002c */
[----:B------:R-:W-:Y:S02]  /*0940*/  MOV R50, R20 ;  /* 0x0000001400327202 */ /* 0x000fe40000000f00 */
[----:B------:R-:W-:Y:S02]  /*0950*/  CS2R R28, SRZ ;  /* 0x00000000001c7805 */ /* 0x000fe4000001ff00 */
[----:B------:R-:W-:Y:S01]  /*0960*/  MOV R53, R22 ;  /* 0x0000001600357202 */ /* 0x000fe20000000f00 */
[----:B------:R-:W-:Y:S01]  /*0970*/  IMAD R47, R6, UR9, R21 ;  /* 0x00000009062f7c24 */ /* 0x000fe2000f8e0215 */
[----:B------:R-:W-:-:S02]  /*0980*/  MOV R54, R23 ;  /* 0x0000001700367202 */ /* 0x000fc40000000f00 */
[----:B------:R-:W-:Y:S02]  /*0990*/  CS2R R20, SRZ ;  /* 0x0000000000147805 */ /* 0x000fe4000001ff00 */
[----:B------:R-:W-:Y:S02]  /*09a0*/  CS2R R22, SRZ ;  /* 0x0000000000167805 */ /* 0x000fe4000001ff00 */
[----:B------:R-:W-:Y:S02]  /*09b0*/  CS2R R24, SRZ ;  /* 0x0000000000187805 */ /* 0x000fe4000001ff00 */
[----:B0-----:R-:W-:Y:S02]  /*09c0*/  CS2R R26, SRZ ;  /* 0x00000000001a7805 */ /* 0x001fe4000001ff00 */
[----:B------:R-:W-:Y:S01]  /*09d0*/  IADD3 R47, R45, R47, RZ ;  /* 0x0000002f2d2f7210 */ /* 0x000fe20007ffe0ff */
[----:B------:R-:W-:Y:S06]  /*09e0*/  @P2 BRA `(.L_x_41) ;  /* 0x00000000003c2947 */ /* 0x000fec0003800000 */
        /* <DEDUP_REMOVED lines=15> */
.L_x_41:
[----:B------:R-:W-:Y:S05]  /*0ae0*/  BSYNC B0 ;  /* 0x0000000000007941 */ /* 0x000fea0003800000 */
.L_x_40:
[----:B-----5:R-:W-:Y:S01]  /*0af0*/  MOV R55, R20 ;  /* 0x0000001400377202 */ /* 0x020fe20000000f00 */
[----:B------:R-:W-:Y:S01]  /*0b00*/  BSSY B0, `(.L_x_42) ;  /* 0x0000018000007945 */ /* 0x000fe20003800000 */
[----:B------:R-:W-:Y:S01]  /*0b10*/  HFMA2.MMA R33, -RZ, RZ, 0, 0 ;  /* 0x00000000ff217435 */ /* 0x000fe200000001ff */
[----:B0-----:R-:W-:Y:S02]  /*0b20*/  CS2R R30, SRZ ;  /* 0x00000000001e7805 */ /* 0x001fe4000001ff00 */
[----:B------:R-:W-:Y:S01]  /*0b30*/  CS2R R34, SRZ ;  /* 0x0000000000227805 */ /* 0x000fe2000001ff00 */
        /* <DEDUP_REMOVED lines=8> */
[C---:B------:R-:W-:Y:S01]  /*0bc0*/  IADD3 R41, R38.reuse, 0x80, RZ ;  /* 0x0000008026297810 */ /* 0x040fe20007ffe0ff */
[----:B------:R-:W-:Y:S01]  /*0bd0*/  IMAD.WIDE.U32 R44, R39, UR10, R44 ;  /* 0x0000000a272c7c25 */ /* 0x000fe2000f8e002c */
[----:B------:R-:W-:Y:S02]  /*0be0*/  ISETP.GE.AND P3, PT, R38, UR8, PT ;  /* 0x0000000826007c0c */ /* 0x000fe4000bf66270 */
[----:B------:R-:W-:Y:S01]  /*0bf0*/  ISETP.GE.AND P4, PT, R41, UR8, PT ;  /* 0x0000000829007c0c */ /* 0x000fe2000bf86270 */
[----:B------:R-:W-:-:S04]  /*0c00*/  IMAD R40, R40, UR10, RZ ;  /* 0x0000000a28287c24 */ /* 0x000fc8000f8e02ff */
[----:B------:R-:W-:Y:S01]  /*0c10*/  IMAD R39, R39, UR11, R40 ;  /* 0x0000000b27277c24 */ /* 0x000fe2000f8e0228 */
[----:B------:R-:W-:Y:S02]  /*0c20*/  ULDC.64 UR10, c[0x0][0x240] ;  /* 0x00009000000a7ab9 */ /* 0x000fe40000000a00 */
[----:B------:R-:W-:Y:S02]  /*0c30*/  LEA R38, P2, R44, UR10, 0x1 ;  /* 0x0000000a2c267c11 */ /* 0x000fe4000f8408ff */
[----:B------:R-:W-:-:S04]  /*0c40*/  IADD3 R39, R45, R39, RZ ;  /* 0x000000272d277210 */ /* 0x000fc80007ffe0ff */
[----:B------:R-:W-:-:S05]  /*0c50*/  LEA.HI.X R39, R44, UR11, R39, 0x1, P2 ;  /* 0x0000000b2c277c11 */ /* 0x000fca00090f0c27 */
[----:B------:R0:W5:Y:S04]  /*0c60*/  @!P3 LDG.E.128 R28, desc[UR4][R38.64] ;  /* 0x00000004261cb981 */ /* 0x000168000c1e1d00 */
[----:B------:R0:W5:Y:S02]  /*0c70*/  @!P4 LDG.E.128 R32, desc[UR4][R38.64+0x100] ;  /* 0x000100042620c981 */ /* 0x000164000c1e1d00 */
.L_x_43:
[----:B------:R-:W-:Y:S05]  /*0c80*/  BSYNC B0 ;  /* 0x0000000000007941 */ /* 0x000fea0003800000 */
.L_x_42:
[----:B------:R-:W-:Y:S02]  /*0c90*/  HADD2.F32 R0, -RZ, R0.H0_H0 ;  /* 0x20000000ff007230 */ /* 0x000fe40000004100 */
[----:B------:R-:W-:Y:S01]  /*0ca0*/  FMUL.FTZ R57, R56, R57 ;  /* 0x0000003938397220 */ /* 0x000fe20000410000 */
[----:B0-----:R-:W-:Y:S01]  /*0cb0*/  HADD2.F32 R39, -RZ, R55.H0_H0 ;  /* 0x20000037ff277230 */ /* 0x001fe20000004100 */
[----:B------:R-:W-:Y:S01]  /*0cc0*/  ISETP.NE.AND P2, PT, R9, RZ, PT ;  /* 0x000000ff0900720c */ /* 0x000fe20003f45270 */
[----:B-----5:R-:W-:Y:S01]  /*0cd0*/  HADD2.F32 R41, -RZ, R28.H1_H1 ;  /* 0x3000001cff297230 */ /* 0x020fe20000004100 */
[----:B------:R-:W-:Y:S01]  /*0ce0*/  @P0 LEA R42, R43, R42, 0x5 ;  /* 0x0000002a2b2a0211 */ /* 0x000fe200078e28ff */
[----:B------:R-:W-:Y:S02]  /*0cf0*/  HADD2.F32 R20, -RZ, R49.H0_H0 ;  /* 0x20000031ff147230 */ /* 0x000fe40000004100 */
[----:B------:R-:W-:Y:S01]  /*0d00*/  FFMA.FTZ R57, R0, R39, R57 ;  /* 0x0000002700397223 */ /* 0x000fe20000010039 */
[--C-:B------:R-:W-:Y:S01]  /*0d10*/  HADD2.F32 R0, -RZ, R50.reuse.H1_H1 ;  /* 0x30000032ff007230 */ /* 0x100fe20000004100 */
[----:B------:R-:W-:Y:S01]  /*0d20*/  BSSY B0, `(.L_x_44) ;  /* 0x0000085000007945 */ /* 0x000fe20003800000 */
[----:B------:R-:W-:Y:S01]  /*0d30*/  HADD2.F32 R50, -RZ, R50.H0_H0 ;  /* 0x20000032ff327230 */ /* 0x000fe20000004100 */
[----:B------:R-:W-:Y:S01]  /*0d40*/  MOV R9, RZ ;  /* 0x000000ff00097202 */ /* 0x000fe20000000f00 */
[----:B------:R-:W-:-:S02]  /*0d50*/  HADD2.F32 R39, -RZ, R28.H0_H0 ;  /* 0x2000001cff277230 */ /* 0x000fc40000004100 */
[----:B------:R-:W-:Y:S01]  /*0d60*/  FMUL.FTZ R41, R0, R41 ;  /* 0x0000002900297220 */ /* 0x000fe20000410000 */
[----:B------:R-:W-:Y:S02]  /*0d70*/  HADD2.F32 R45, -RZ, R21.H0_H0 ;  /* 0x20000015ff2d7230 */ /* 0x000fe40000004100 */
[--C-:B------:R-:W-:Y:S02]  /*0d80*/  HADD2.F32 R0, -RZ, R52.reuse.H0_H0 ;  /* 0x20000034ff007230 */ /* 0x100fe40000004100 */
[----:B------:R-:W-:Y:S01]  /*0d90*/  FFMA.FTZ R41, R50, R39, R41 ;  /* 0x0000002732297223 */ /* 0x000fe20000010029 */
[--C-:B------:R-:W-:Y:S02]  /*0da0*/  HADD2.F32 R39, -RZ, R29.reuse.H0_H0 ;  /* 0x2000001dff277230 */ /* 0x100fe40000004100 */
[----:B------:R-:W-:Y:S01]  /*0db0*/  FFMA.FTZ R28, R20, R45, R57 ;  /* 0x0000002d141c7223 */ /* 0x000fe20000010039 */
[----:B------:R-:W-:Y:S02]  /*0dc0*/  HADD2.F32 R52, -RZ, R52.H1_H1 ;  /* 0x30000034ff347230 */ /* 0x000fe40000004100 */
[----:B------:R-:W-:-:S02]  /*0dd0*/  HADD2.F32 R29, -RZ, R29.H1_H1 ;  /* 0x3000001dff1d7230 */ /* 0x000fc40000004100 */
[----:B------:R-:W-:Y:S01]  /*0de0*/  FFMA.FTZ R39, R0, R39, R41 ;  /* 0x0000002700277223 */ /* 0x000fe20000010029 */
[----:B------:R-:W-:Y:S02]  /*0df0*/  HADD2.F32 R49, -RZ, R49.H1_H1 ;  /* 0x30000031ff317230 */ /* 0x000fe40000004100 */
[----:B------:R-:W-:Y:S02]  /*0e00*/  HADD2.F32 R20, -RZ, R21.H1_H1 ;  /* 0x30000015ff147230 */ /* 0x000fe40000004100 */
[----:B------:R-:W-:Y:S01]  /*0e10*/  FFMA.FTZ R41, R52, R29, R39 ;  /* 0x0000001d34297223 */ /* 0x000fe20000010027 */
[----:B------:R-:W-:Y:S02]  /*0e20*/  HADD2.F32 R29, -RZ, R48.H0_H0 ;  /* 0x20000030ff1d7230 */ /* 0x000fe40000004100 */
[----:B------:R-:W-:Y:S02]  /*0e30*/  HADD2.F32 R40, -RZ, R22.H0_H0 ;  /* 0x20000016ff287230 */ /* 0x000fe40000004100 */
[----:B------:R-:W-:Y:S01]  /*0e40*/  FFMA.FTZ R44, R49, R20, R28 ;  /* 0x00000014312c7223 */ /* 0x000fe2000001001c */
[----:B------:R-:W-:-:S02]  /*0e50*/  HADD2.F32 R38, -RZ, R53.H0_H0 ;  /* 0x20000035ff267230 */ /* 0x000fc40000004100 */
[----:B------:R-:W-:Y:S02]  /*0e60*/  HADD2.F32 R39, -RZ, R30.H0_H0 ;  /* 0x2000001eff277230 */ /* 0x000fe40000004100 */
[----:B------:R-:W-:Y:S01]  /*0e70*/  FFMA.FTZ R49, R29, R40, R44 ;  /* 0x000000281d317223 */ /* 0x000fe2000001002c */
[----:B------:R-:W-:Y:S02]  /*0e80*/  HADD2.F32 R48, -RZ, R48.H1_H1 ;  /* 0x30000030ff307230 */ /* 0x000fe40000004100 */
[----:B------:R-:W-:Y:S02]  /*0e90*/  HADD2.F32 R47, -RZ, R22.H1_H1 ;  /* 0x30000016ff2f7230 */ /* 0x000fe40000004100 */
[----:B------:R-:W-:Y:S01]  /*0ea0*/  FFMA.FTZ R40, R38, R39, R41 ;  /* 0x0000002726287223 */ /* 0x000fe20000010029 */
[----:B------:R-:W-:Y:S02]  /*0eb0*/  HADD2.F32 R53, -RZ, R53.H1_H1 ;  /* 0x30000035ff357230 */ /* 0x000fe40000004100 */
[----:B------:R-:W-:-:S02]  /*0ec0*/  HADD2.F32 R30, -RZ, R30.H1_H1 ;  /* 0x3000001eff1e7230 */ /* 0x000fc40000004100 */
[----:B------:R-:W-:Y:S01]  /*0ed0*/  FFMA.FTZ R49, R48, R47, R49 ;  /* 0x0000002f30317223 */ /* 0x000fe20000010031 */
[--C-:B------:R-:W-:Y:S02]  /*0ee0*/  HADD2.F32 R45, -RZ, R24.reuse.H0_H0 ;  /* 0x20000018ff2d7230 */ /* 0x100fe40000004100 */
[----:B------:R-:W-:Y:S02]  /*0ef0*/  HADD2.F32 R41, -RZ, R24.H1_H1 ;  /* 0x30000018ff297230 */ /* 0x000fe40000004100 */
[----:B------:R-:W-:Y:S01]  /*0f00*/  FFMA.FTZ R44, R53, R30, R40 ;  /* 0x0000001e352c7223 */ /* 0x000fe20000010028 */
[--C-:B------:R-:W-:Y:S02]  /*0f10*/  HADD2.F32 R24, -RZ, R26.reuse.H0_H0 ;  /* 0x2000001aff187230 */ /* 0x100fe40000004100 */
[----:B------:R-:W-:Y:S02]  /*0f20*/  HADD2.F32 R29, -RZ, R26.H1_H1 ;  /* 0x3000001aff1d7230 */ /* 0x000fe40000004100 */
[----:B------:R-:W-:-:S02]  /*0f30*/  HADD2.F32 R39, -RZ, R25.H0_H0 ;  /* 0x20000019ff277230 */ /* 0x000fc40000004100 */
[----:B------:R-:W-:Y:S02]  /*0f40*/  HADD2.F32 R38, -RZ, R25.H1_H1 ;  /* 0x30000019ff267230 */ /* 0x000fe40000004100 */
[----:B------:R-:W-:Y:S02]  /*0f50*/  HADD2.F32 R26, -RZ, R51.H0_H0 ;  /* 0x20000033ff1a7230 */ /* 0x000fe40000004100 */
[----:B------:R-:W-:Y:S02]  /*0f60*/  HADD2.F32 R47, -RZ, R23.H0_H0 ;  /* 0x20000017ff2f7230 */ /* 0x000fe40000004100 */
[--C-:B------:R-:W-:Y:S02]  /*0f70*/  HADD2.F32 R25, -RZ, R27.reuse.H0_H0 ;  /* 0x2000001bff197230 */ /* 0x100fe40000004100 */
[----:B------:R-:W-:Y:S02]  /*0f80*/  HADD2.F32 R22, -RZ, R27.H1_H1 ;  /* 0x3000001bff167230 */ /* 0x000fe40000004100 */
[----:B------:R-:W-:Y:S01]  /*0f90*/  FFMA.FTZ R26, R26, R47, R49 ;  /* 0x0000002f1a1a7223 */ /* 0x000fe20000010031 */
[----:B------:R-:W-:-:S02]  /*0fa0*/  HADD2.F32 R27, -RZ, R54.H0_H0 ;  /* 0x20000036ff1b7230 */ /* 0x000fc40000004100 */
[----:B------:R-:W-:Y:S02]  /*0fb0*/  HADD2.F32 R40, -RZ, R31.H0_H0 ;  /* 0x2000001fff287230 */ /* 0x000fe40000004100 */
        /* <DEDUP_REMOVED lines=10> */
[----:B------:R-:W-:Y:S01]  /*1060*/  FFMA.FTZ R45, R0, R45, R51 ;  /* 0x0000002d002d7223 */ /* 0x000fe20000010033 */
[----:B------:R-:W-:Y:S02]  /*1070*/  HADD2.F32 R20, -RZ, R12.H1_H1 ;  /* 0x3000000cff147230 */ /* 0x000fe40000004100 */
[----:B------:R-:W-:Y:S02]  /*1080*/  HADD2.F32 R16, -RZ, R16.H1_H1 ;  /* 0x30000010ff107230 */ /* 0x000fe40000004100 */
[----:B------:R-:W-:Y:S01]  /*1090*/  FFMA.FTZ R31, R23, R26, R54 ;  /* 0x0000001a171f7223 */ /* 0x000fe20000010036 */
[----:B------:R-:W-:-:S02]  /*10a0*/  HADD2.F32 R27, -RZ, R32.H1_H1 ;  /* 0x30000020ff1b7230 */ /* 0x000fc40000004100 */
[----:B------:R-:W-:Y:S01]  /*10b0*/  FFMA.FTZ R41, R20, R41, R45 ;  /* 0x0000002914297223 */ /* 0x000fe2000001002d */
[----:B------:R-:W-:Y:S02]  /*10c0*/  HADD2.F32 R12, -RZ, R13.H0_H0 ;  /* 0x2000000dff0c7230 */ /* 0x000fe40000004100 */
[----:B------:R-:W-:Y:S02]  /*10d0*/  HADD2.F32 R0, -RZ, R17.H0_H0 ;  /* 0x20000011ff007230 */ /* 0x000fe40000004100 */
[----:B------:R-:W-:Y:S01]  /*10e0*/  FFMA.FTZ R27, R16, R27, R31 ;  /* 0x0000001b101b7223 */ /* 0x000fe2000001001f */
[----:B------:R-:W-:Y:S02]  /*10f0*/  HADD2.F32 R23, -RZ, R33.H0_H0 ;  /* 0x20000021ff177230 */ /* 0x000fe40000004100 */
[----:B------:R-:W-:Y:S01]  /*1100*/  FFMA.FTZ R16, R12, R39, R41 ;  /* 0x000000270c107223 */ /* 0x000fe20000010029 */
[----:B------:R-:W-:Y:S02]  /*1110*/  HADD2.F32 R21, -RZ, R13.H1_H1 ;  /* 0x3000000dff157230 */ /* 0x000fe40000004100 */
[----:B------:R-:W-:-:S02]  /*1120*/  HADD2.F32 R17, -RZ, R17.H1_H1 ;  /* 0x30000011ff117230 */ /* 0x000fc40000004100 */
[----:B------:R-:W-:Y:S01]  /*1130*/  FFMA.FTZ R20, R0, R23, R27 ;  /* 0x0000001700147223 */ /* 0x000fe2000001001b */
        /* <DEDUP_REMOVED lines=29> */
[----:B0-----:R-:W-:Y:S01]  /*1310*/  FADD.FTZ R16, R0, R13 ;  /* 0x0000000d00107221 */ /* 0x001fe20000010000 */
[----:B-1----:R-:W-:-:S04]  /*1320*/  FADD.FTZ R18, R15, R18 ;  /* 0x000000120f127221 */ /* 0x002fc80000010000 */
[----:B------:R-:W0:Y:S01]  /*1330*/  SHFL.BFLY PT, R13, R16, 0x2, 0x1f ;  /* 0x0c401f00100d7f89 */ /* 0x000e2200000e0000 */
[----:B------:R-:W-:-:S03]  /*1340*/  @P0 SHF.R.S32.HI R15, RZ, 0x1f, R42 ;  /* 0x0000001fff0f0819 */ /* 0x000fc6000001142a */
[----:B------:R-:W1:Y:S01]  /*1350*/  SHFL.BFLY PT, R19, R18, 0x2, 0x1f ;  /* 0x0c401f0012137f89 */ /* 0x000e6200000e0000 */
[----:B------:R-:W-:-:S04]  /*1360*/  @P0 LEA.HI R15, R15, R42, RZ, 0x5 ;  /* 0x0000002a0f0f0211 */ /* 0x000fc800078f28ff */
[----:B------:R-:W-:Y:S01]  /*1370*/  @P0 LOP3.LUT R9, R15, 0xffffffe0, RZ, 0xc0, !PT ;  /* 0xffffffe00f090812 */ /* 0x000fe200078ec0ff */
[----:B0-----:R-:W-:Y:S02]  /*1380*/  FADD.FTZ R17, R16, R13 ;  /* 0x0000000d10117221 */ /* 0x001fe40000010000 */
[----:B------:R-:W0:Y:S01]  /*1390*/  LDC.64 R12, c[0x0][0x2d0] ;  /* 0x0000b400ff0c7b82 */ /* 0x000e220000000a00 */
[----:B-1----:R-:W-:Y:S02]  /*13a0*/  FADD.FTZ R19, R18, R19 ;  /* 0x0000001312137221 */ /* 0x002fe40000010000 */
[----:B------:R-:W1:Y:S04]  /*13b0*/  SHFL.BFLY PT, R14, R17, 0x1, 0x1f ;  /* 0x0c201f00110e7f89 */ /* 0x000e6800000e0000 */
[----:B------:R-:W2:Y:S01]  /*13c0*/  SHFL.BFLY PT, R20, R19, 0x1, 0x1f ;  /* 0x0c201f0013147f89 */ /* 0x000ea200000e0000 */
[----:B-1----:R-:W-:Y:S01]  /*13d0*/  FADD.FTZ R18, R17, R14 ;  /* 0x0000000e11127221 */ /* 0x002fe20000010000 */
[----:B--2---:R-:W-:Y:S01]  /*13e0*/  FADD.FTZ R20, R19, R20 ;  /* 0x0000001413147221 */ /* 0x004fe20000010000 */
[----:B------:R-:W-:Y:S06]  /*13f0*/  @P2 BRA `(.L_x_45) ;  /* 0x00000000005c2947 */ /* 0x000fec0003800000 */
[----:B------:R-:W1:Y:S01]  /*1400*/  LDC.64 R16, c[0x0][0x278] ;  /* 0x00009e00ff107b82 */ /* 0x000e620000000a00 */
[----:B------:R-:W-:Y:S01]  /*1410*/  SHF.R.S32.HI R15, RZ, 0x1f, R9 ;  /* 0x0000001fff0f7819 */ /* 0x000fe20000011409 */
[----:B------:R-:W-:Y:S01]  /*1420*/  ULDC.64 UR8, c[0x0][0x280] ;  /* 0x0000a00000087ab9 */ /* 0x000fe20000000a00 */
[C---:B------:R-:W-:Y:S02]  /*1430*/  IADD3 R14, P0, R10.reuse, R9, RZ ;  /* 0x000000090a0e7210 */ /* 0x040fe40007f1e0ff */
[----:B------:R-:W-:Y:S02]  /*1440*/  ISETP.GE.AND P2, PT, R7, R8, PT ;  /* 0x000000080700720c */ /* 0x000fe40003f46270 */
[----:B------:R-:W-:Y:S01]  /*1450*/  LEA.HI.X.SX32 R15, R10, R15, 0x1, P0 ;  /* 0x0000000f0a0f7211 */ /* 0x000fe200000f0eff */
[C---:B-1----:R-:W-:Y:S02]  /*1460*/  IMAD R0, R16.reuse, UR7, RZ ;  /* 0x0000000710007c24 */ /* 0x042fe4000f8e02ff */
[----:B------:R-:W-:-:S04]  /*1470*/  IMAD.WIDE.U32 R14, R16, UR6, R14 ;  /* 0x00000006100e7c25 */ /* 0x000fc8000f8e000e */
[----:B------:R-:W-:-:S05]  /*1480*/  IMAD R17, R17, UR6, R0 ;  /* 0x0000000611117c24 */ /* 0x000fca000f8e0200 */
[----:B------:R-:W-:Y:S01]  /*1490*/  IADD3 R15, R15, R17, RZ ;  /* 0x000000110f0f7210 */ /* 0x000fe20007ffe0ff */
[----:B------:R-:W-:Y:S02]  /*14a0*/  IMAD R17, R3, UR8, RZ ;  /* 0x0000000803117c24 */ /* 0x000fe4000f8e02ff */
[----:B------:R-:W-:-:S04]  /*14b0*/  IMAD.WIDE.U32 R14, R6, UR8, R14 ;  /* 0x00000008060e7c25 */ /* 0x000fc8000f8e000e */
[----:B------:R-:W-:Y:S01]  /*14c0*/  IMAD R17, R6, UR9, R17 ;  /* 0x0000000906117c24 */ /* 0x000fe2000f8e0211 */
[----:B------:R-:W-:Y:S01]  /*14d0*/  IADD3 R0, P0, R7, R14, RZ ;  /* 0x0000000e07007210 */ /* 0x000fe20007f1e0ff */
[----:B------:R-:W-:Y:S01]  /*14e0*/  ULDC.64 UR8, c[0x0][0x260] ;  /* 0x0000980000087ab9 */ /* 0x000fe20000000a00 */
[----:B------:R-:W-:Y:S02]  /*14f0*/  FSEL R7, R18, RZ, !P2 ;  /* 0x000000ff12077208 */ /* 0x000fe40005000000 */
[----:B------:R-:W-:Y:S02]  /*1500*/  IADD3.X R15, R4, R15, R17, P0, !PT ;  /* 0x0000000f040f7210 */ /* 0x000fe400007fe411 */
[----:B------:R-:W-:Y:S02]  /*1510*/  LEA R14, P3, R0, UR8, 0x2 ;  /* 0x00000008000e7c11 */ /* 0x000fe4000f8610ff */
[----:B------:R-:W-:Y:S02]  /*1520*/  ISETP.GE.AND P0, PT, R2, R8, PT ;  /* 0x000000080200720c */ /* 0x000fe40003f06270 */
[----:B------:R-:W-:-:S02]  /*1530*/  LEA.HI.X R15, R0, UR9, R15, 0x2, P3 ;  /* 0x00000009000f7c11 */ /* 0x000fc400098f140f */
[----:B------:R-:W-:-:S03]  /*1540*/  FSEL R17, R20, RZ, !P0 ;  /* 0x000000ff14117208 */ /* 0x000fc60004000000 */
[----:B------:R1:W-:Y:S04]  /*1550*/  STG.E desc[UR4][R14.64], R7 ;  /* 0x000000070e007986 */ /* 0x0003e8000c101904 */
[----:B------:R1:W-:Y:S02]  /*1560*/  STG.E desc[UR4][R14.64+0x40], R17 ;  /* 0x000040110e007986 */ /* 0x0003e4000c101904 */
.L_x_45:
[----:B------:R-:W-:Y:S05]  /*1570*/  BSYNC B0 ;  /* 0x0000000000007941 */ /* 0x000fea0003800000 */
.L_x_44:
[----:B------:R-:W-:Y:S01]  /*1580*/  IADD3 R11, R11, 0x1f, RZ ;  /* 0x0000001f0b0b7810 */ /* 0x000fe20007ffe0ff */
[----:B------:R-:W-:Y:S01]  /*1590*/  BSSY B0, `(.L_x_46) ;  /* 0x0000029000007945 */ /* 0x000fe20003800000 */
[----:B-1----:R-:W-:Y:S02]  /*15a0*/  SHF.L.U32 R14, R9, 0x8, RZ ;  /* 0x00000008090e7819 */ /* 0x002fe400000006ff */
[----:B------:R-:W-:Y:S02]  /*15b0*/  SHF.R.S32.HI R0, RZ, 0x1f, R11 ;  /* 0x0000001fff007819 */ /* 0x000fe4000001140b */
[----:B------:R-:W-:Y:S02]  /*15c0*/  SHF.L.U32 R7, R36, 0xd, RZ ;  /* 0x0000000d24077819 */ /* 0x000fe400000006ff */
[----:B------:R-:W-:Y:S02]  /*15d0*/  SHF.L.U32 R2, R37, 0x2, RZ ;  /* 0x0000000225027819 */ /* 0x000fe400000006ff */
[----:B------:R-:W-:-:S02]  /*15e0*/  LEA.HI R0, R0, R11, RZ, 0x5 ;  /* 0x0000000b00007211 */ /* 0x000fc400078f28ff */
[----:B------:R-:W-:Y:S02]  /*15f0*/  SHF.R.S32.HI R4, RZ, 0x1f, R14 ;  /* 0x0000001fff047819 */ /* 0x000fe4000001140e */
[--C-:B------:R-:W-:Y:S02]  /*1600*/  IADD3 R14, P0, P2, R14, R2, R7.reuse ;  /* 0x000000020e0e7210 */ /* 0x100fe40007a1e007 */
[----:B------:R-:W-:Y:S02]  /*1610*/  SHF.R.S32.HI R11, RZ, 0x1f, R7 ;  /* 0x0000001fff0b7819 */ /* 0x000fe40000011407 */
[----:B------:R-:W-:Y:S02]  /*1620*/  LOP3.LUT R7, R0, 0xffffffe0, RZ, 0xc0, !PT ;  /* 0xffffffe000077812 */ /* 0x000fe400078ec0ff */
[----:B------:R-:W-:Y:S02]  /*1630*/  SHF.R.S32.HI R2, RZ, 0x1f, R2 ;  /* 0x0000001fff027819 */ /* 0x000fe40000011402 */
[----:B------:R-:W-:-:S02]  /*1640*/  IADD3 R0, -R10, R7, RZ ;  /* 0x000000070a007210 */ /* 0x000fc40007ffe1ff */
[----:B------:R-:W-:Y:S01]  /*1650*/  IADD3.X R15, R4, R2, R11, P0, P2 ;  /* 0x00000002040f7210 */ /* 0x000fe200007e440b */
[----:B0-----:R-:W-:Y:S01]  /*1660*/  IMAD R2, R12, UR7, RZ ;  /* 0x000000070c027c24 */ /* 0x001fe2000f8e02ff */
[----:B------:R-:W-:-:S03]  /*1670*/  ISETP.GE.OR P1, PT, R37, R0, P1 ;  /* 0x000000002500720c */ /* 0x000fc60000f26670 */
[----:B------:R-:W-:Y:S02]  /*1680*/  IMAD R11, R13, UR6, R2 ;  /* 0x000000060d0b7c24 */ /* 0x000fe4000f8e0202 */
[----:B------:R-:W-:-:S05]  /*1690*/  IMAD.WIDE.U32 R12, R12, UR6, R14 ;  /* 0x000000060c0c7c25 */ /* 0x000fca000f8e000e */
[----:B------:R-:W-:-:S03]  /*16a0*/  IADD3 R11, R13, R11, RZ ;  /* 0x0000000b0d0b7210 */ /* 0x000fc60007ffe0ff */
[----:B------:R-:W-:Y:S05]  /*16b0*/  @P1 BRA `(.L_x_47) ;  /* 0x0000000000581947 */ /* 0x000fea0003800000 */
[----:B------:R-:W0:Y:S01]  /*16c0*/  LDC.64 R14, c[0x0][0x2a8] ;  /* 0x0000aa00ff0e7b82 */ /* 0x000e220000000a00 */
[----:B------:R-:W-:Y:S01]  /*16d0*/  IADD3 R8, P0, P1, R9, R10, R37 ;  /* 0x0000000a09087210 */ /* 0x000fe2000791e025 */
[----:B------:R-:W-:Y:S01]  /*16e0*/  ULDC.64 UR8, c[0x0][0x2b0] ;  /* 0x0000ac0000087ab9 */ /* 0x000fe20000000a00 */
[----:B------:R-:W-:Y:S02]  /*16f0*/  SHF.R.S32.HI R0, RZ, 0x1f, R10 ;  /* 0x0000001fff007819 */ /* 0x000fe4000001140a */
[----:B------:R-:W-:Y:S02]  /*1700*/  SHF.R.S32.HI R9, RZ, 0x1f, R9 ;  /* 0x0000001fff097819 */ /* 0x000fe40000011409 */
[----:B------:R-:W-:-:S04]  /*1710*/  SHF.R.S32.HI R7, RZ, 0x1f, R37 ;  /* 0x0000001fff077819 */ /* 0x000fc80000011425 */
[----:B------:R-:W-:Y:S02]  /*1720*/  IADD3.X R9, R9, R0, R7, P0, P1 ;  /* 0x0000000009097210 */ /* 0x000fe400007e2407 */
[----:B------:R-:W-:Y:S01]  /*1730*/  FSETP.NEU.FTZ.AND P0, PT, R5, -INF , PT ;  /* 0xff8000000500780b */ /* 0x000fe20003f1d000 */
[C---:B0-----:R-:W-:Y:S02]  /*1740*/  IMAD R0, R14.reuse, UR7, RZ ;  /* 0x000000070e007c24 */ /* 0x041fe4000f8e02ff */
[----:B------:R-:W-:-:S04]  /*1750*/  IMAD.WIDE.U32 R8, R14, UR6, R8 ;  /* 0x000000060e087c25 */ /* 0x000fc8000f8e0008 */
[----:B------:R-:W-:Y:S02]  /*1760*/  IMAD R7, R15, UR6, R0 ;  /* 0x000000060f077c24 */ /* 0x000fe4000f8e0200 */
[----:B------:R-:W-:Y:S01]  /*1770*/  FMUL.FTZ R0, R5, 1.4426950216293334961 ;  /* 0x3fb8aa3b05007820 */ /* 0x000fe20000410000 */
[----:B------:R-:W-:Y:S02]  /*1780*/  IMAD R15, R3, UR8, RZ ;  /* 0x00000008030f7c24 */ /* 0x000fe4000f8e02ff */
[----:B------:R-:W-:Y:S02]  /*1790*/  IADD3 R9, R9, R7, RZ ;  /* 0x0000000709097210 */ /* 0x000fe40007ffe0ff */
[C---:B------:R-:W-:Y:S02]  /*17a0*/  IMAD R7, R6.reuse, UR9, R15 ;  /* 0x0000000906077c24 */ /* 0x040fe4000f8e020f */
[----:B------:R-:W-:Y:S01]  /*17b0*/  IMAD.WIDE.U32 R8, R6, UR8, R8 ;  /* 0x0000000806087c25 */ /* 0x000fe2000f8e0008 */
[----:B------:R-:W-:-:S04]  /*17c0*/  ULDC.64 UR8, c[0x0][0x2a0] ;  /* 0x0000a80000087ab9 */ /* 0x000fc80000000a00 */
[----:B------:R-:W-:Y:S02]  /*17d0*/  IADD3 R7, R9, R7, RZ ;  /* 0x0000000709077210 */ /* 0x000fe40007ffe0ff */
[----:B------:R-:W-:-:S04]  /*17e0*/  LEA R4, P1, R8, UR8, 0x2 ;  /* 0x0000000808047c11 */ /* 0x000fc8000f8210ff */
[----:B------:R-:W-:Y:S02]  /*17f0*/  LEA.HI.X R5, R8, UR9, R7, 0x2, P1 ;  /* 0x0000000908057c11 */ /* 0x000fe400088f1407 */
[----:B------:R-:W-:-:S05]  /*1800*/  FSEL R7, R0, RZ, P0 ;  /* 0x000000ff00077208 */ /* 0x000fca0000000000 */
[----:B------:R0:W-:Y:S02]  /*1810*/  STG.E desc[UR4][R4.64], R7 ;  /* 0x0000000704007986 */ /* 0x0001e4000c101904 */
.L_x_47:
[----:B------:R-:W-:Y:S05]  /*1820*/  BSYNC B0 ;  /* 0x0000000000007941 */ /* 0x000fea0003800000 */
.L_x_46:
[----:B------:R-:W-:Y:S01]  /*1830*/  ULDC.64 UR10, c[0x0][0x2e8] ;  /* 0x0000ba00000a7ab9 */ /* 0x000fe20000000a00 */
[----:B------:R-:W-:Y:S01]  /*1840*/  ULDC.64 UR8, c[0x0][0x2d8] ;  /* 0x0000b60000087ab9 */ /* 0x000fe20000000a00 */
[----:B------:R-:W-:Y:S01]  /*1850*/  ISETP.NE.U32.AND P0, PT, RZ, UR10, PT ;  /* 0x0000000aff007c0c */ /* 0x000fe2000bf05070 */
[----:B0-----:R-:W-:Y:S01]  /*1860*/  IMAD R5, R3, UR8, RZ ;  /* 0x0000000803057c24 */ /* 0x001fe2000f8e02ff */
[----:B------:R-:W-:Y:S02]  /*1870*/  MOV R10, R12 ;  /* 0x0000000c000a7202 */ /* 0x000fe40000000f00 */
[----:B------:R-:W-:Y:S01]  /*1880*/  ISETP.NE.AND.EX P0, PT, RZ, UR11, PT, P0 ;  /* 0x0000000bff007c0c */ /* 0x000fe2000bf05300 */
[C---:B------:R-:W-:Y:S02]  /*1890*/  IMAD R5, R6.reuse, UR9, R5 ;  /* 0x0000000906057c24 */ /* 0x040fe4000f8e0205 */
[----:B------:R-:W-:Y:S01]  /*18a0*/  IMAD.WIDE.U32 R2, R6, UR8, R10 ;  /* 0x0000000806027c25 */ /* 0x000fe2000f8e000a */
[----:B------:R-:W-:Y:S01]  /*18b0*/  ISETP.NE.OR P0, PT, R37, RZ, !P0 ;  /* 0x000000ff2500720c */ /* 0x000fe20004705670 */
[----:B------:R-:W-:-:S02]  /*18c0*/  ULDC.64 UR8, c[0x0][0x2b8] ;  /* 0x0000ae0000087ab9 */ /* 0x000fc40000000a00 */
[----:B------:R-:W-:Y:S02]  /*18d0*/  LEA R4, P1, R2, UR8, 0x2 ;  /* 0x0000000802047c11 */ /* 0x000fe4000f8210ff */
[----:B------:R-:W-:-:S04]  /*18e0*/  IADD3 R3, R3, R5, RZ ;  /* 0x0000000503037210 */ /* 0x000fc80007ffe0ff */
[----:B------:R-:W-:-:S05]  /*18f0*/  LEA.HI.X R5, R2, UR9, R3, 0x2, P1 ;  /* 0x0000000902057c11 */ /* 0x000fca00088f1403 */
        /* <DEDUP_REMOVED lines=10> */
[----:B0-----:R-:W0:Y:S08]  /*19a0*/  LDC R5, c[0x0][0x220] ;  /* 0x00008800ff057b82 */ /* 0x001e300000000800 */
[----:B------:R-:W2:Y:S01]  /*19b0*/  LDC.64 R2, c[0x0][0x2e8] ;  /* 0x0000ba00ff027b82 */ /* 0x000ea20000000a00 */
[----:B-1----:R-:W-:-:S04]  /*19c0*/  IMAD R36, R36, R0, R43 ;  /* 0x0000000024247224 */ /* 0x002fc800078e022b */
[----:B0-----:R-:W-:-:S04]  /*19d0*/  IMAD R5, R36, R5, UR6 ;  /* 0x0000000624057e24 */ /* 0x001fc8000f8e0205 */
[----:B--2---:R-:W-:-:S05]  /*19e0*/  IMAD.WIDE R2, R5, 0x4, R2 ;  /* 0x0000000405027825 */ /* 0x004fca00078e0202 */
[----:B------:R-:W-:Y:S01]  /*19f0*/  STG.E desc[UR4][R2.64], RZ ;  /* 0x000000ff02007986 */ /* 0x000fe2000c101904 */
[----:B------:R-:W-:Y:S05]  /*1a00*/  EXIT ;  /* 0x000000000000794d */ /* 0x000fea0003800000 */
.L_x_48:
        /* <DEDUP_REMOVED lines=15> */
.L_x_140:


//--------------------- .text._ZN7cutlass13device_kernelIN5flash19enable_sm80_to_sm89INS1_16FlashAttnBwdSm80INS1_25CollectiveMainloopBwdSm80ILi1ELi1EN4cute5tupleIJNS5_1CILi64EEES8_NS7_ILi256EEEEEENS_6half_tEfNS_4arch4Sm80ELb0ELb0ELb1ELb0ELb0ELb0ELb0ELb0ELi2ELi4ELi2ELi2ELb0EEENS1_21CollectiveEpilogueBwdISA_SB_SD_Li256ELb0ELb0ELi4EEENS1_19SingleTileSchedulerILb0ELb0ELb0ELi64EEEEEEEEEvNT_6ParamsE --------------------------
	.section	.text._ZN7cutlass13device_kernelIN5flash19enable_sm80_to_sm89INS1_16FlashAttnBwdSm80INS1_25CollectiveMainloopBwdSm80ILi1ELi1EN4cute5tupleIJNS5_1CILi64EEES8_NS7_ILi256EEEEEENS_6half_tEfNS_4arch4Sm80ELb0ELb0ELb1ELb0ELb0ELb0ELb0ELb0ELi2ELi4ELi2ELi2ELb0EEENS1_21CollectiveEpilogueBwdISA_SB_SD_Li256ELb0ELb0ELi4EEENS1_19SingleTileSchedulerILb0ELb0ELb0ELi64EEEEEEEEEvNT_6ParamsE,"ax",@progbits
	.align	128
.text._ZN7cutlass13device_kernelIN5flash19enable_sm80_to_sm89INS1_16FlashAttnBwdSm80INS1_25CollectiveMainloopBwdSm80ILi1ELi1EN4cute5tupleIJNS5_1CILi64EEES8_NS7_ILi256EEEEEENS_6half_tEfNS_4arch4Sm80ELb0ELb0ELb1ELb0ELb0ELb0ELb0ELb0ELi2ELi4ELi2ELi2ELb0EEENS1_21CollectiveEpilogueBwdISA_SB_SD_Li256ELb0ELb0ELi4EEENS1_19SingleTileSchedulerILb0ELb0ELb0ELi64EEEEEEEEEvNT_6ParamsE:
        .type           _ZN7cutlass13device_kernelIN5flash19enable_sm80_to_sm89INS1_16FlashAttnBwdSm80INS1_25CollectiveMainloopBwdSm80ILi1ELi1EN4cute5tupleIJNS5_1CILi64EEES8_NS7_ILi256EEEEEENS_6half_tEfNS_4arch4Sm80ELb0ELb0ELb1ELb0ELb0ELb0ELb0ELb0ELi2ELi4ELi2ELi2ELb0EEENS1_21CollectiveEpilogueBwdISA_SB_SD_Li256ELb0ELb0ELi4EEENS1_19SingleTileSchedulerILb0ELb0ELb0ELi64EEEEEEEEEvNT_6ParamsE,@function
        .size           _ZN7cutlass13device_kernelIN5flash19enable_sm80_to_sm89INS1_16FlashAttnBwdSm80INS1_25CollectiveMainloopBwdSm80ILi1ELi1EN4cute5tupleIJNS5_1CILi64EEES8_NS7_ILi256EEEEEENS_6half_tEfNS_4arch4Sm80ELb0ELb0ELb1ELb0ELb0ELb0ELb0ELb0ELi2ELi4ELi2ELi2ELb0EEENS1_21CollectiveEpilogueBwdISA_SB_SD_Li256ELb0ELb0ELi4EEENS1_19SingleTileSchedulerILb0ELb0ELb0ELi64EEEEEEEEEvNT_6ParamsE,(.L_x_141 - _ZN7cutlass13device_kernelIN5flash19enable_sm80_to_sm89INS1_16FlashAttnBwdSm80INS1_25CollectiveMainloopBwdSm80ILi1ELi1EN4cute5tupleIJNS5_1CILi64EEES8_NS7_ILi256EEEEEENS_6half_tEfNS_4arch4Sm80ELb0ELb0ELb1ELb0ELb0ELb0ELb0ELb0ELi2ELi4ELi2ELi2ELb0EEENS1_21CollectiveEpilogueBwdISA_SB_SD_Li256ELb0ELb0ELi4EEENS1_19SingleTileSchedulerILb0ELb0ELb0ELi64EEEEEEEEEvNT_6ParamsE)
        .other          _ZN7cutlass13device_kernelIN5flash19enable_sm80_to_sm89INS1_16FlashAttnBwdSm80INS1_25CollectiveMainloopBwdSm80ILi1ELi1EN4cute5tupleIJNS5_1CILi64EEES8_NS7_ILi256EEEEEENS_6half_tEfNS_4arch4Sm80ELb0ELb0ELb1ELb0ELb0ELb0ELb0ELb0ELi2ELi4ELi2ELi2ELb0EEENS1_21CollectiveEpilogueBwdISA_SB_SD_Li256ELb0ELb0ELi4EEENS1_19SingleTileSchedulerILb0ELb0ELb0ELi64EEEEEEEEEvNT_6ParamsE,@"STO_CUDA_ENTRY STV_DEFAULT"
_ZN7cutlass13device_kernelIN5flash19enable_sm80_to_sm89INS1_16FlashAttnBwdSm80INS1_25CollectiveMainloopBwdSm80ILi1ELi1EN4cute5tupleIJNS5_1CILi64EEES8_NS7_ILi256EEEEEENS_6half_tEfNS_4arch4Sm80ELb0ELb0ELb1ELb0ELb0ELb0ELb0ELb0ELi2ELi4ELi2ELi2ELb0EEENS1_21CollectiveEpilogueBwdISA_SB_SD_Li256ELb0ELb0ELi4EEENS1_19SingleTileSchedulerILb0ELb0ELb0ELi64EEEEEEEEEvNT_6ParamsE:
[----:B------:R-:W-:Y:S01]  /*0000*/  LDC R1, c[0x0][0x28] ;  /* 0x00000a00ff017b82 */ /* 0x000fe20000000800 */
[----:B------:R-:W-:Y:S05]  /*0010*/  EXIT ;  /* 0x000000000000794d */ /* 0x000fea0003800000 */
.L_x_49:
        /* <DEDUP_REMOVED lines=14> */
.L_x_141:


//--------------------- .text._ZN7cutlass13device_kernelIN5flash19enable_sm80_to_sm89INS1_16FlashAttnBwdSm80INS1_25CollectiveMainloopBwdSm80ILi1ELi1EN4cute5tupleIJNS5_1CILi64EEES8_NS7_ILi256EEEEEENS_6half_tEfNS_4arch4Sm80ELb0ELb0ELb1ELb0ELb0ELb0ELb0ELb0ELi2ELi4ELi2ELi2ELb0EEENS1_24CollectiveEpilogueBwdGQAISA_fSD_Li256ELb0ELb0EEENS1_19SingleTileSchedulerILb0ELb0ELb0ELi64EEEEEEEEEvNT_6ParamsE --------------------------
	.section	.text._ZN7cutlass13device_kernelIN5flash19enable_sm80_to_sm89INS1_16FlashAttnBwdSm80INS1_25CollectiveMainloopBwdSm80ILi1ELi1EN4cute5tupleIJNS5_1CILi64EEES8_NS7_ILi256EEEEEENS_6half_tEfNS_4arch4Sm80ELb0ELb0ELb1ELb0ELb0ELb0ELb0ELb0ELi2ELi4ELi2ELi2ELb0EEENS1_24CollectiveEpilogueBwdGQAISA_fSD_Li256ELb0ELb0EEENS1_19SingleTileSchedulerILb0ELb0ELb0ELi64EEEEEEEEEvNT_6ParamsE,"ax",@progbits
	.align	128
.text._ZN7cutlass13device_kernelIN5flash19enable_sm80_to_sm89INS1_16FlashAttnBwdSm80INS1_25CollectiveMainloopBwdSm80ILi1ELi1EN4cute5tupleIJNS5_1CILi64EEES8_NS7_ILi256EEEEEENS_6half_tEfNS_4arch4Sm80ELb0ELb0ELb1ELb0ELb0ELb0ELb0ELb0ELi2ELi4ELi2ELi2ELb0EEENS1_24CollectiveEpilogueBwdGQAISA_fSD_Li256ELb0ELb0EEENS1_19SingleTileSchedulerILb0ELb0ELb0ELi64EEEEEEEEEvNT_6ParamsE:
        .type           _ZN7cutlass13device_kernelIN5flash19enable_sm80_to_sm89INS1_16FlashAttnBwdSm80INS1_25CollectiveMainloopBwdSm80ILi1ELi1EN4cute5tupleIJNS5_1CILi64EEES8_NS7_ILi256EEEEEENS_6half_tEfNS_4arch4Sm80ELb0ELb0ELb1ELb0ELb0ELb0ELb0ELb0ELi2ELi4ELi2ELi2ELb0EEENS1_24CollectiveEpilogueBwdGQAISA_fSD_Li256ELb0ELb0EEENS1_19SingleTileSchedulerILb0ELb0ELb0ELi64EEEEEEEEEvNT_6ParamsE,@function
        .size           _ZN7cutlass13device_kernelIN5flash19enable_sm80_to_sm89INS1_16FlashAttnBwdSm80INS1_25CollectiveMainloopBwdSm80ILi1ELi1EN4cute5tupleIJNS5_1CILi64EEES8_NS7_ILi256EEEEEENS_6half_tEfNS_4arch4Sm80ELb0ELb0ELb1ELb0ELb0ELb0ELb0ELb0ELi2ELi4ELi2ELi2ELb0EEENS1_24CollectiveEpilogueBwdGQAISA_fSD_Li256ELb0ELb0EEENS1_19SingleTileSchedulerILb0ELb0ELb0ELi64EEEEEEEEEvNT_6ParamsE,(.L_x_142 - _ZN7cutlass13device_kernelIN5flash19enable_sm80_to_sm89INS1_16FlashAttnBwdSm80INS1_25CollectiveMainloopBwdSm80ILi1ELi1EN4cute5tupleIJNS5_1CILi64EEES8_NS7_ILi256EEEEEENS_6half_tEfNS_4arch4Sm80ELb0ELb0ELb1ELb0ELb0ELb0ELb0ELb0ELi2ELi4ELi2ELi2ELb0EEENS1_24CollectiveEpilogueBwdGQAISA_fSD_Li256ELb0ELb0EEENS1_19SingleTileSchedulerILb0ELb0ELb0ELi64EEEEEEEEEvNT_6ParamsE)
        .other          _ZN7cutlass13device_kernelIN5flash19enable_sm80_to_sm89INS1_16FlashAttnBwdSm80INS1_25CollectiveMainloopBwdSm80ILi1ELi1EN4cute5tupleIJNS5_1CILi64EEES8_NS7_ILi256EEEEEENS_6half_tEfNS_4arch4Sm80ELb0ELb0ELb1ELb0ELb0ELb0ELb0ELb0ELi2ELi4ELi2ELi2ELb0EEENS1_24CollectiveEpilogueBwdGQAISA_fSD_Li256ELb0ELb0EEENS1_19SingleTileSchedulerILb0ELb0ELb0ELi64EEEEEEEEEvNT_6ParamsE,@"STO_CUDA_ENTRY STV_DEFAULT"
_ZN7cutlass13device_kernelIN5flash19enable_sm80_to_sm89INS1_16FlashAttnBwdSm80INS1_25CollectiveMainloopBwdSm80ILi1ELi1EN4cute5tupleIJNS5_1CILi64EEES8_NS7_ILi256EEEEEENS_6half_tEfNS_4arch4Sm80ELb0ELb0ELb1ELb0ELb0ELb0ELb0ELb0ELi2ELi4ELi2ELi2ELb0EEENS1_24CollectiveEpilogueBwdGQAISA_fSD_Li256ELb0ELb0EEENS1_19SingleTileSchedulerILb0ELb0ELb0ELi64EEEEEEEEEvNT_6ParamsE:
[----:B------:R-:W-:Y:S01]  /*0000*/  LDC R1, c[0x0][0x28] ;  /* 0x00000a00ff017b82 */ /* 0x000fe20000000800 */
[----:B------:R-:W-:Y:S05]  /*0010*/  EXIT ;  /* 0x000000000000794d */ /* 0x000fea0003800000 */
.L_x_50:
        /* <DEDUP_REMOVED lines=14> */
.L_x_142:


//--------------------- .text._ZN7cutlass13device_kernelIN5flash19enable_sm80_to_sm89INS1_16FlashAttnBwdSm80INS1_25CollectiveMainloopBwdSm80ILi1ELi1EN4cute5tupleIJNS5_1CILi64EEES8_NS7_ILi256EEEEEENS_6half_tEfNS_4arch4Sm80ELb0ELb0ELb1ELb1ELb0ELb0ELb0ELb0ELi2ELi4ELi2ELi2ELb0EEENS1_21CollectiveEpilogueBwdISA_SB_SD_Li256ELb1ELb0ELi4EEENS1_19SingleTileSchedulerILb1ELb0ELb0ELi64EEEEEEEEEvNT_6ParamsE --------------------------
	.section	.text._ZN7cutlass13device_kernelIN5flash19enable_sm80_to_sm89INS1_16FlashAttnBwdSm80INS1_25CollectiveMainloopBwdSm80ILi1ELi1EN4cute5tupleIJNS5_1CILi64EEES8_NS7_ILi256EEEEEENS_6half_tEfNS_4arch4Sm80ELb0ELb0ELb1ELb1ELb0ELb0ELb0ELb0ELi2ELi4ELi2ELi2ELb0EEENS1_21CollectiveEpilogueBwdISA_SB_SD_Li256ELb1ELb0ELi4EEENS1_19SingleTileSchedulerILb1ELb0ELb0ELi64EEEEEEEEEvNT_6ParamsE,"ax",@progbits
	.align	128
.text._ZN7cutlass13device_kernelIN5flash19enable_sm80_to_sm89INS1_16FlashAttnBwdSm80INS1_25CollectiveMainloopBwdSm80ILi1ELi1EN4cute5tupleIJNS5_1CILi64EEES8_NS7_ILi256EEEEEENS_6half_tEfNS_4arch4Sm80ELb0ELb0ELb1ELb1ELb0ELb0ELb0ELb0ELi2ELi4ELi2ELi2ELb0EEENS1_21CollectiveEpilogueBwdISA_SB_SD_Li256ELb1ELb0ELi4EEENS1_19SingleTileSchedulerILb1ELb0ELb0ELi64EEEEEEEEEvNT_6ParamsE:
        .type           _ZN7cutlass13device_kernelIN5flash19enable_sm80_to_sm89INS1_16FlashAttnBwdSm80INS1_25CollectiveMainloopBwdSm80ILi1ELi1EN4cute5tupleIJNS5_1CILi64EEES8_NS7_ILi256EEEEEENS_6half_tEfNS_4arch4Sm80ELb0ELb0ELb1ELb1ELb0ELb0ELb0ELb0ELi2ELi4ELi2ELi2ELb0EEENS1_21CollectiveEpilogueBwdISA_SB_SD_Li256ELb1ELb0ELi4EEENS1_19SingleTileSchedulerILb1ELb0ELb0ELi64EEEEEEEEEvNT_6ParamsE,@function
        .size           _ZN7cutlass13device_kernelIN5flash19enable_sm80_to_sm89INS1_16FlashAttnBwdSm80INS1_25CollectiveMainloopBwdSm80ILi1ELi1EN4cute5tupleIJNS5_1CILi64EEES8_NS7_ILi256EEEEEENS_6half_tEfNS_4arch4Sm80ELb0ELb0ELb1ELb1ELb0ELb0ELb0ELb0ELi2ELi4ELi2ELi2ELb0EEENS1_21CollectiveEpilogueBwdISA_SB_SD_Li256ELb1ELb0ELi4EEENS1_19SingleTileSchedulerILb1ELb0ELb0ELi64EEEEEEEEEvNT_6ParamsE,(.L_x_143 - _ZN7cutlass13device_kernelIN5flash19enable_sm80_to_sm89INS1_16FlashAttnBwdSm80INS1_25CollectiveMainloopBwdSm80ILi1ELi1EN4cute5tupleIJNS5_1CILi64EEES8_NS7_ILi256EEEEEENS_6half_tEfNS_4arch4Sm80ELb0ELb0ELb1ELb1ELb0ELb0ELb0ELb0ELi2ELi4ELi2ELi2ELb0EEENS1_21CollectiveEpilogueBwdISA_SB_SD_Li256ELb1ELb0ELi4EEENS1_19SingleTileSchedulerILb1ELb0ELb0ELi64EEEEEEEEEvNT_6ParamsE)
        .other          _ZN7cutlass13device_kernelIN5flash19enable_sm80_to_sm89INS1_16FlashAttnBwdSm80INS1_25CollectiveMainloopBwdSm80ILi1ELi1EN4cute5tupleIJNS5_1CILi64EEES8_NS7_ILi256EEEEEENS_6half_tEfNS_4arch4Sm80ELb0ELb0ELb1ELb1ELb0ELb0ELb0ELb0ELi2ELi4ELi2ELi2ELb0EEENS1_21CollectiveEpilogueBwdISA_SB_SD_Li256ELb1ELb0ELi4EEENS1_19SingleTileSchedulerILb1ELb0ELb0ELi64EEEEEEEEEvNT_6ParamsE,@"STO_CUDA_ENTRY STV_DEFAULT"
_ZN7cutlass13device_kernelIN5flash19enable_sm80_to_sm89INS1_16FlashAttnBwdSm80INS1_25CollectiveMainloopBwdSm80ILi1ELi1EN4cute5tupleIJNS5_1CILi64EEES8_NS7_ILi256EEEEEENS_6half_tEfNS_4arch4Sm80ELb0ELb0ELb1ELb1ELb0ELb0ELb0ELb0ELi2ELi4ELi2ELi2ELb0EEENS1_21CollectiveEpilogueBwdISA_SB_SD_Li256ELb1ELb0ELi4EEENS1_19SingleTileSchedulerILb1ELb0ELb0ELi64EEEEEEEEEvNT_6ParamsE:
[----:B------:R-:W-:Y:S01]  /*0000*/  LDC R1, c[0x0][0x28] ;  /* 0x00000a00ff017b82 */ /* 0x000fe20000000800 */
[----:B------:R-:W-:Y:S05]  /*0010*/  EXIT ;  /* 0x000000000000794d */ /* 0x000fea0003800000 */
.L_x_51:
        /* <DEDUP_REMOVED lines=14> */
.L_x_143:


//--------------------- .text._ZN7cutlass13device_kernelIN5flash19enable_sm80_to_sm89INS1_16FlashAttnBwdSm80INS1_25CollectiveMainloopBwdSm80ILi1ELi1EN4cute5tupleIJNS5_1CILi64EEES8_NS7_ILi256EEEEEENS_6half_tEfNS_4arch4Sm80ELb0ELb0ELb1ELb1ELb0ELb0ELb0ELb0ELi2ELi4ELi2ELi2ELb0EEENS1_24CollectiveEpilogueBwdGQAISA_fSD_Li256ELb1ELb0EEENS1_19SingleTileSchedulerILb1ELb0ELb0ELi64EEEEEEEEEvNT_6ParamsE --------------------------
	.section	.text._ZN7cutlass13device_kernelIN5flash19enable_sm80_to_sm89INS1_16FlashAttnBwdSm80INS1_25CollectiveMainloopBwdSm80ILi1ELi1EN4cute5tupleIJNS5_1CILi64EEES8_NS7_ILi256EEEEEENS_6half_tEfNS_4arch4Sm80ELb0ELb0ELb1ELb1ELb0ELb0ELb0ELb0ELi2ELi4ELi2ELi2ELb0EEENS1_24CollectiveEpilogueBwdGQAISA_fSD_Li256ELb1ELb0EEENS1_19SingleTileSchedulerILb1ELb0ELb0ELi64EEEEEEEEEvNT_6ParamsE,"ax",@progbits
	.align	128
.text._ZN7cutlass13device_kernelIN5flash19enable_sm80_to_sm89INS1_16FlashAttnBwdSm80INS1_25CollectiveMainloopBwdSm80ILi1ELi1EN4cute5tupleIJNS5_1CILi64EEES8_NS7_ILi256EEEEEENS_6half_tEfNS_4arch4Sm80ELb0ELb0ELb1ELb1ELb0ELb0ELb0ELb0ELi2ELi4ELi2ELi2ELb0EEENS1_24CollectiveEpilogueBwdGQAISA_fSD_Li256ELb1ELb0EEENS1_19SingleTileSchedulerILb1ELb0ELb0ELi64EEEEEEEEEvNT_6ParamsE:
        .type           _ZN7cutlass13device_kernelIN5flash19enable_sm80_to_sm89INS1_16FlashAttnBwdSm80INS1_25CollectiveMainloopBwdSm80ILi1ELi1EN4cute5tupleIJNS5_1CILi64EEES8_NS7_ILi256EEEEEENS_6half_tEfNS_4arch4Sm80ELb0ELb0ELb1ELb1ELb0ELb0ELb0ELb0ELi2ELi4ELi2ELi2ELb0EEENS1_24CollectiveEpilogueBwdGQAISA_fSD_Li256ELb1ELb0EEENS1_19SingleTileSchedulerILb1ELb0ELb0ELi64EEEEEEEEEvNT_6ParamsE,@function
        .size           _ZN7cutlass13device_kernelIN5flash19enable_sm80_to_sm89INS1_16FlashAttnBwdSm80INS1_25CollectiveMainloopBwdSm80ILi1ELi1EN4cute5tupleIJNS5_1CILi64EEES8_NS7_ILi256EEEEEENS_6half_tEfNS_4arch4Sm80ELb0ELb0ELb1ELb1ELb0ELb0ELb0ELb0ELi2ELi4ELi2ELi2ELb0EEENS1_24CollectiveEpilogueBwdGQAISA_fSD_Li256ELb1ELb0EEENS1_19SingleTileSchedulerILb1ELb0ELb0ELi64EEEEEEEEEvNT_6ParamsE,(.L_x_144 - _ZN7cutlass13device_kernelIN5flash19enable_sm80_to_sm89INS1_16FlashAttnBwdSm80INS1_25CollectiveMainloopBwdSm80ILi1ELi1EN4cute5tupleIJNS5_1CILi64EEES8_NS7_ILi256EEEEEENS_6half_tEfNS_4arch4Sm80ELb0ELb0ELb1ELb1ELb0ELb0ELb0ELb0ELi2ELi4ELi2ELi2ELb0EEENS1_24CollectiveEpilogueBwdGQAISA_fSD_Li256ELb1ELb0EEENS1_19SingleTileSchedulerILb1ELb0ELb0ELi64EEEEEEEEEvNT_6ParamsE)
        .other          _ZN7cutlass13device_kernelIN5flash19enable_sm80_to_sm89INS1_16FlashAttnBwdSm80INS1_25CollectiveMainloopBwdSm80ILi1ELi1EN4cute5tupleIJNS5_1CILi64EEES8_NS7_ILi256EEEEEENS_6half_tEfNS_4arch4Sm80ELb0ELb0ELb1ELb1ELb0ELb0ELb0ELb0ELi2ELi4ELi2ELi2ELb0EEENS1_24CollectiveEpilogueBwdGQAISA_fSD_Li256ELb1ELb0EEENS1_19SingleTileSchedulerILb1ELb0ELb0ELi64EEEEEEEEEvNT_6ParamsE,@"STO_CUDA_ENTRY STV_DEFAULT"
_ZN7cutlass13device_kernelIN5flash19enable_sm80_to_sm89INS1_16FlashAttnBwdSm80INS1_25CollectiveMainloopBwdSm80ILi1ELi1EN4cute5tupleIJNS5_1CILi64EEES8_NS7_ILi256EEEEEENS_6half_tEfNS_4arch4Sm80ELb0ELb0ELb1ELb1ELb0ELb0ELb0ELb0ELi2ELi4ELi2ELi2ELb0EEENS1_24CollectiveEpilogueBwdGQAISA_fSD_Li256ELb1ELb0EEENS1_19SingleTileSchedulerILb1ELb0ELb0ELi64EEEEEEEEEvNT_6ParamsE:
[----:B------:R-:W-:Y:S01]  /*0000*/  LDC R1, c[0x0][0x28] ;  /* 0x00000a00ff017b82 */ /* 0x000fe20000000800 */
[----:B------:R-:W-:Y:S05]  /*0010*/  EXIT ;  /* 0x000000000000794d */ /* 0x000fea0003800000 */
.L_x_52:
        /* <DEDUP_REMOVED lines=14> */
.L_x_144:


//--------------------- .text._ZN7cutlass13device_kernelIN5flash19enable_sm80_to_sm89INS1_16FlashAttnBwdSm80INS1_25CollectiveMainloopBwdSm80ILi1ELi1EN4cute5tupleIJNS5_1CILi64EEES8_NS7_ILi256EEEEEENS_6half_tEfNS_4arch4Sm80ELb0ELb1ELb1ELb0ELb0ELb0ELb0ELb0ELi2ELi4ELi2ELi2ELb0EEENS1_21CollectiveEpilogueBwdISA_SB_SD_Li256ELb0ELb0ELi4EEENS1_19SingleTileSchedulerILb0ELb0ELb0ELi64EEEEEEEEEvNT_6ParamsE --------------------------
	.section	.text._ZN7cutlass13device_kernelIN5flash19enable_sm80_to_sm89INS1_16FlashAttnBwdSm80INS1_25CollectiveMainloopBwdSm80ILi1ELi1EN4cute5tupleIJNS5_1CILi64EEES8_NS7_ILi256EEEEEENS_6half_tEfNS_4arch4Sm80ELb0ELb1ELb1ELb0ELb0ELb0ELb0ELb0ELi2ELi4ELi2ELi2ELb0EEENS1_21CollectiveEpilogueBwdISA_SB_SD_Li256ELb0ELb0ELi4EEENS1_19SingleTileSchedulerILb0ELb0ELb0ELi64EEEEEEEEEvNT_6ParamsE,"ax",@progbits
	.align	128
.text._ZN7cutlass13device_kernelIN5flash19enable_sm80_to_sm89INS1_16FlashAttnBwdSm80INS1_25CollectiveMainloopBwdSm80ILi1ELi1EN4cute5tupleIJNS5_1CILi64EEES8_NS7_ILi256EEEEEENS_6half_tEfNS_4arch4Sm80ELb0ELb1ELb1ELb0ELb0ELb0ELb0ELb0ELi2ELi4ELi2ELi2ELb0EEENS1_21CollectiveEpilogueBwdISA_SB_SD_Li256ELb0ELb0ELi4EEENS1_19SingleTileSchedulerILb0ELb0ELb0ELi64EEEEEEEEEvNT_6ParamsE:
        .type           _ZN7cutlass13device_kernelIN5flash19enable_sm80_to_sm89INS1_16FlashAttnBwdSm80INS1_25CollectiveMainloopBwdSm80ILi1ELi1EN4cute5tupleIJNS5_1CILi64EEES8_NS7_ILi256EEEEEENS_6half_tEfNS_4arch4Sm80ELb0ELb1ELb1ELb0ELb0ELb0ELb0ELb0ELi2ELi4ELi2ELi2ELb0EEENS1_21CollectiveEpilogueBwdISA_SB_SD_Li256ELb0ELb0ELi4EEENS1_19SingleTileSchedulerILb0ELb0ELb0ELi64EEEEEEEEEvNT_6ParamsE,@function
        .size           _ZN7cutlass13device_kernelIN5flash19enable_sm80_to_sm89INS1_16FlashAttnBwdSm80INS1_25CollectiveMainloopBwdSm80ILi1ELi1EN4cute5tupleIJNS5_1CILi64EEES8_NS7_ILi256EEEEEENS_6half_tEfNS_4arch4Sm80ELb0ELb1ELb1ELb0ELb0ELb0ELb0ELb0ELi2ELi4ELi2ELi2ELb0EEENS1_21CollectiveEpilogueBwdISA_SB_SD_Li256ELb0ELb0ELi4EEENS1_19SingleTileSchedulerILb0ELb0ELb0ELi64EEEEEEEEEvNT_6ParamsE,(.L_x_145 - _ZN7cutlass13device_kernelIN5flash19enable_sm80_to_sm89INS1_16FlashAttnBwdSm80INS1_25CollectiveMainloopBwdSm80ILi1ELi1EN4cute5tupleIJNS5_1CILi64EEES8_NS7_ILi256EEEEEENS_6half_tEfNS_4arch4Sm80ELb0ELb1ELb1ELb0ELb0ELb0ELb0ELb0ELi2ELi4ELi2ELi2ELb0EEENS1_21CollectiveEpilogueBwdISA_SB_SD_Li256ELb0ELb0ELi4EEENS1_19SingleTileSchedulerILb0ELb0ELb0ELi64EEEEEEEEEvNT_6ParamsE)
        .other          _ZN7cutlass13device_kernelIN5flash19enable_sm80_to_sm89INS1_16FlashAttnBwdSm80INS1_25CollectiveMainloopBwdSm80ILi1ELi1EN4cute5tupleIJNS5_1CILi64EEES8_NS7_ILi256EEEEEENS_6half_tEfNS_4arch4Sm80ELb0ELb1ELb1ELb0ELb0ELb0ELb0ELb0ELi2ELi4ELi2ELi2ELb0EEENS1_21CollectiveEpilogueBwdISA_SB_SD_Li256ELb0ELb0ELi4EEENS1_19SingleTileSchedulerILb0ELb0ELb0ELi64EEEEEEEEEvNT_6ParamsE,@"STO_CUDA_ENTRY STV_DEFAULT"
_ZN7cutlass13device_kernelIN5flash19enable_sm80_to_sm89INS1_16FlashAttnBwdSm80INS1_25CollectiveMainloopBwdSm80ILi1ELi1EN4cute5tupleIJNS5_1CILi64EEES8_NS7_ILi256EEEEEENS_6half_tEfNS_4arch4Sm80ELb0ELb1ELb1ELb0ELb0ELb0ELb0ELb0ELi2ELi4ELi2ELi2ELb0EEENS1_21CollectiveEpilogueBwdISA_SB_SD_Li256ELb0ELb0ELi4EEENS1_19SingleTileSchedulerILb0ELb0ELb0ELi64EEEEEEEEEvNT_6ParamsE:
[----:B------:R-:W-:Y:S01]  /*0000*/  LDC R1, c[0x0][0x28] ;  /* 0x00000a00ff017b82 */ /* 0x000fe20000000800 */
[----:B------:R-:W-:Y:S05]  /*0010*/  EXIT ;  /* 0x000000000000794d */ /* 0x000fea0003800000 */
.L_x_53:
        /* <DEDUP_REMOVED lines=14> */
.L_x_145:


//--------------------- .text._ZN7cutlass13device_kernelIN5flash19enable_sm80_to_sm89INS1_16FlashAttnBwdSm80INS1_25CollectiveMainloopBwdSm80ILi1ELi1EN4cute5tupleIJNS5_1CILi64EEES8_NS7_ILi256EEEEEENS_6half_tEfNS_4arch4Sm80ELb0ELb1ELb1ELb0ELb0ELb0ELb0ELb0ELi2ELi4ELi2ELi2ELb0EEENS1_24CollectiveEpilogueBwdGQAISA_fSD_Li256ELb0ELb0EEENS1_19SingleTileSchedulerILb0ELb0ELb0ELi64EEEEEEEEEvNT_6ParamsE --------------------------
	.section	.text._ZN7cutlass13device_kernelIN5flash19enable_sm80_to_sm89INS1_16FlashAttnBwdSm80INS1_25CollectiveMainloopBwdSm80ILi1ELi1EN4cute5tupleIJNS5_1CILi64EEES8_NS7_ILi256EEEEEENS_6half_tEfNS_4arch4Sm80ELb0ELb1ELb1ELb0ELb0ELb0ELb0ELb0ELi2ELi4ELi2ELi2ELb0EEENS1_24CollectiveEpilogueBwdGQAISA_fSD_Li256ELb0ELb0EEENS1_19SingleTileSchedulerILb0ELb0ELb0ELi64EEEEEEEEEvNT_6ParamsE,"ax",@progbits
	.align	128
.text._ZN7cutlass13device_kernelIN5flash19enable_sm80_to_sm89INS1_16FlashAttnBwdSm80INS1_25CollectiveMainloopBwdSm80ILi1ELi1EN4cute5tupleIJNS5_1CILi64EEES8_NS7_ILi256EEEEEENS_6half_tEfNS_4arch4Sm80ELb0ELb1ELb1ELb0ELb0ELb0ELb0ELb0ELi2ELi4ELi2ELi2ELb0EEENS1_24CollectiveEpilogueBwdGQAISA_fSD_Li256ELb0ELb0EEENS1_19SingleTileSchedulerILb0ELb0ELb0ELi64EEEEEEEEEvNT_6ParamsE:
        .type           _ZN7cutlass13device_kernelIN5flash19enable_sm80_to_sm89INS1_16FlashAttnBwdSm80INS1_25CollectiveMainloopBwdSm80ILi1ELi1EN4cute5tupleIJNS5_1CILi64EEES8_NS7_ILi256EEEEEENS_6half_tEfNS_4arch4Sm80ELb0ELb1ELb1ELb0ELb0ELb0ELb0ELb0ELi2ELi4ELi2ELi2ELb0EEENS1_24CollectiveEpilogueBwdGQAISA_fSD_Li256ELb0ELb0EEENS1_19SingleTileSchedulerILb0ELb0ELb0ELi64EEEEEEEEEvNT_6ParamsE,@function
        .size           _ZN7cutlass13device_kernelIN5flash19enable_sm80_to_sm89INS1_16FlashAttnBwdSm80INS1_25CollectiveMainloopBwdSm80ILi1ELi1EN4cute5tupleIJNS5_1CILi64EEES8_NS7_ILi256EEEEEENS_6half_tEfNS_4arch4Sm80ELb0ELb1ELb1ELb0ELb0ELb0ELb0ELb0ELi2ELi4ELi2ELi2ELb0EEENS1_24CollectiveEpilogueBwdGQAISA_fSD_Li256ELb0ELb0EEENS1_19SingleTileSchedulerILb0ELb0ELb0ELi64EEEEEEEEEvNT_6ParamsE,(.L_x_146 - _ZN7cutlass13device_kernelIN5flash19enable_sm80_to_sm89INS1_16FlashAttnBwdSm80INS1_25CollectiveMainloopBwdSm80ILi1ELi1EN4cute5tupleIJNS5_1CILi64EEES8_NS7_ILi256EEEEEENS_6half_tEfNS_4arch4Sm80ELb0ELb1ELb1ELb0ELb0ELb0ELb0ELb0ELi2ELi4ELi2ELi2ELb0EEENS1_24CollectiveEpilogueBwdGQAISA_fSD_Li256ELb0ELb0EEENS1_19SingleTileSchedulerILb0ELb0ELb0ELi64EEEEEEEEEvNT_6ParamsE)
        .other          _ZN7cutlass13device_kernelIN5flash19enable_sm80_to_sm89INS1_16FlashAttnBwdSm80INS1_25CollectiveMainloopBwdSm80ILi1ELi1EN4cute5tupleIJNS5_1CILi64EEES8_NS7_ILi256EEEEEENS_6half_tEfNS_4arch4Sm80ELb0ELb1ELb1ELb0ELb0ELb0ELb0ELb0ELi2ELi4ELi2ELi2ELb0EEENS1_24CollectiveEpilogueBwdGQAISA_fSD_Li256ELb0ELb0EEENS1_19SingleTileSchedulerILb0ELb0ELb0ELi64EEEEEEEEEvNT_6ParamsE,@"STO_CUDA_ENTRY STV_DEFAULT"
_ZN7cutlass13device_kernelIN5flash19enable_sm80_to_sm89INS1_16FlashAttnBwdSm80INS1_25CollectiveMainloopBwdSm80ILi1ELi1EN4cute5tupleIJNS5_1CILi64EEES8_NS7_ILi256EEEEEENS_6half_tEfNS_4arch4Sm80ELb0ELb1ELb1ELb0ELb0ELb0ELb0ELb0ELi2ELi4ELi2ELi2ELb0EEENS1_24CollectiveEpilogueBwdGQAISA_fSD_Li256ELb0ELb0EEENS1_19SingleTileSchedulerILb0ELb0ELb0ELi64EEEEEEEEEvNT_6ParamsE:
[----:B------:R-:W-:Y:S01]  /*0000*/  LDC R1, c[0x0][0x28] ;  /* 0x00000a00ff017b82 */ /* 0x000fe20000000800 */
[----:B------:R-:W-:Y:S05]  /*0010*/  EXIT ;  /* 0x000000000000794d */ /* 0x000fea0003800000 */
.L_x_54:
        /* <DEDUP_REMOVED lines=14> */
.L_x_146:


//--------------------- .text._ZN7cutlass13device_kernelIN5flash19enable_sm80_to_sm89INS1_16FlashAttnBwdSm80INS1_25CollectiveMainloopBwdSm80ILi1ELi1EN4cute5tupleIJNS5_1CILi64EEES8_NS7_ILi256EEEEEENS_6half_tEfNS_4arch4Sm80ELb0ELb1ELb1ELb1ELb0ELb0ELb0ELb0ELi2ELi4ELi2ELi2ELb0EEENS1_21CollectiveEpilogueBwdISA_SB_SD_Li256ELb1ELb0ELi4EEENS1_19SingleTileSchedulerILb1ELb0ELb0ELi64EEEEEEEEEvNT_6ParamsE --------------------------
	.section	.text._ZN7cutlass13device_kernelIN5flash19enable_sm80_to_sm89INS1_16FlashAttnBwdSm80INS1_25CollectiveMainloopBwdSm80ILi1ELi1EN4cute5tupleIJNS5_1CILi64EEES8_NS7_ILi256EEEEEENS_6half_tEfNS_4arch4Sm80ELb0ELb1ELb1ELb1ELb0ELb0ELb0ELb0ELi2ELi4ELi2ELi2ELb0EEENS1_21CollectiveEpilogueBwdISA_SB_SD_Li256ELb1ELb0ELi4EEENS1_19SingleTileSchedulerILb1ELb0ELb0ELi64EEEEEEEEEvNT_6ParamsE,"ax",@progbits
	.align	128
.text._ZN7cutlass13device_kernelIN5flash19enable_sm80_to_sm89INS1_16FlashAttnBwdSm80INS1_25CollectiveMainloopBwdSm80ILi1ELi1EN4cute5tupleIJNS5_1CILi64EEES8_NS7_ILi256EEEEEENS_6half_tEfNS_4arch4Sm80ELb0ELb1ELb1ELb1ELb0ELb0ELb0ELb0ELi2ELi4ELi2ELi2ELb0EEENS1_21CollectiveEpilogueBwdISA_SB_SD_Li256ELb1ELb0ELi4EEENS1_19SingleTileSchedulerILb1ELb0ELb0ELi64EEEEEEEEEvNT_6ParamsE:
        .type           _ZN7cutlass13device_kernelIN5flash19enable_sm80_to_sm89INS1_16FlashAttnBwdSm80INS1_25CollectiveMainloopBwdSm80ILi1ELi1EN4cute5tupleIJNS5_1CILi64EEES8_NS7_ILi256EEEEEENS_6half_tEfNS_4arch4Sm80ELb0ELb1ELb1ELb1ELb0ELb0ELb0ELb0ELi2ELi4ELi2ELi2ELb0EEENS1_21CollectiveEpilogueBwdISA_SB_SD_Li256ELb1ELb0ELi4EEENS1_19SingleTileSchedulerILb1ELb0ELb0ELi64EEEEEEEEEvNT_6ParamsE,@function
        .size           _ZN7cutlass13device_kernelIN5flash19enable_sm80_to_sm89INS1_16FlashAttnBwdSm80INS1_25CollectiveMainloopBwdSm80ILi1ELi1EN4cute5tupleIJNS5_1CILi64EEES8_NS7_ILi256EEEEEENS_6half_tEfNS_4arch4Sm80ELb0ELb1ELb1ELb1ELb0ELb0ELb0ELb0ELi2ELi4ELi2ELi2ELb0EEENS1_21CollectiveEpilogueBwdISA_SB_SD_Li256ELb1ELb0ELi4EEENS1_19SingleTileSchedulerILb1ELb0ELb0ELi64EEEEEEEEEvNT_6ParamsE,(.L_x_147 - _ZN7cutlass13device_kernelIN5flash19enable_sm80_to_sm89INS1_16FlashAttnBwdSm80INS1_25CollectiveMainloopBwdSm80ILi1ELi1EN4cute5tupleIJNS5_1CILi64EEES8_NS7_ILi256EEEEEENS_6half_tEfNS_4arch4Sm80ELb0ELb1ELb1ELb1ELb0ELb0ELb0ELb0ELi2ELi4ELi2ELi2ELb0EEENS1_21CollectiveEpilogueBwdISA_SB_SD_Li256ELb1ELb0ELi4EEENS1_19SingleTileSchedulerILb1ELb0ELb0ELi64EEEEEEEEEvNT_6ParamsE)
        .other          _ZN7cutlass13device_kernelIN5flash19enable_sm80_to_sm89INS1_16FlashAttnBwdSm80INS1_25CollectiveMainloopBwdSm80ILi1ELi1EN4cute5tupleIJNS5_1CILi64EEES8_NS7_ILi256EEEEEENS_6half_tEfNS_4arch4Sm80ELb0ELb1ELb1ELb1ELb0ELb0ELb0ELb0ELi2ELi4ELi2ELi2ELb0EEENS1_21CollectiveEpilogueBwdISA_SB_SD_Li256ELb1ELb0ELi4EEENS1_19SingleTileSchedulerILb1ELb0ELb0ELi64EEEEEEEEEvNT_6ParamsE,@"STO_CUDA_ENTRY STV_DEFAULT"
_ZN7cutlass13device_kernelIN5flash19enable_sm80_to_sm89INS1_16FlashAttnBwdSm80INS1_25CollectiveMainloopBwdSm80ILi1ELi1EN4cute5tupleIJNS5_1CILi64EEES8_NS7_ILi256EEEEEENS_6half_tEfNS_4arch4Sm80ELb0ELb1ELb1ELb1ELb0ELb0ELb0ELb0ELi2ELi4ELi2ELi2ELb0EEENS1_21CollectiveEpilogueBwdISA_SB_SD_Li256ELb1ELb0ELi4EEENS1_19SingleTileSchedulerILb1ELb0ELb0ELi64EEEEEEEEEvNT_6ParamsE:
[----:B------:R-:W-:Y:S01]  /*0000*/  LDC R1, c[0x0][0x28] ;  /* 0x00000a00ff017b82 */ /* 0x000fe20000000800 */
[----:B------:R-:W-:Y:S05]  /*0010*/  EXIT ;  /* 0x000000000000794d */ /* 0x000fea0003800000 */
.L_x_55:
        /* <DEDUP_REMOVED lines=14> */
.L_x_147:


//--------------------- .text._ZN7cutlass13device_kernelIN5flash19enable_sm80_to_sm89INS1_16FlashAttnBwdSm80INS1_25CollectiveMainloopBwdSm80ILi1ELi1EN4cute5tupleIJNS5_1CILi64EEES8_NS7_ILi256EEEEEENS_6half_tEfNS_4arch4Sm80ELb0ELb1ELb1ELb1ELb0ELb0ELb0ELb0ELi2ELi4ELi2ELi2ELb0EEENS1_24CollectiveEpilogueBwdGQAISA_fSD_Li256ELb1ELb0EEENS1_19SingleTileSchedulerILb1ELb0ELb0ELi64EEEEEEEEEvNT_6ParamsE --------------------------
	.section	.text._ZN7cutlass13device_kernelIN5flash19enable_sm80_to_sm89INS1_16FlashAttnBwdSm80INS1_25CollectiveMainloopBwdSm80ILi1ELi1EN4cute5tupleIJNS5_1CILi64EEES8_NS7_ILi256EEEEEENS_6half_tEfNS_4arch4Sm80ELb0ELb1ELb1ELb1ELb0ELb0ELb0ELb0ELi2ELi4ELi2ELi2ELb0EEENS1_24CollectiveEpilogueBwdGQAISA_fSD_Li256ELb1ELb0EEENS1_19SingleTileSchedulerILb1ELb0ELb0ELi64EEEEEEEEEvNT_6ParamsE,"ax",@progbits
	.align	128
.text._ZN7cutlass13device_kernelIN5flash19enable_sm80_to_sm89INS1_16FlashAttnBwdSm80INS1_25CollectiveMainloopBwdSm80ILi1ELi1EN4cute5tupleIJNS5_1CILi64EEES8_NS7_ILi256EEEEEENS_6half_tEfNS_4arch4Sm80ELb0ELb1ELb1ELb1ELb0ELb0ELb0ELb0ELi2ELi4ELi2ELi2ELb0EEENS1_24CollectiveEpilogueBwdGQAISA_fSD_Li256ELb1ELb0EEENS1_19SingleTileSchedulerILb1ELb0ELb0ELi64EEEEEEEEEvNT_6ParamsE:
        .type           _ZN7cutlass13device_kernelIN5flash19enable_sm80_to_sm89INS1_16FlashAttnBwdSm80INS1_25CollectiveMainloopBwdSm80ILi1ELi1EN4cute5tupleIJNS5_1CILi64EEES8_NS7_ILi256EEEEEENS_6half_tEfNS_4arch4Sm80ELb0ELb1ELb1ELb1ELb0ELb0ELb0ELb0ELi2ELi4ELi2ELi2ELb0EEENS1_24CollectiveEpilogueBwdGQAISA_fSD_Li256ELb1ELb0EEENS1_19SingleTileSchedulerILb1ELb0ELb0ELi64EEEEEEEEEvNT_6ParamsE,@function
        .size           _ZN7cutlass13device_kernelIN5flash19enable_sm80_to_sm89INS1_16FlashAttnBwdSm80INS1_25CollectiveMainloopBwdSm80ILi1ELi1EN4cute5tupleIJNS5_1CILi64EEES8_NS7_ILi256EEEEEENS_6half_tEfNS_4arch4Sm80ELb0ELb1ELb1ELb1ELb0ELb0ELb0ELb0ELi2ELi4ELi2ELi2ELb0EEENS1_24CollectiveEpilogueBwdGQAISA_fSD_Li256ELb1ELb0EEENS1_19SingleTileSchedulerILb1ELb0ELb0ELi64EEEEEEEEEvNT_6ParamsE,(.L_x_148 - _ZN7cutlass13device_kernelIN5flash19enable_sm80_to_sm89INS1_16FlashAttnBwdSm80INS1_25CollectiveMainloopBwdSm80ILi1ELi1EN4cute5tupleIJNS5_1CILi64EEES8_NS7_ILi256EEEEEENS_6half_tEfNS_4arch4Sm80ELb0ELb1ELb1ELb1ELb0ELb0ELb0ELb0ELi2ELi4ELi2ELi2ELb0EEENS1_24CollectiveEpilogueBwdGQAISA_fSD_Li256ELb1ELb0EEENS1_19SingleTileSchedulerILb1ELb0ELb0ELi64EEEEEEEEEvNT_6ParamsE)
        .other          _ZN7cutlass13device_kernelIN5flash19enable_sm80_to_sm89INS1_16FlashAttnBwdSm80INS1_25CollectiveMainloopBwdSm80ILi1ELi1EN4cute5tupleIJNS5_1CILi64EEES8_NS7_ILi256EEEEEENS_6half_tEfNS_4arch4Sm80ELb0ELb1ELb1ELb1ELb0ELb0ELb0ELb0ELi2ELi4ELi2ELi2ELb0EEENS1_24CollectiveEpilogueBwdGQAISA_fSD_Li256ELb1ELb0EEENS1_19SingleTileSchedulerILb1ELb0ELb0ELi64EEEEEEEEEvNT_6ParamsE,@"STO_CUDA_ENTRY STV_DEFAULT"
_ZN7cutlass13device_kernelIN5flash19enable_sm80_to_sm89INS1_16FlashAttnBwdSm80INS1_25CollectiveMainloopBwdSm80ILi1ELi1EN4cute5tupleIJNS5_1CILi64EEES8_NS7_ILi256EEEEEENS_6half_tEfNS_4arch4Sm80ELb0ELb1ELb1ELb1ELb0ELb0ELb0ELb0ELi2ELi4ELi2ELi2ELb0EEENS1_24CollectiveEpilogueBwdGQAISA_fSD_Li256ELb1ELb0EEENS1_19SingleTileSchedulerILb1ELb0ELb0ELi64EEEEEEEEEvNT_6ParamsE:
[----:B------:R-:W-:Y:S01]  /*0000*/  LDC R1, c[0x0][0x28] ;  /* 0x00000a00ff017b82 */ /* 0x000fe20000000800 */
[----:B------:R-:W-:Y:S05]  /*0010*/  EXIT ;  /* 0x000000000000794d */ /* 0x000fea0003800000 */
.L_x_56:
        /* <DEDUP_REMOVED lines=14> */
.L_x_148:


//--------------------- .text._ZN7cutlass13device_kernelIN5flash19enable_sm80_to_sm89INS1_16FlashAttnBwdSm80INS1_25CollectiveMainloopBwdSm80ILi1ELi1EN4cute5tupleIJNS5_1CILi64EEES8_NS7_ILi256EEEEEENS_6half_tEfNS_4arch4Sm80ELb1ELb0ELb1ELb0ELb0ELb0ELb0ELb0ELi2ELi4ELi2ELi2ELb0EEENS1_21CollectiveEpilogueBwdISA_SB_SD_Li256ELb0ELb0ELi4EEENS1_25SingleTileBwdLPTSchedulerILb0ELi64ELb0EEEEEEEEEvNT_6ParamsE --------------------------
	.section	.text._ZN7cutlass13device_kernelIN5flash19enable_sm80_to_sm89INS1_16FlashAttnBwdSm80INS1_25CollectiveMainloopBwdSm80ILi1ELi1EN4cute5tupleIJNS5_1CILi64EEES8_NS7_ILi256EEEEEENS_6half_tEfNS_4arch4Sm80ELb1ELb0ELb1ELb0ELb0ELb0ELb0ELb0ELi2ELi4ELi2ELi2ELb0EEENS1_21CollectiveEpilogueBwdISA_SB_SD_Li256ELb0ELb0ELi4EEENS1_25SingleTileBwdLPTSchedulerILb0ELi64ELb0EEEEEEEEEvNT_6ParamsE,"ax",@progbits
	.align	128
.text._ZN7cutlass13device_kernelIN5flash19enable_sm80_to_sm89INS1_16FlashAttnBwdSm80INS1_25CollectiveMainloopBwdSm80ILi1ELi1EN4cute5tupleIJNS5_1CILi64EEES8_NS7_ILi256EEEEEENS_6half_tEfNS_4arch4Sm80ELb1ELb0ELb1ELb0ELb0ELb0ELb0ELb0ELi2ELi4ELi2ELi2ELb0EEENS1_21CollectiveEpilogueBwdISA_SB_SD_Li256ELb0ELb0ELi4EEENS1_25SingleTileBwdLPTSchedulerILb0ELi64ELb0EEEEEEEEEvNT_6ParamsE:
        .type           _ZN7cutlass13device_kernelIN5flash19enable_sm80_to_sm89INS1_16FlashAttnBwdSm80INS1_25CollectiveMainloopBwdSm80ILi1ELi1EN4cute5tupleIJNS5_1CILi64EEES8_NS7_ILi256EEEEEENS_6half_tEfNS_4arch4Sm80ELb1ELb0ELb1ELb0ELb0ELb0ELb0ELb0ELi2ELi4ELi2ELi2ELb0EEENS1_21CollectiveEpilogueBwdISA_SB_SD_Li256ELb0ELb0ELi4EEENS1_25SingleTileBwdLPTSchedulerILb0ELi64ELb0EEEEEEEEEvNT_6ParamsE,@function
        .size           _ZN7cutlass13device_kernelIN5flash19enable_sm80_to_sm89INS1_16FlashAttnBwdSm80INS1_25CollectiveMainloopBwdSm80ILi1ELi1EN4cute5tupleIJNS5_1CILi64EEES8_NS7_ILi256EEEEEENS_6half_tEfNS_4arch4Sm80ELb1ELb0ELb1ELb0ELb0ELb0ELb0ELb0ELi2ELi4ELi2ELi2ELb0EEENS1_21CollectiveEpilogueBwdISA_SB_SD_Li256ELb0ELb0ELi4EEENS1_25SingleTileBwdLPTSchedulerILb0ELi64ELb0EEEEEEEEEvNT_6ParamsE,(.L_x_149 - _ZN7cutlass13device_kernelIN5flash19enable_sm80_to_sm89INS1_16FlashAttnBwdSm80INS1_25CollectiveMainloopBwdSm80ILi1ELi1EN4cute5tupleIJNS5_1CILi64EEES8_NS7_ILi256EEEEEENS_6half_tEfNS_4arch4Sm80ELb1ELb0ELb1ELb0ELb0ELb0ELb0ELb0ELi2ELi4ELi2ELi2ELb0EEENS1_21CollectiveEpilogueBwdISA_SB_SD_Li256ELb0ELb0ELi4EEENS1_25SingleTileBwdLPTSchedulerILb0ELi64ELb0EEEEEEEEEvNT_6ParamsE)
        .other          _ZN7cutlass13device_kernelIN5flash19enable_sm80_to_sm89INS1_16FlashAttnBwdSm80INS1_25CollectiveMainloopBwdSm80ILi1ELi1EN4cute5tupleIJNS5_1CILi64EEES8_NS7_ILi256EEEEEENS_6half_tEfNS_4arch4Sm80ELb1ELb0ELb1ELb0ELb0ELb0ELb0ELb0ELi2ELi4ELi2ELi2ELb0EEENS1_21CollectiveEpilogueBwdISA_SB_SD_Li256ELb0ELb0ELi4EEENS1_25SingleTileBwdLPTSchedulerILb0ELi64ELb0EEEEEEEEEvNT_6ParamsE,@"STO_CUDA_ENTRY STV_DEFAULT"
_ZN7cutlass13device_kernelIN5flash19enable_sm80_to_sm89INS1_16FlashAttnBwdSm80INS1_25CollectiveMainloopBwdSm80ILi1ELi1EN4cute5tupleIJNS5_1CILi64EEES8_NS7_ILi256EEEEEENS_6half_tEfNS_4arch4Sm80ELb1ELb0ELb1ELb0ELb0ELb0ELb0ELb0ELi2ELi4ELi2ELi2ELb0EEENS1_21CollectiveEpilogueBwdISA_SB_SD_Li256ELb0ELb0ELi4EEENS1_25SingleTileBwdLPTSchedulerILb0ELi64ELb0EEEEEEEEEvNT_6ParamsE:
[----:B------:R-:W-:Y:S01]  /*0000*/  LDC R1, c[0x0][0x28] ;  /* 0x00000a00ff017b82 */ /* 0x000fe20000000800 */
[----:B------:R-:W-:Y:S05]  /*0010*/  EXIT ;  /* 0x000000000000794d */ /* 0x000fea0003800000 */
.L_x_57:
        /* <DEDUP_REMOVED lines=14> */
.L_x_149:


//--------------------- .text._ZN7cutlass13device_kernelIN5flash19enable_sm80_to_sm89INS1_16FlashAttnBwdSm80INS1_25CollectiveMainloopBwdSm80ILi1ELi1EN4cute5tupleIJNS5_1CILi64EEES8_NS7_ILi256EEEEEENS_6half_tEfNS_4arch4Sm80ELb1ELb0ELb1ELb0ELb0ELb0ELb0ELb0ELi2ELi4ELi2ELi2ELb0EEENS1_24CollectiveEpilogueBwdGQAISA_fSD_Li256ELb0ELb0EEENS1_25SingleTileBwdLPTSchedulerILb0ELi64ELb0EEEEEEEEEvNT_6ParamsE --------------------------
	.section	.text._ZN7cutlass13device_kernelIN5flash19enable_sm80_to_sm89INS1_16FlashAttnBwdSm80INS1_25CollectiveMainloopBwdSm80ILi1ELi1EN4cute5tupleIJNS5_1CILi64EEES8_NS7_ILi256EEEEEENS_6half_tEfNS_4arch4Sm80ELb1ELb0ELb1ELb0ELb0ELb0ELb0ELb0ELi2ELi4ELi2ELi2ELb0EEENS1_24CollectiveEpilogueBwdGQAISA_fSD_Li256ELb0ELb0EEENS1_25SingleTileBwdLPTSchedulerILb0ELi64ELb0EEEEEEEEEvNT_6ParamsE,"ax",@progbits
	.align	128
.text._ZN7cutlass13device_kernelIN5flash19enable_sm80_to_sm89INS1_16FlashAttnBwdSm80INS1_25CollectiveMainloopBwdSm80ILi1ELi1EN4cute5tupleIJNS5_1CILi64EEES8_NS7_ILi256EEEEEENS_6half_tEfNS_4arch4Sm80ELb1ELb0ELb1ELb0ELb0ELb0ELb0ELb0ELi2ELi4ELi2ELi2ELb0EEENS1_24CollectiveEpilogueBwdGQAISA_fSD_Li256ELb0ELb0EEENS1_25SingleTileBwdLPTSchedulerILb0ELi64ELb0EEEEEEEEEvNT_6ParamsE:
        .type           _ZN7cutlass13device_kernelIN5flash19enable_sm80_to_sm89INS1_16FlashAttnBwdSm80INS1_25CollectiveMainloopBwdSm80ILi1ELi1EN4cute5tupleIJNS5_1CILi64EEES8_NS7_ILi256EEEEEENS_6half_tEfNS_4arch4Sm80ELb1ELb0ELb1ELb0ELb0ELb0ELb0ELb0ELi2ELi4ELi2ELi2ELb0EEENS1_24CollectiveEpilogueBwdGQAISA_fSD_Li256ELb0ELb0EEENS1_25SingleTileBwdLPTSchedulerILb0ELi64ELb0EEEEEEEEEvNT_6ParamsE,@function
        .size           _ZN7cutlass13device_kernelIN5flash19enable_sm80_to_sm89INS1_16FlashAttnBwdSm80INS1_25CollectiveMainloopBwdSm80ILi1ELi1EN4cute5tupleIJNS5_1CILi64EEES8_NS7_ILi256EEEEEENS_6half_tEfNS_4arch4Sm80ELb1ELb0ELb1ELb0ELb0ELb0ELb0ELb0ELi2ELi4ELi2ELi2ELb0EEENS1_24CollectiveEpilogueBwdGQAISA_fSD_Li256ELb0ELb0EEENS1_25SingleTileBwdLPTSchedulerILb0ELi64ELb0EEEEEEEEEvNT_6ParamsE,(.L_x_150 - _ZN7cutlass13device_kernelIN5flash19enable_sm80_to_sm89INS1_16FlashAttnBwdSm80INS1_25CollectiveMainloopBwdSm80ILi1ELi1EN4cute5tupleIJNS5_1CILi64EEES8_NS7_ILi256EEEEEENS_6half_tEfNS_4arch4Sm80ELb1ELb0ELb1ELb0ELb0ELb0ELb0ELb0ELi2ELi4ELi2ELi2ELb0EEENS1_24CollectiveEpilogueBwdGQAISA_fSD_Li256ELb0ELb0EEENS1_25SingleTileBwdLPTSchedulerILb0ELi64ELb0EEEEEEEEEvNT_6ParamsE)
        .other          _ZN7cutlass13device_kernelIN5flash19enable_sm80_to_sm89INS1_16FlashAttnBwdSm80INS1_25CollectiveMainloopBwdSm80ILi1ELi1EN4cute5tupleIJNS5_1CILi64EEES8_NS7_ILi256EEEEEENS_6half_tEfNS_4arch4Sm80ELb1ELb0ELb1ELb0ELb0ELb0ELb0ELb0ELi2ELi4ELi2ELi2ELb0EEENS1_24CollectiveEpilogueBwdGQAISA_fSD_Li256ELb0ELb0EEENS1_25SingleTileBwdLPTSchedulerILb0ELi64ELb0EEEEEEEEEvNT_6ParamsE,@"STO_CUDA_ENTRY STV_DEFAULT"
_ZN7cutlass13device_kernelIN5flash19enable_sm80_to_sm89INS1_16FlashAttnBwdSm80INS1_25CollectiveMainloopBwdSm80ILi1ELi1EN4cute5tupleIJNS5_1CILi64EEES8_NS7_ILi256EEEEEENS_6half_tEfNS_4arch4Sm80ELb1ELb0ELb1ELb0ELb0ELb0ELb0ELb0ELi2ELi4ELi2ELi2ELb0EEENS1_24CollectiveEpilogueBwdGQAISA_fSD_Li256ELb0ELb0EEENS1_25SingleTileBwdLPTSchedulerILb0ELi64ELb0EEEEEEEEEvNT_6ParamsE:
[----:B------:R-:W-:Y:S01]  /*0000*/  LDC R1, c[0x0][0x28] ;  /* 0x00000a00ff017b82 */ /* 0x000fe20000000800 */
[----:B------:R-:W-:Y:S05]  /*0010*/  EXIT ;  /* 0x000000000000794d */ /* 0x000fea0003800000 */
.L_x_58:
        /* <DEDUP_REMOVED lines=14> */
.L_x_150:


//--------------------- .text._ZN7cutlass13device_kernelIN5flash22FlashAttnBwdPreprocessIN4cute5tupleIJNS3_1CILi64EEENS5_ILi256EEEEEENS_6half_tEfNS_4arch4Sm80ELb1ELb0EEEEEvNT_6ParamsE --------------------------
	.section	.text._ZN7cutlass13device_kernelIN5flash22FlashAttnBwdPreprocessIN4cute5tupleIJNS3_1CILi64EEENS5_ILi256EEEEEENS_6half_tEfNS_4arch4Sm80ELb1ELb0EEEEEvNT_6ParamsE,"ax",@progbits
	.align	128
.text._ZN7cutlass13device_kernelIN5flash22FlashAttnBwdPreprocessIN4cute5tupleIJNS3_1CILi64EEENS5_ILi256EEEEEENS_6half_tEfNS_4arch4Sm80ELb1ELb0EEEEEvNT_6ParamsE:
        .type           _ZN7cutlass13device_kernelIN5flash22FlashAttnBwdPreprocessIN4cute5tupleIJNS3_1CILi64EEENS5_ILi256EEEEEENS_6half_tEfNS_4arch4Sm80ELb1ELb0EEEEEvNT_6ParamsE,@function
        .size           _ZN7cutlass13device_kernelIN5flash22FlashAttnBwdPreprocessIN4cute5tupleIJNS3_1CILi64EEENS5_ILi256EEEEEENS_6half_tEfNS_4arch4Sm80ELb1ELb0EEEEEvNT_6ParamsE,(.L_x_151 - _ZN7cutlass13device_kernelIN5flash22FlashAttnBwdPreprocessIN4cute5tupleIJNS3_1CILi64EEENS5_ILi256EEEEEENS_6half_tEfNS_4arch4Sm80ELb1ELb0EEEEEvNT_6ParamsE)
        .other          _ZN7cutlass13device_kernelIN5flash22FlashAttnBwdPreprocessIN4cute5tupleIJNS3_1CILi64EEENS5_ILi256EEEEEENS_6half_tEfNS_4arch4Sm80ELb1ELb0EEEEEvNT_6ParamsE,@"STO_CUDA_ENTRY STV_DEFAULT"
_ZN7cutlass13device_kernelIN5flash22FlashAttnBwdPreprocessIN4cute5tupleIJNS3_1CILi64EEENS5_ILi256EEEEEENS_6half_tEfNS_4arch4Sm80ELb1ELb0EEEEEvNT_6ParamsE:
[----:B------:R-:W-:Y:S01]  /*0000*/  LDC R1, c[0x0][0x28] ;  /* 0x00000a00ff017b82 */ /* 0x000fe20000000800 */
[----:B------:R-:W0:Y:S07]  /*0010*/  S2R R0, SR_CTAID.X ;  /* 0x0000000000007919 */ /* 0x000e2e0000002500 */
[----:B------:R-:W1:Y:S01]  /*0020*/  LDC R3, c[0x0][0x218] ;  /* 0x00008600ff037b82 */ /* 0x000e620000000800 */
[----:B------:R-:W-:Y:S01]  /*0030*/  MOV R78, 0x7f800000 ;  /* 0x7f800000004e7802 */ /* 0x000fe20000000f00 */
[----:B------:R-:W-:Y:S01]  /*0040*/  ULDC.64 UR4, c[0x0][0x208] ;  /* 0x0000820000047ab9 */ /* 0x000fe20000000a00 */
[----:B------:R-:W2:Y:S05]  /*0050*/  S2R R8, SR_TID.X ;  /* 0x0000000000087919 */ /* 0x000eaa0000002100 */
[----:B------:R-:W3:Y:S08]  /*0060*/  S2UR UR6, SR_CTAID.Y ;  /* 0x00000000000679c3 */ /* 0x000ef00000002600 */
[----:B------:R-:W4:Y:S08]  /*0070*/  S2UR UR7, SR_CTAID.Z ;  /* 0x00000000000779c3 */ /* 0x000f300000002700 */
[----:B------:R-:W4:Y:S01]  /*0080*/  LDC.64 R66, c[0x0][0x258] ;  /* 0x00009600ff427b82 */ /* 0x000f220000000a00 */
[----:B0-----:R-:W-:Y:S01]  /*0090*/  SHF.L.U32 R2, R0, 0x6, RZ ;  /* 0x0000000600027819 */ /* 0x001fe200000006ff */
[----:B---3--:R-:W-:-:S03]  /*00a0*/  USHF.R.S32.HI UR8, URZ, 0x1f, UR6 ;  /* 0x0000001f3f087899 */ /* 0x008fc60008011406 */
[----:B-1----:R-:W-:-:S04]  /*00b0*/  IADD3 R25, -R2, R3, RZ ;  /* 0x0000000302197210 */ /* 0x002fc80007ffe1ff */
[----:B--2---:R-:W-:Y:S01]  /*00c0*/  ISETP.GE.AND P0, PT, R8, R25, PT ;  /* 0x000000190800720c */ /* 0x004fe20003f06270 */
[----:B----4-:R-:W-:-:S03]  /*00d0*/  USHF.R.S32.HI UR9, URZ, 0x1f, UR7 ;  /* 0x0000001f3f097899 */ /* 0x010fc60008011407 */
[----:B------:R-:W-:-:S13]  /*00e0*/  ISETP.GT.OR P0, PT, R8, 0x3f, P0 ;  /* 0x0000003f0800780c */ /* 0x000fda0000704670 */
[----:B------:R-:W0:Y:S01]  /*00f0*/  @!P0 LDC.64 R10, c[0x0][0x290] ;  /* 0x0000a400ff0a8b82 */ /* 0x000e220000000a00 */
[----:B------:R-:W-:Y:S02]  /*0100*/  @!P0 SHF.R.S32.HI R5, RZ, 0x1f, R8 ;  /* 0x0000001fff058819 */ /* 0x000fe40000011408 */
[----:B------:R-:W-:-:S04]  /*0110*/  @!P0 IADD3 R4, P1, R2, R8, RZ ;  /* 0x0000000802048210 */ /* 0x000fc80007f3e0ff */
[----:B------:R-:W-:Y:S01]  /*0120*/  @!P0 LEA.HI.X.SX32 R5, R2, R5, 0x1, P1 ;  /* 0x0000000502058211 */ /* 0x000fe200008f0eff */
[----:B------:R-:W1:Y:S08]  /*0130*/  @!P0 LDC.64 R12, c[0x0][0x298] ;  /* 0x0000a600ff0c8b82 */ /* 0x000e700000000a00 */
[----:B------:R-:W2:Y:S01]  /*0140*/  @!P0 LDC.64 R14, c[0x0][0x288] ;  /* 0x0000a200ff0e8b82 */ /* 0x000ea20000000a00 */
[----:B0-----:R-:W-:-:S02]  /*0150*/  @!P0 IMAD R6, R10, UR8, RZ ;  /* 0x000000080a068c24 */ /* 0x001fc4000f8e02ff */
[----:B------:R-:W-:-:S04]  /*0160*/  @!P0 IMAD.WIDE.U32 R4, R10, UR6, R4 ;  /* 0x000000060a048c25 */ /* 0x000fc8000f8e0004 */
[----:B------:R-:W-:Y:S02]  /*0170*/  @!P0 IMAD R7, R11, UR6, R6 ;  /* 0x000000060b078c24 */ /* 0x000fe4000f8e0206 */
[C---:B-1----:R-:W-:Y:S01]  /*0180*/  @!P0 IMAD R2, R12.reuse, UR9, RZ ;  /* 0x000000090c028c24 */ /* 0x042fe2000f8e02ff */
[----:B------:R-:W0:Y:S02]  /*0190*/  LDC.64 R10, c[0x0][0x230] ;  /* 0x00008c00ff0a7b82 */ /* 0x000e240000000a00 */
[----:B------:R-:W-:Y:S01]  /*01a0*/  @!P0 IADD3 R5, R5, R7, RZ ;  /* 0x0000000705058210 */ /* 0x000fe20007ffe0ff */
[----:B------:R-:W-:Y:S02]  /*01b0*/  @!P0 IMAD R7, R13, UR7, R2 ;  /* 0x000000070d078c24 */ /* 0x000fe4000f8e0202 */
[----:B------:R-:W-:-:S03]  /*01c0*/  @!P0 IMAD.WIDE.U32 R4, R12, UR7, R4 ;  /* 0x000000070c048c25 */ /* 0x000fc6000f8e0004 */
[----:B------:R-:W1:Y:S02]  /*01d0*/  LDC.64 R12, c[0x0][0x238] ;  /* 0x00008e00ff0c7b82 */ /* 0x000e640000000a00 */
[----:B------:R-:W-:Y:S02]  /*01e0*/  @!P0 IADD3 R2, R5, R7, RZ ;  /* 0x0000000705028210 */ /* 0x000fe40007ffe0ff */
[----:B--2---:R-:W-:-:S04]  /*01f0*/  @!P0 LEA R6, P1, R4, R14, 0x2 ;  /* 0x0000000e04068211 */ /* 0x004fc800078210ff */
[----:B------:R-:W-:Y:S02]  /*0200*/  @!P0 LEA.HI.X R7, R4, R15, R2, 0x2, P1 ;  /* 0x0000000f04078211 */ /* 0x000fe400008f1402 */
[----:B------:R-:W-:-:S03]  /*0210*/  SHF.R.S32.HI R2, RZ, 0x1f, R8 ;  /* 0x0000001fff027819 */ /* 0x000fc60000011408 */
[----:B------:R2:W5:Y:S01]  /*0220*/  @!P0 LDG.E R78, desc[UR4][R6.64] ;  /* 0x00000004064e8981 */ /* 0x000562000c1e1900 */
[----:B------:R-:W-:Y:S01]  /*0230*/  LEA.HI R2, R2, R8, RZ, 0x4 ;  /* 0x0000000802027211 */ /* 0x000fe200078f20ff */
[----:B0-----:R-:W-:Y:S01]  /*0240*/  IMAD R4, R10, UR8, RZ ;  /* 0x000000080a047c24 */ /* 0x001fe2000f8e02ff */
[----:B------:R-:W-:Y:S01]  /*0250*/  BSSY B0, `(.L_x_59) ;  /* 0x000002f000007945 */ /* 0x000fe20003800000 */
[----:B------:R-:W-:Y:S02]  /*0260*/  CS2R R40, SRZ ;  /* 0x0000000000287805 */ /* 0x000fe4000001ff00 */
[----:B------:R-:W-:Y:S01]  /*0270*/  LOP3.LUT R61, R2, 0xfffffff0, RZ, 0xc0, !PT ;  /* 0xfffffff0023d7812 */ /* 0x000fe200078ec0ff */
[----:B------:R-:W-:Y:S01]  /*0280*/  IMAD R11, R11, UR6, R4 ;  /* 0x000000060b0b7c24 */ /* 0x000fe2000f8e0204 */
[----:B------:R-:W-:Y:S02]  /*0290*/  CS2R R36, SRZ ;  /* 0x0000000000247805 */ /* 0x000fe4000001ff00 */
[----:B------:R-:W-:-:S02]  /*02a0*/  CS2R R38, SRZ ;  /* 0x0000000000267805 */ /* 0x000fc4000001ff00 */
[----:B------:R-:W-:Y:S01]  /*02b0*/  IADD3 R61, -R61, R8, RZ ;  /* 0x000000083d3d7210 */ /* 0x000fe20007ffe1ff */
[----:B--2---:R-:W-:Y:S01]  /*02c0*/  IMAD R7, R0, -0x40, R3 ;  /* 0xffffffc000077824 */ /* 0x004fe200078e0203 */
[----:B------:R-:W-:Y:S02]  /*02d0*/  LEA.HI.SX32 R8, R2, 0x20, 0x1c ;  /* 0x0000002002087811 */ /* 0x000fe400078fe2ff */
[----:B------:R-:W-:Y:S02]  /*02e0*/  CS2R R20, SRZ ;  /* 0x0000000000147805 */ /* 0x000fe4000001ff00 */
[----:B------:R-:W-:Y:S02]  /*02f0*/  SHF.L.U32 R62, R61, 0x3, RZ ;  /* 0x000000033d3e7819 */ /* 0x000fe400000006ff */
[----:B------:R-:W-:Y:S02]  /*0300*/  CS2R R22, SRZ ;  /* 0x0000000000167805 */ /* 0x000fe4000001ff00 */
[----:B------:R-:W-:-:S02]  /*0310*/  ISETP.GE.AND P0, PT, R8, R7, PT ;  /* 0x000000070800720c */ /* 0x000fc40003f06270 */
[--C-:B------:R-:W-:Y:S01]  /*0320*/  SHF.R.S32.HI R63, RZ, 0x1f, R62.reuse ;  /* 0x0000001fff3f7819 */ /* 0x100fe2000001143e */
[----:B------:R-:W0:Y:S01]  /*0330*/  LDC.64 R8, c[0x0][0x250] ;  /* 0x00009400ff087b82 */ /* 0x000e220000000a00 */
[----:B------:R-:W-:Y:S01]  /*0340*/  LEA.HI.SX32 R6, R2, 0x10, 0x1c ;  /* 0x0000001002067811 */ /* 0x000fe200078fe2ff */
[----:B------:R-:W-:Y:S01]  /*0350*/  IMAD.WIDE.U32 R4, R10, UR6, R62 ;  /* 0x000000060a047c25 */ /* 0x000fe2000f8e003e */
[----:B------:R-:W-:Y:S02]  /*0360*/  SHF.R.S32.HI R10, RZ, 0x4, R2 ;  /* 0x00000004ff0a7819 */ /* 0x000fe40000011402 */
[----:B------:R-:W-:Y:S01]  /*0370*/  ISETP.GE.AND P1, PT, R6, R7, PT ;  /* 0x000000070600720c */ /* 0x000fe20003f26270 */
[----:B-1----:R-:W-:Y:S01]  /*0380*/  IMAD R6, R12, UR9, RZ ;  /* 0x000000090c067c24 */ /* 0x002fe2000f8e02ff */
[----:B------:R-:W-:Y:S02]  /*0390*/  ISETP.GE.AND P4, PT, R10, R25, PT ;  /* 0x000000190a00720c */ /* 0x000fe40003f86270 */
[----:B------:R-:W-:-:S02]  /*03a0*/  IADD3 R5, R5, R11, RZ ;  /* 0x0000000b05057210 */ /* 0x000fc40007ffe0ff */
[C---:B------:R-:W-:Y:S01]  /*03b0*/  ISETP.GE.AND P2, PT, R10.reuse, R7, PT ;  /* 0x000000070a00720c */ /* 0x040fe20003f46270 */
[----:B------:R-:W-:Y:S01]  /*03c0*/  IMAD R7, R13, UR7, R6 ;  /* 0x000000070d077c24 */ /* 0x000fe2000f8e0206 */
[----:B------:R-:W-:Y:S01]  /*03d0*/  IADD3 R2, R10, 0x10, RZ ;  /* 0x000000100a027810 */ /* 0x000fe20007ffe0ff */
[----:B------:R-:W-:Y:S01]  /*03e0*/  IMAD.WIDE.U32 R4, R12, UR7, R4 ;  /* 0x000000070c047c25 */ /* 0x000fe2000f8e0004 */
[--C-:B------:R-:W-:Y:S02]  /*03f0*/  SHF.R.S32.HI R11, RZ, 0x1f, R10.reuse ;  /* 0x0000001fff0b7819 */ /* 0x100fe4000001140a */
[----:B------:R-:W-:Y:S02]  /*0400*/  ISETP.GE.AND P3, PT, R2, R25, PT ;  /* 0x000000190200720c */ /* 0x000fe40003f66270 */
[----:B------:R-:W-:Y:S01]  /*0410*/  IADD3 R2, R10, 0x20, RZ ;  /* 0x000000200a027810 */ /* 0x000fe20007ffe0ff */
[----:B------:R-:W-:Y:S01]  /*0420*/  IMAD.WIDE R64, R0, 0x40, R10 ;  /* 0x0000004000407825 */ /* 0x000fe200078e020a */
[----:B------:R-:W-:Y:S01]  /*0430*/  IADD3 R7, R5, R7, RZ ;  /* 0x0000000705077210 */ /* 0x000fe20007ffe0ff */
[----:B------:R-:W-:Y:S08]  /*0440*/  @P4 BRA `(.L_x_60) ;  /* 0x00000000003c4947 */ /* 0x000ff00003800000 */
[----:B------:R-:W-:Y:S01]  /*0450*/  MOV R6, R4 ;  /* 0x0000000400067202 */ /* 0x000fe20000000f00 */
[----:B------:R-:W-:Y:S01]  /*0460*/  ULDC.64 UR10, c[0x0][0x228] ;  /* 0x00008a00000a7ab9 */ /* 0x000fe20000000a00 */
[----:B------:R-:W-:Y:S01]  /*0470*/  IADD3 R12, R62, 0x80, RZ ;  /* 0x000000803e0c7810 */ /* 0x000fe20007ffe0ff */
[----:B------:R-:W-:Y:S01]  /*0480*/  IMAD R13, R65, UR10, RZ ;  /* 0x0000000a410d7c24 */ /* 0x000fe2000f8e02ff */
[----:B------:R-:W-:Y:S01]  /*0490*/  ULDC.64 UR12, c[0x0][0x210] ;  /* 0x00008400000c7ab9 */ /* 0x000fe20000000a00 */
[----:B------:R-:W-:Y:S01]  /*04a0*/  IMAD.WIDE.U32 R14, R64, UR10, R6 ;  /* 0x0000000a400e7c25 */ /* 0x000fe2000f8e0006 */
        /* <DEDUP_REMOVED lines=9> */
.L_x_60:
[----:B------:R-:W-:Y:S05]  /*0540*/  BSYNC B0 ;  /* 0x0000000000007941 */ /* 0x000fea0003800000 */
.L_x_59:
[----:B------:R-:W-:Y:S01]  /*0550*/  BSSY B0, `(.L_x_61) ;  /* 0x0000019000007945 */ /* 0x000fe20003800000 */
[----:B------:R-:W-:Y:S02]  /*0560*/  ISETP.GE.AND P4, PT, R2, R25, PT ;  /* 0x000000190200720c */ /* 0x000fe40003f86270 */
[----:B------:R-:W-:Y:S02]  /*0570*/  CS2R R42, SRZ ;  /* 0x00000000002a7805 */ /* 0x000fe4000001ff00 */
[----:B------:R-:W-:Y:S02]  /*0580*/  CS2R R16, SRZ ;  /* 0x0000000000107805 */ /* 0x000fe4000001ff00 */
[----:B------:R-:W-:Y:S02]  /*0590*/  CS2R R18, SRZ ;  /* 0x0000000000127805 */ /* 0x000fe4000001ff00 */
[----:B------:R-:W-:Y:S01]  /*05a0*/  IADD3 R2, R10, 0x30, RZ ;  /* 0x000000300a027810 */ /* 0x000fe20007ffe0ff */
[----:B------:R-:W-:Y:S06]  /*05b0*/  @P3 BRA `(.L_x_62) ;  /* 0x0000000000483947 */ /* 0x000fec0003800000 */
[----:B------:R-:W-:Y:S01]  /*05c0*/  IADD3 R11, P3, R64, 0x10, RZ ;  /* 0x00000010400b7810 */ /* 0x000fe20007f7e0ff */
[----:B------:R-:W-:Y:S01]  /*05d0*/  ULDC.64 UR10, c[0x0][0x228] ;  /* 0x00008a00000a7ab9 */ /* 0x000fe20000000a00 */
[----:B-1----:R-:W-:Y:S01]  /*05e0*/  MOV R12, R4 ;  /* 0x00000004000c7202 */ /* 0x002fe20000000f00 */
[----:B------:R-:W-:Y:S01]  /*05f0*/  ULDC.64 UR12, c[0x0][0x210] ;  /* 0x00008400000c7ab9 */ /* 0x000fe20000000a00 */
[----:B------:R-:W-:Y:S02]  /*0600*/  IADD3.X R10, RZ, R65, RZ, P3, !PT ;  /* 0x00000041ff0a7210 */ /* 0x000fe40001ffe4ff */
[----:B------:R-:W-:Y:S02]  /*0610*/  MOV R13, R7 ;  /* 0x00000007000d7202 */ /* 0x000fe40000000f00 */
[----:B------:R-:W-:Y:S01]  /*0620*/  IADD3 R14, R62, 0x80, RZ ;  /* 0x000000803e0e7810 */ /* 0x000fe20007ffe0ff */
[----:B------:R-:W-:Y:S02]  /*0630*/  IMAD R10, R10, UR10, RZ ;  /* 0x0000000a0a0a7c24 */ /* 0x000fe4000f8e02ff */
[----:B------:R-:W-:Y:S01]  /*0640*/  IMAD.WIDE.U32 R12, R11, UR10, R12 ;  /* 0x0000000a0b0c7c25 */ /* 0x000fe2000f8e000c */
[----:B------:R-:W-:-:S02]  /*0650*/  ULDC UR10, c[0x0][0x21c] ;  /* 0x00008700000a7ab9 */ /* 0x000fc40000000800 */
        /* <DEDUP_REMOVED lines=8> */
.L_x_62:
[----:B------:R-:W-:Y:S05]  /*06e0*/  BSYNC B0 ;  /* 0x0000000000007941 */ /* 0x000fea0003800000 */
.L_x_61:
[----:B------:R-:W-:Y:S01]  /*06f0*/  BSSY B0, `(.L_x_63) ;  /* 0x000001f000007945 */ /* 0x000fe20003800000 */
[----:B-----5:R-:W-:Y:S02]  /*0700*/  MOV R50, R36 ;  /* 0x0000002400327202 */ /* 0x020fe40000000f00 */
[----:B------:R-:W-:Y:S02]  /*0710*/  CS2R R32, SRZ ;  /* 0x0000000000207805 */ /* 0x000fe4000001ff00 */
[----:B------:R-:W-:Y:S02]  /*0720*/  ISETP.GE.AND P3, PT, R2, R25, PT ;  /* 0x000000190200720c */ /* 0x000fe40003f66270 */
[----:B------:R-:W-:Y:S02]  /*0730*/  CS2R R34, SRZ ;  /* 0x0000000000227805 */ /* 0x000fe4000001ff00 */
[----:B------:R-:W-:Y:S02]  /*0740*/  MOV R36, R40 ;  /* 0x0000002800247202 */ /* 0x000fe40000000f00 */
[----:B-1----:R-:W-:-:S02]  /*0750*/  CS2R R12, SRZ ;  /* 0x00000000000c7805 */ /* 0x002fc4000001ff00 */
[----:B------:R-:W-:Y:S02]  /*0760*/  MOV R2, R38 ;  /* 0x0000002600027202 */ /* 0x000fe40000000f00 */
[----:B------:R-:W-:Y:S02]  /*0770*/  CS2R R14, SRZ ;  /* 0x00000000000e7805 */ /* 0x000fe4000001ff00 */
[----:B------:R-:W-:Y:S01]  /*0780*/  MOV R45, R39 ;  /* 0x00000027002d7202 */ /* 0x000fe20000000f00 */
[----:B0-----:R-:W-:Y:S01]  /*0790*/  IMAD R26, R8, UR8, RZ ;  /* 0x00000008081a7c24 */ /* 0x001fe2000f8e02ff */
[----:B------:R-:W-:Y:S01]  /*07a0*/  MOV R40, R42 ;  /* 0x0000002a00287202 */ /* 0x000fe20000000f00 */
[----:B------:R-:W-:Y:S06]  /*07b0*/  @P4 BRA `(.L_x_64) ;  /* 0x0000000000484947 */ /* 0x000fec0003800000 */
[----:B--2---:R-:W-:Y:S01]  /*07c0*/  IADD3 R11, P4, R64, 0x20, RZ ;  /* 0x00000020400b7810 */ /* 0x004fe20007f9e0ff */
[----:B------:R-:W-:Y:S01]  /*07d0*/  ULDC.64 UR10, c[0x0][0x228] ;  /* 0x00008a00000a7ab9 */ /* 0x000fe20000000a00 */
[----:B------:R-:W-:Y:S01]  /*07e0*/  MOV R24, R4 ;  /* 0x0000000400187202 */ /* 0x000fe20000000f00 */
        /* <DEDUP_REMOVED lines=15> */
.L_x_64:
[----:B------:R-:W-:Y:S05]  /*08e0*/  BSYNC B0 ;  /* 0x0000000000007941 */ /* 0x000fea0003800000 */
.L_x_63:
[----:B------:R-:W-:Y:S01]  /*08f0*/  IMAD R27, R9, UR6, R26 ;  /* 0x00000006091b7c24 */ /* 0x000fe2000f8e021a */
[----:B------:R-:W-:Y:S01]  /*0900*/  BSSY B0, `(.L_x_65) ;  /* 0x000001c000007945 */ /* 0x000fe20003800000 */
[----:B------:R-:W-:Y:S01]  /*0910*/  IMAD.WIDE.U32 R24, R8, UR6, R62 ;  /* 0x0000000608187c25 */ /* 0x000fe2000f8e003e */
[----:B-----5:R-:W-:Y:S02]  /*0920*/  MOV R42, R32 ;  /* 0x00000020002a7202 */ /* 0x020fe40000000f00 */
[----:B------:R-:W-:Y:S02]  /*0930*/  CS2R R28, SRZ ;  /* 0x00000000001c7805 */ /* 0x000fe4000001ff00 */
[----:B------:R-:W-:Y:S02]  /*0940*/  MOV R47, R33 ;  /* 0x00000021002f7202 */ /* 0x000fe40000000f00 */
[----:B------:R-:W-:Y:S02]  /*0950*/  CS2R R30, SRZ ;  /* 0x00000000001e7805 */ /* 0x000fe4000001ff00 */
[----:B------:R-:W-:-:S02]  /*0960*/  CS2R R8, SRZ ;  /* 0x0000000000087805 */ /* 0x000fc4000001ff00 */
[----:B0-2---:R-:W-:Y:S01]  /*0970*/  CS2R R10, SRZ ;  /* 0x00000000000a7805 */ /* 0x005fe2000001ff00 */
[----:B------:R-:W-:Y:S01]  /*0980*/  IMAD R38, R66, UR9, RZ ;  /* 0x0000000942267c24 */ /* 0x000fe2000f8e02ff */
[----:B------:R-:W-:Y:S01]  /*0990*/  IADD3 R27, R25, R27, RZ ;  /* 0x0000001b191b7210 */ /* 0x000fe20007ffe0ff */
        /* <DEDUP_REMOVED lines=18> */
.L_x_66:
[----:B------:R-:W-:Y:S05]  /*0ac0*/  BSYNC B0 ;  /* 0x0000000000007941 */ /* 0x000fea0003800000 */
.L_x_65:
[----:B------:R-:W-:Y:S01]  /*0ad0*/  MOV R26, R24 ;  /* 0x00000018001a7202 */ /* 0x000fe20000000f00 */
[----:B------:R-:W-:Y:S01]  /*0ae0*/  IMAD R69, R67, UR7, R38 ;  /* 0x0000000743457c24 */ /* 0x000fe2000f8e0226 */
[----:B------:R-:W-:Y:S01]  /*0af0*/  BSSY B0, `(.L_x_67) ;  /* 0x0000018000007945 */ /* 0x000fe20003800000 */
[----:B------:R-:W-:Y:S02]  /*0b00*/  CS2R R24, SRZ ;  /* 0x0000000000187805 */ /* 0x000fe4000001ff00 */
[----:B0-----:R-:W-:Y:S01]  /*0b10*/  CS2R R4, SRZ ;  /* 0x0000000000047805 */ /* 0x001fe2000001ff00 */
[----:B------:R-:W-:Y:S01]  /*0b20*/  IMAD.WIDE.U32 R66, R66, UR7, R26 ;  /* 0x0000000742427c25 */ /* 0x000fe2000f8e001a */
[----:B------:R-:W-:Y:S02]  /*0b30*/  CS2R R26, SRZ ;  /* 0x00000000001a7805 */ /* 0x000fe4000001ff00 */
[----:B------:R-:W-:Y:S02]  /*0b40*/  CS2R R6, SRZ ;  /* 0x0000000000067805 */ /* 0x000fe4000001ff00 */
[----:B------:R-:W-:-:S02]  /*0b50*/  MOV R44, R34 ;  /* 0x00000022002c7202 */ /* 0x000fc40000000f00 */
        /* <DEDUP_REMOVED lines=17> */
.L_x_68:
[----:B------:R-:W-:Y:S05]  /*0c70*/  BSYNC B0 ;  /* 0x0000000000007941 */ /* 0x000fea0003800000 */
.L_x_67:
[----:B0----5:R-:W-:Y:S01]  /*0c80*/  MOV R32, R24 ;  /* 0x0000001800207202 */ /* 0x021fe20000000f00 */
[--C-:B------:R-:W-:Y:S01]  /*0c90*/  HADD2.F32 R24, -RZ, R50.reuse.H0_H0 ;  /* 0x20000032ff187230 */ /* 0x100fe20000004100 */
[----:B------:R-:W-:Y:S01]  /*0ca0*/  MOV R46, R28 ;  /* 0x0000001c002e7202 */ /* 0x000fe20000000f00 */
[----:B------:R-:W-:Y:S01]  /*0cb0*/  HADD2.F32 R28, -RZ, R50.H1_H1 ;  /* 0x30000032ff1c7230 */ /* 0x000fe20000004100 */
[----:B------:R-:W-:Y:S01]  /*0cc0*/  MOV R51, R29 ;  /* 0x0000001d00337202 */ /* 0x000fe20000000f00 */
[--C-:B------:R-:W-:Y:S01]  /*0cd0*/  HADD2.F32 R33, -RZ, R32.reuse.H1_H1 ;  /* 0x30000020ff217230 */ /* 0x100fe20000004100 */
[----:B------:R-:W-:Y:S01]  /*0ce0*/  BSSY B0, `(.L_x_69) ;  /* 0x000002e000007945 */ /* 0x000fe20003800000 */
[----:B------:R-:W-:Y:S01]  /*0cf0*/  HADD2.F32 R29, -RZ, R32.H0_H0 ;  /* 0x20000020ff1d7230 */ /* 0x000fe20000004100 */
[----:B------:R-:W-:Y:S01]  /*0d00*/  MOV R48, R30 ;  /* 0x0000001e00307202 */ /* 0x000fe20000000f00 */
[----:B------:R-:W-:Y:S02]  /*0d10*/  HADD2.F32 R39, -RZ, R37.H0_H0 ;  /* 0x20000025ff277230 */ /* 0x000fe40000004100 */
[----:B------:R-:W-:Y:S01]  /*0d20*/  FMUL.FTZ R33, R28, R33 ;  /* 0x000000211c217220 */ /* 0x000fe20000410000 */
[----:B------:R-:W-:-:S02]  /*0d30*/  MOV R53, R31 ;  /* 0x0000001f00357202 */ /* 0x000fc40000000f00 */
[----:B------:R-:W-:Y:S02]  /*0d40*/  CS2R R30, SRZ ;  /* 0x00000000001e7805 */ /* 0x000fe4000001ff00 */
[----:B------:R-:W-:Y:S01]  /*0d50*/  MOV R38, R25 ;  /* 0x0000001900267202 */ /* 0x000fe20000000f00 */
[----:B------:R-:W-:Y:S01]  /*0d60*/  FFMA.FTZ R58, R24, R29, R33 ;  /* 0x0000001d183a7223 */ /* 0x000fe20000010021 */
[----:B------:R-:W-:Y:S02]  /*0d70*/  MOV R50, R26 ;  /* 0x0000001a00327202 */ /* 0x000fe40000000f00 */
[----:B------:R-:W-:Y:S02]  /*0d80*/  CS2R R28, SRZ ;  /* 0x00000000001c7805 */ /* 0x000fe4000001ff00 */
[----:B------:R-:W-:Y:S02]  /*0d90*/  MOV R52, R27 ;  /* 0x0000001b00347202 */ /* 0x000fe40000000f00 */
[----:B------:R-:W-:-:S02]  /*0da0*/  CS2R R24, SRZ ;  /* 0x0000000000187805 */ /* 0x000fc4000001ff00 */
[----:B------:R-:W-:Y:S02]  /*0db0*/  MOV R49, R35 ;  /* 0x0000002300317202 */ /* 0x000fe40000000f00 */
[----:B------:R-:W-:Y:S01]  /*0dc0*/  CS2R R26, SRZ ;  /* 0x00000000001a7805 */ /* 0x000fe2000001ff00 */
[----:B------:R-:W-:Y:S06]  /*0dd0*/  @P1 BRA `(.L_x_70) ;  /* 0x0000000000781947 */ /* 0x000fec0003800000 */
[----:B------:R-:W-:Y:S01]  /*0de0*/  ULDC UR8, c[0x0][0x21c] ;  /* 0x0000870000087ab9 */ /* 0x000fe20000000800 */
[C---:B------:R-:W-:Y:S02]  /*0df0*/  IADD3 R32, R62.reuse, 0x80, RZ ;  /* 0x000000803e207810 */ /* 0x040fe40007ffe0ff */
[----:B------:R-:W-:Y:S02]  /*0e00*/  ISETP.GE.AND P2, PT, R62, UR8, PT ;  /* 0x000000083e007c0c */ /* 0x000fe4000bf46270 */
[----:B------:R-:W-:-:S11]  /*0e10*/  ISETP.GE.AND P1, PT, R32, UR8, PT ;  /* 0x0000000820007c0c */ /* 0x000fd6000bf26270 */
[----:B------:R-:W0:Y:S01]  /*0e20*/  @!P2 LDC.64 R70, c[0x0][0x248] ;  /* 0x00009200ff46ab82 */ /* 0x000e220000000a00 */
[C---:B------:R-:W-:Y:S02]  /*0e30*/  @!P2 IADD3 R57, P4, R64.reuse, 0x10, RZ ;  /* 0x000000104039a810 */ /* 0x040fe40007f9e0ff */
[----:B------:R-:W-:Y:S02]  /*0e40*/  @!P1 IADD3 R59, P5, R64, 0x10, RZ ;  /* 0x00000010403b9810 */ /* 0x000fe40007fbe0ff */
[-C--:B------:R-:W-:Y:S02]  /*0e50*/  @!P2 IADD3.X R35, RZ, R65.reuse, RZ, P4, !PT ;  /* 0x00000041ff23a210 */ /* 0x080fe400027fe4ff */
[----:B------:R-:W-:Y:S01]  /*0e60*/  @!P1 IADD3.X R55, RZ, R65, RZ, P5, !PT ;  /* 0x00000041ff379210 */ /* 0x000fe20002ffe4ff */
[----:B------:R-:W1:Y:S01]  /*0e70*/  @!P1 LDC.64 R74, c[0x0][0x248] ;  /* 0x00009200ff4a9b82 */ /* 0x000e620000000a00 */
[-C--:B------:R-:W-:Y:S02]  /*0e80*/  @!P1 MOV R34, R66.reuse ;  /* 0x0000004200229202 */ /* 0x080fe40000000f00 */
[----:B------:R-:W-:-:S02]  /*0e90*/  @!P2 MOV R32, R66 ;  /* 0x000000420020a202 */ /* 0x000fc40000000f00 */
[----:B------:R-:W-:-:S03]  /*0ea0*/  @!P2 MOV R33, R69 ;  /* 0x000000450021a202 */ /* 0x000fc60000000f00 */
[----:B------:R-:W2:Y:S08]  /*0eb0*/  @!P2 LDC.64 R72, c[0x0][0x240] ;  /* 0x00009000ff48ab82 */ /* 0x000eb00000000a00 */
[----:B------:R-:W3:Y:S01]  /*0ec0*/  @!P1 LDC.64 R76, c[0x0][0x240] ;  /* 0x00009000ff4c9b82 */ /* 0x000ee20000000a00 */
[-C--:B0-----:R-:W-:Y:S01]  /*0ed0*/  @!P2 IMAD R56, R35, R70.reuse, RZ ;  /* 0x000000462338a224 */ /* 0x081fe200078e02ff */
[----:B------:R-:W-:Y:S01]  /*0ee0*/  @!P1 MOV R35, R69 ;  /* 0x0000004500239202 */ /* 0x000fe20000000f00 */
[----:B------:R-:W-:-:S04]  /*0ef0*/  @!P2 IMAD.WIDE.U32 R32, R57, R70, R32 ;  /* 0x000000463920a225 */ /* 0x000fc800078e0020 */
[-C--:B-1----:R-:W-:Y:S02]  /*0f00*/  @!P1 IMAD R60, R55, R74.reuse, RZ ;  /* 0x0000004a373c9224 */ /* 0x082fe400078e02ff */
[----:B------:R-:W-:-:S04]  /*0f10*/  @!P1 IMAD.WIDE.U32 R54, R59, R74, R34 ;  /* 0x0000004a3b369225 */ /* 0x000fc800078e0022 */
[----:B------:R-:W-:Y:S02]  /*0f20*/  @!P2 IMAD R35, R57, R71, R56 ;  /* 0x000000473923a224 */ /* 0x000fe400078e0238 */
[----:B------:R-:W-:Y:S01]  /*0f30*/  @!P1 IMAD R75, R59, R75, R60 ;  /* 0x0000004b3b4b9224 */ /* 0x000fe200078e023c */
[C---:B--2---:R-:W-:Y:S02]  /*0f40*/  @!P2 LEA R34, P4, R32.reuse, R72, 0x1 ;  /* 0x000000482022a211 */ /* 0x044fe400078808ff */
[----:B------:R-:W-:Y:S02]  /*0f50*/  @!P2 IADD3 R33, R33, R35, RZ ;  /* 0x000000232121a210 */ /* 0x000fe40007ffe0ff */
[----:B------:R-:W-:Y:S02]  /*0f60*/  @!P1 IADD3 R75, R55, R75, RZ ;  /* 0x0000004b374b9210 */ /* 0x000fe40007ffe0ff */
[----:B------:R-:W-:Y:S02]  /*0f70*/  @!P2 LEA.HI.X R35, R32, R73, R33, 0x1, P4 ;  /* 0x000000492023a211 */ /* 0x000fe400020f0c21 */
[----:B---3--:R-:W-:-:S03]  /*0f80*/  @!P1 LEA R56, P5, R54, R76, 0x1 ;  /* 0x0000004c36389211 */ /* 0x008fc600078a08ff */
[----:B------:R0:W5:Y:S01]  /*0f90*/  @!P2 LDG.E.128 R28, desc[UR4][R34.64] ;  /* 0x00000004221ca981 */ /* 0x000162000c1e1d00 */
[----:B------:R-:W-:-:S05]  /*0fa0*/  @!P1 LEA.HI.X R57, R54, R77, R75, 0x1, P5 ;  /* 0x0000004d36399211 */ /* 0x000fca00028f0c4b */
[----:B------:R0:W5:Y:S04]  /*0fb0*/  @!P1 LDG.E.128 R24, desc[UR4][R56.64+0x100] ;  /* 0x0001000438189981 */ /* 0x000168000c1e1d00 */
.L_x_70:
[----:B------:R-:W-:Y:S05]  /*0fc0*/  BSYNC B0 ;  /* 0x0000000000007941 */ /* 0x000fea0003800000 */
.L_x_69:
[----:B------:R-:W-:Y:S01]  /*0fd0*/  HADD2.F32 R32, -RZ, R38.H0_H0 ;  /* 0x20000026ff207230 */ /* 0x000fe20000004100 */
[----:B------:R-:W-:Y:S01]  /*0fe0*/  BSSY B0, `(.L_x_71) ;  /* 0x0000029000007945 */ /* 0x000fe20003800000 */
[----:B-----5:R-:W-:Y:S02]  /*0ff0*/  MOV R60, R28 ;  /* 0x0000001c003c7202 */ /* 0x020fe40000000f00 */
[----:B0-----:R-:W-:Y:S02]  /*1000*/  CS2R R34, SRZ ;  /* 0x0000000000227805 */ /* 0x001fe4000001ff00 */
[----:B------:R-:W-:Y:S01]  /*1010*/  MOV R54, R29 ;  /* 0x0000001d00367202 */ /* 0x000fe20000000f00 */
[----:B------:R-:W-:Y:S01]  /*1020*/  FFMA.FTZ R76, R39, R32, R58 ;  /* 0x00000020274c7223 */ /* 0x000fe2000001003a */
[----:B------:R-:W-:Y:S02]  /*1030*/  MOV R55, R30 ;  /* 0x0000001e00377202 */ /* 0x000fe40000000f00 */
[----:B------:R-:W-:-:S02]  /*1040*/  CS2R R32, SRZ ;  /* 0x0000000000207805 */ /* 0x000fc4000001ff00 */
[----:B------:R-:W-:Y:S02]  /*1050*/  MOV R57, R31 ;  /* 0x0000001f00397202 */ /* 0x000fe40000000f00 */
[----:B------:R-:W-:Y:S02]  /*1060*/  CS2R R28, SRZ ;  /* 0x00000000001c7805 */ /* 0x000fe4000001ff00 */
        /* <DEDUP_REMOVED lines=9> */
[----:B------:R-:W-:Y:S02]  /*1100*/  @!P1 IADD3.X R75, RZ, R65, RZ, P0, !PT ;  /* 0x00000041ff4b9210 */ /* 0x000fe400007fe4ff */
[----:B------:R-:W-:Y:S01]  /*1110*/  @!P1 MOV R72, R66 ;  /* 0x0000004200489202 */ /* 0x000fe20000000f00 */
[----:B------:R-:W1:Y:S01]  /*1120*/  @!P2 LDC.64 R82, c[0x0][0x248] ;  /* 0x00009200ff52ab82 */ /* 0x000e620000000a00 */
[----:B------:R-:W-:Y:S02]  /*1130*/  @!P1 MOV R73, R69 ;  /* 0x0000004500499202 */ /* 0x000fe40000000f00 */
[----:B------:R-:W-:-:S02]  /*1140*/  @!P2 IADD3.X R79, RZ, R65, RZ, P4, !PT ;  /* 0x00000041ff4fa210 */ /* 0x000fc400027fe4ff */
[----:B------:R-:W-:-:S03]  /*1150*/  @!P2 MOV R74, R66 ;  /* 0x00000042004aa202 */ /* 0x000fc60000000f00 */
[----:B------:R-:W2:Y:S08]  /*1160*/  @!P1 LDC.64 R70, c[0x0][0x240] ;  /* 0x00009000ff469b82 */ /* 0x000eb00000000a00 */
[----:B------:R-:W3:Y:S01]  /*1170*/  @!P2 LDC.64 R58, c[0x0][0x240] ;  /* 0x00009000ff3aab82 */ /* 0x000ee20000000a00 */
[-C--:B0-----:R-:W-:Y:S01]  /*1180*/  @!P1 IMAD R56, R75, R80.reuse, RZ ;  /* 0x000000504b389224 */ /* 0x081fe200078e02ff */
[----:B------:R-:W-:Y:S01]  /*1190*/  @!P2 MOV R75, R69 ;  /* 0x00000045004ba202 */ /* 0x000fe20000000f00 */
[----:B------:R-:W-:-:S04]  /*11a0*/  @!P1 IMAD.WIDE.U32 R72, R39, R80, R72 ;  /* 0x0000005027489225 */ /* 0x000fc800078e0048 */
[----:B------:R-:W-:Y:S02]  /*11b0*/  @!P1 IMAD R39, R39, R81, R56 ;  /* 0x0000005127279224 */ /* 0x000fe400078e0238 */
[-C--:B-1----:R-:W-:Y:S02]  /*11c0*/  @!P2 IMAD R80, R79, R82.reuse, RZ ;  /* 0x000000524f50a224 */ /* 0x082fe400078e02ff */
[----:B------:R-:W-:Y:S01]  /*11d0*/  @!P2 IMAD.WIDE.U32 R74, R77, R82, R74 ;  /* 0x000000524d4aa225 */ /* 0x000fe200078e004a */
[----:B------:R-:W-:-:S03]  /*11e0*/  @!P1 IADD3 R39, R73, R39, RZ ;  /* 0x0000002749279210 */ /* 0x000fc60007ffe0ff */
[----:B------:R-:W-:Y:S01]  /*11f0*/  @!P2 IMAD R83, R77, R83, R80 ;  /* 0x000000534d53a224 */ /* 0x000fe200078e0250 */
[----:B--2---:R-:W-:-:S04]  /*1200*/  @!P1 LEA R70, P0, R72, R70, 0x1 ;  /* 0x0000004648469211 */ /* 0x004fc800078008ff */
[----:B------:R-:W-:Y:S02]  /*1210*/  @!P2 IADD3 R83, R75, R83, RZ ;  /* 0x000000534b53a210 */ /* 0x000fe40007ffe0ff */
[----:B------:R-:W-:Y:S02]  /*1220*/  @!P1 LEA.HI.X R71, R72, R71, R39, 0x1, P0 ;  /* 0x0000004748479211 */ /* 0x000fe400000f0c27 */
[----:B---3--:R-:W-:-:S03]  /*1230*/  @!P2 LEA R58, P4, R74, R58, 0x1 ;  /* 0x0000003a4a3aa211 */ /* 0x008fc600078808ff */
[----:B------:R0:W5:Y:S01]  /*1240*/  @!P1 LDG.E.128 R32, desc[UR4][R70.64] ;  /* 0x0000000446209981 */ /* 0x000162000c1e1d00 */
[----:B------:R-:W-:-:S05]  /*1250*/  @!P2 LEA.HI.X R59, R74, R59, R83, 0x1, P4 ;  /* 0x0000003b4a3ba211 */ /* 0x000fca00020f0c53 */
[----:B------:R0:W5:Y:S04]  /*1260*/  @!P2 LDG.E.128 R28, desc[UR4][R58.64+0x100] ;  /* 0x000100043a1ca981 */ /* 0x000168000c1e1d00 */
.L_x_72:
[----:B------:R-:W-:Y:S05]  /*1270*/  BSYNC B0 ;  /* 0x0000000000007941 */ /* 0x000fea0003800000 */
.L_x_71:
[----:B-----5:R-:W-:Y:S01]  /*1280*/  MOV R56, R32 ;  /* 0x0000002000387202 */ /* 0x020fe20000000f00 */
[----:B------:R-:W-:Y:S01]  /*1290*/  HADD2.F32 R32, -RZ, R36.H1_H1 ;  /* 0x30000024ff207230 */ /* 0x000fe20000004100 */
[----:B0-----:R-:W-:Y:S01]  /*12a0*/  MOV R58, R33 ;  /* 0x00000021003a7202 */ /* 0x001fe20000000f00 */
[----:B------:R-:W-:Y:S01]  /*12b0*/  HADD2.F32 R39, -RZ, R60.H1_H1 ;  /* 0x3000003cff277230 */ /* 0x000fe20000004100 */
[----:B------:R-:W-:Y:S01]  /*12c0*/  BSSY B0, `(.L_x_73) ;  /* 0x0000027000007945 */ /* 0x000fe20003800000 */
[----:B------:R-:W-:Y:S01]  /*12d0*/  HADD2.F32 R37, -RZ, R37.H1_H1 ;  /* 0x30000025ff257230 */ /* 0x000fe20000004100 */
[----:B------:R-:W-:Y:S01]  /*12e0*/  MOV R59, R34 ;  /* 0x00000022003b7202 */ /* 0x000fe20000000f00 */
[----:B------:R-:W-:Y:S02]  /*12f0*/  HADD2.F32 R36, -RZ, R36.H0_H0 ;  /* 0x20000024ff247230 */ /* 0x000fe40000004100 */
[----:B------:R-:W-:Y:S01]  /*1300*/  FMUL.FTZ R39, R32, R39 ;  /* 0x0000002720277220 */ /* 0x000fe20000410000 */
[----:B------:R-:W-:-:S02]  /*1310*/  HADD2.F32 R38, -RZ, R38.H1_H1 ;  /* 0x30000026ff267230 */ /* 0x000fc40000004100 */
[----:B------:R-:W-:Y:S01]  /*1320*/  HADD2.F32 R33, -RZ, R60.H0_H0 ;  /* 0x2000003cff217230 */ /* 0x000fe20000004100 */
[----:B------:R-:W-:Y:S02]  /*1330*/  MOV R60, R35 ;  /* 0x00000023003c7202 */ /* 0x000fe40000000f00 */
[----:B------:R-:W-:Y:S01]  /*1340*/  CS2R R34, SRZ ;  /* 0x0000000000227805 */ /* 0x000fe2000001ff00 */
[----:B------:R-:W-:Y:S01]  /*1350*/  FFMA.FTZ R76, R37, R38, R76 ;  /* 0x00000026254c7223 */ /* 0x000fe2000001004c */
[----:B------:R-:W-:Y:S02]  /*1360*/  HADD2.F32 R71, -RZ, R2.H0_H0 ;  /* 0x20000002ff477230 */ /* 0x000fe40000004100 */
[----:B------:R-:W-:Y:S01]  /*1370*/  FFMA.FTZ R75, R36, R33, R39 ;  /* 0x00000021244b7223 */ /* 0x000fe20000010027 */
[----:B------:R-:W-:Y:S02]  /*1380*/  CS2R R32, SRZ ;  /* 0x0000000000207805 */ /* 0x000fe4000001ff00 */
[----:B------:R-:W-:-:S02]  /*1390*/  CS2R R36, SRZ ;  /* 0x0000000000247805 */ /* 0x000fc4000001ff00 */
[----:B------:R-:W-:Y:S01]  /*13a0*/  CS2R R38, SRZ ;  /* 0x0000000000267805 */ /* 0x000fe2000001ff00 */
[----:B------:R-:W-:Y:S02]  /*13b0*/  HADD2.F32 R70, -RZ, R41.H0_H0 ;  /* 0x20000029ff467230 */ /* 0x000fe40000004100 */
[----:B------:R-:W-:Y:S02]  /*13c0*/  HADD2.F32 R89, -RZ, R42.H1_H1 ;  /* 0x3000002aff597230 */ /* 0x000fe40000004100 */
[----:B------:R-:W-:Y:S02]  /*13d0*/  HADD2.F32 R74, -RZ, R50.H0_H0 ;  /* 0x20000032ff4a7230 */ /* 0x000fe40000004100 */
[----:B------:R-:W-:Y:S02]  /*13e0*/  HADD2.F32 R73, -RZ, R54.H0_H0 ;  /* 0x20000036ff497230 */ /* 0x000fe40000004100 */
[----:B------:R-:W-:Y:S01]  /*13f0*/  HADD2.F32 R72, -RZ, R56.H1_H1 ;  /* 0x30000038ff487230 */ /* 0x000fe20000004100 */
[----:B------:R-:W-:Y:S06]  /*1400*/  @P3 BRA `(.L_x_74) ;  /* 0x0000000000483947 */ /* 0x000fec0003800000 */
[----:B------:R-:W-:Y:S01]  /*1410*/  IADD3 R67, P0, R64, 0x30, RZ ;  /* 0x0000003040437810 */ /* 0x000fe20007f1e0ff */
[----:B------:R-:W-:Y:S01]  /*1420*/  ULDC.64 UR10, c[0x0][0x248] ;  /* 0x00009200000a7ab9 */ /* 0x000fe20000000a00 */
[----:B------:R-:W-:Y:S01]  /*1430*/  MOV R64, R66 ;  /* 0x0000004200407202 */ /* 0x000fe20000000f00 */
[----:B------:R-:W-:Y:S01]  /*1440*/  ULDC UR8, c[0x0][0x21c] ;  /* 0x0000870000087ab9 */ /* 0x000fe20000000800 */
[----:B------:R-:W-:Y:S02]  /*1450*/  IADD3.X R63, RZ, R65, RZ, P0, !PT ;  /* 0x00000041ff3f7210 */ /* 0x000fe400007fe4ff */
[----:B------:R-:W-:Y:S02]  /*1460*/  MOV R65, R69 ;  /* 0x0000004500417202 */ /* 0x000fe40000000f00 */
[----:B------:R-:W-:Y:S01]  /*1470*/  LEA R61, R61, 0x80, 0x3 ;  /* 0x000000803d3d7811 */ /* 0x000fe200078e18ff */
[----:B------:R-:W-:Y:S01]  /*1480*/  IMAD R63, R63, UR10, RZ ;  /* 0x0000000a3f3f7c24 */ /* 0x000fe2000f8e02ff */
[----:B------:R-:W-:Y:S01]  /*1490*/  ISETP.GE.AND P2, PT, R62, UR8, PT ;  /* 0x000000083e007c0c */ /* 0x000fe2000bf46270 */
        /* <DEDUP_REMOVED lines=9> */
.L_x_74:
[----:B------:R-:W-:Y:S05]  /*1530*/  BSYNC B0 ;  /* 0x0000000000007941 */ /* 0x000fea0003800000 */
.L_x_73:
[----:B------:R-:W-:Y:S02]  /*1540*/  HADD2.F32 R92, -RZ, R42.H0_H0 ;  /* 0x2000002aff5c7230 */ /* 0x000fe40000004100 */
[----:B------:R-:W-:Y:S01]  /*1550*/  FMUL.FTZ R89, R89, R72 ;  /* 0x0000004859597220 */ /* 0x000fe20000410000 */
[----:B------:R-:W-:Y:S02]  /*1560*/  HADD2.F32 R91, -RZ, R56.H0_H0 ;  /* 0x20000038ff5b7230 */ /* 0x000fe40000004100 */
[----:B------:R-:W-:Y:S01]  /*1570*/  FFMA.FTZ R61, R70, R73, R75 ;  /* 0x00000049463d7223 */ /* 0x000fe2000001004b */
[----:B-----5:R-:W-:Y:S02]  /*1580*/  HADD2.F32 R97, -RZ, R32.H1_H1 ;  /* 0x30000020ff617230 */ /* 0x020fe40000004100 */
[----:B0-----:R-:W-:Y:S01]  /*1590*/  FFMA.FTZ R62, R71, R74, R76 ;  /* 0x0000004a473e7223 */ /* 0x001fe2000001004c */
[----:B------:R-:W-:Y:S02]  /*15a0*/  HADD2.F32 R96, -RZ, R54.H1_H1 ;  /* 0x30000036ff607230 */ /* 0x000fe40000004100 */
[----:B------:R-:W-:Y:S01]  /*15b0*/  FFMA.FTZ R100, R92, R91, R89 ;  /* 0x0000005b5c647223 */ /* 0x000fe20000010059 */
[----:B------:R-:W-:Y:S01]  /*15c0*/  HADD2.F32 R92, -RZ, R46.H1_H1 ;  /* 0x3000002eff5c7230 */ /* 0x000fe20000004100 */
[----:B------:R-:W-:Y:S01]  /*15d0*/  USHF.R.S32.HI UR12, URZ, 0x1f, UR6 ;  /* 0x0000001f3f0c7899 */ /* 0x000fe20008011406 */
[----:B------:R-:W-:Y:S01]  /*15e0*/  HADD2.F32 R94, -RZ, R41.H1_H1 ;  /* 0x30000029ff5e7230 */ /* 0x000fe20000004100 */
[----:B------:R-:W-:Y:S01]  /*15f0*/  USHF.R.S32.HI UR13, URZ, 0x1f, UR7 ;  /* 0x0000001f3f0d7899 */ /* 0x000fe20008011407 */
[----:B------:R-:W-:-:S02]  /*1600*/  HADD2.F32 R95, -RZ, R47.H0_H0 ;  /* 0x2000002fff5f7230 */ /* 0x000fc40000004100 */
[----:B------:R-:W-:Y:S01]  /*1610*/  FMUL.FTZ R103, R92, R97 ;  /* 0x000000615c677220 */ /* 0x000fe20000410000 */
[----:B------:R-:W-:Y:S02]  /*1620*/  HADD2.F32 R98, -RZ, R58.H0_H0 ;  /* 0x2000003aff627230 */ /* 0x000fe40000004100 */
[----:B------:R-:W-:Y:S01]  /*1630*/  FFMA.FTZ R101, R94, R96, R61 ;  /* 0x000000605e657223 */ /* 0x000fe2000001003d */
[--C-:B------:R-:W-:Y:S01]  /*1640*/  HADD2.F32 R54, -RZ, R36.reuse.H0_H0 ;  /* 0x20000024ff367230 */ /* 0x100fe20000004100 */
[----:B------:R-:W-:Y:S01]  /*1650*/  BSSY B0, `(.L_x_75) ;  /* 0x00000fa000007945 */ /* 0x000fe20003800000 */
[----:B------:R-:W-:Y:S02]  /*1660*/  HADD2.F32 R89, -RZ, R36.H1_H1 ;  /* 0x30000024ff597230 */ /* 0x000fe40000004100 */
[----:B------:R-:W-:Y:S01]  /*1670*/  FFMA.FTZ R98, R95, R98, R100 ;  /* 0x000000625f627223 */ /* 0x000fe20000010064 */
[--C-:B------:R-:W-:Y:S02]  /*1680*/  HADD2.F32 R36, -RZ, R38.reuse.H0_H0 ;  /* 0x20000026ff247230 */ /* 0x100fe40000004100 */
[----:B------:R-:W-:-:S02]  /*1690*/  HADD2.F32 R93, -RZ, R38.H1_H1 ;  /* 0x30000026ff5d7230 */ /* 0x000fc40000004100 */
[--C-:B------:R-:W-:Y:S02]  /*16a0*/  HADD2.F32 R91, -RZ, R39.reuse.H0_H0 ;  /* 0x20000027ff5b7230 */ /* 0x100fe40000004100 */
[----:B------:R-:W-:Y:S02]  /*16b0*/  HADD2.F32 R38, -RZ, R39.H1_H1 ;  /* 0x30000027ff267230 */ /* 0x000fe40000004100 */
[----:B------:R-:W-:Y:S02]  /*16c0*/  HADD2.F32 R39, -RZ, R2.H1_H1 ;  /* 0x30000002ff277230 */ /* 0x000fe40000004100 */
[----:B------:R-:W-:Y:S02]  /*16d0*/  HADD2.F32 R2, -RZ, R40.H0_H0 ;  /* 0x20000028ff027230 */ /* 0x000fe40000004100 */
[----:B------:R-:W-:Y:S02]  /*16e0*/  HADD2.F32 R50, -RZ, R50.H1_H1 ;  /* 0x30000032ff327230 */ /* 0x000fe40000004100 */
[----:B------:R-:W-:-:S02]  /*16f0*/  HADD2.F32 R97, -RZ, R55.H0_H0 ;  /* 0x20000037ff617230 */ /* 0x000fc40000004100 */
        /* <DEDUP_REMOVED lines=10> */
[----:B------:R-:W-:Y:S02]  /*17a0*/  HADD2.F32 R2, -RZ, R51.H0_H0 ;  /* 0x20000033ff027230 */ /* 0x000fe40000004100 */
[----:B------:R-:W-:Y:S02]  /*17b0*/  HADD2.F32 R39, -RZ, R33.H0_H0 ;  /* 0x20000021ff277230 */ /* 0x000fe40000004100 */
[----:B------:R-:W-:Y:S01]  /*17c0*/  FFMA.FTZ R61, R61, R32, R58 ;  /* 0x000000203d3d7223 */ /* 0x000fe2000001003a */
[----:B------:R-:W-:Y:S02]  /*17d0*/  HADD2.F32 R44, -RZ, R44.H1_H1 ;  /* 0x3000002cff2c7230 */ /* 0x000fe40000004100 */
[----:B------:R-:W-:-:S02]  /*17e0*/  HADD2.F32 R59, -RZ, R59.H1_H1 ;  /* 0x3000003bff3b7230 */ /* 0x000fc40000004100 */
        /* <DEDUP_REMOVED lines=12> */
[----:B------:R-:W-:Y:S01]  /*18b0*/  FFMA.FTZ R50, R32, R47, R99 ;  /* 0x0000002f20327223 */ /* 0x000fe20000010063 */
[----:B------:R-:W-:Y:S02]  /*18c0*/  HADD2.F32 R33, -RZ, R49.H0_H0 ;  /* 0x20000031ff217230 */ /* 0x000fe40000004100 */
[----:B------:R-:W-:-:S02]  /*18d0*/  HADD2.F32 R40, -RZ, R60.H0_H0 ;  /* 0x2000003cff287230 */ /* 0x000fc40000004100 */
        /* <DEDUP_REMOVED lines=19> */
[----:B------:R-:W-:Y:S02]  /*1a10*/  HADD2.F32 R49, -RZ, R49.H1_H1 ;  /* 0x30000031ff317230 */ /* 0x000fe40000004100 */
[----:B------:R-:W-:Y:S02]  /*1a20*/  HADD2.F32 R53, -RZ, R53.H1_H1 ;  /* 0x30000035ff357230 */ /* 0x000fe40000004100 */
[----:B------:R-:W-:-:S02]  /*1a30*/  HADD2.F32 R60, -RZ, R60.H1_H1 ;  /* 0x3000003cff3c7230 */ /* 0x000fc40000004100 */
[----:B------:R-:W-:Y:S02]  /*1a40*/  HADD2.F32 R34, -RZ, R35.H1_H1 ;  /* 0x30000023ff227230 */ /* 0x000fe40000004100 */
[--C-:B------:R-:W-:Y:S02]  /*1a50*/  HADD2.F32 R67, -RZ, R5.reuse.H0_H0 ;  /* 0x20000005ff437230 */ /* 0x100fe40000004100 */
[----:B------:R-:W-:Y:S01]  /*1a60*/  FFMA.FTZ R40, R49, R60, R40 ;  /* 0x0000003c31287223 */ /* 0x000fe20000010028 */
[----:B------:R-:W-:Y:S02]  /*1a70*/  HADD2.F32 R70, -RZ, R5.H1_H1 ;  /* 0x30000005ff467230 */ /* 0x000fe40000004100 */
[----:B------:R-:W-:Y:S01]  /*1a80*/  FFMA.FTZ R2, R53, R34, R2 ;  /* 0x0000002235027223 */ /* 0x000fe20000010002 */
[--C-:B------:R-:W-:Y:S02]  /*1a90*/  HADD2.F32 R4, -RZ, R6.reuse.H0_H0 ;  /* 0x20000006ff047230 */ /* 0x100fe40000004100 */
[----:B------:R-:W-:-:S02]  /*1aa0*/  HADD2.F32 R71, -RZ, R6.H1_H1 ;  /* 0x30000006ff477230 */ /* 0x000fc40000004100 */
[--C-:B------:R-:W-:Y:S02]  /*1ab0*/  HADD2.F32 R76, -RZ, R24.reuse.H0_H0 ;  /* 0x20000018ff4c7230 */ /* 0x100fe40000004100 */
[----:B------:R-:W-:Y:S02]  /*1ac0*/  HADD2.F32 R77, -RZ, R24.H1_H1 ;  /* 0x30000018ff4d7230 */ /* 0x000fe40000004100 */
[----:B------:R-:W-:Y:S02]  /*1ad0*/  HADD2.F32 R63, -RZ, R20.H0_H0 ;  /* 0x20000014ff3f7230 */ /* 0x000fe40000004100 */
[--C-:B------:R-:W-:Y:S02]  /*1ae0*/  HADD2.F32 R5, -RZ, R7.reuse.H0_H0 ;  /* 0x20000007ff057230 */ /* 0x100fe40000004100 */
[----:B------:R-:W-:Y:S02]  /*1af0*/  HADD2.F32 R6, -RZ, R7.H1_H1 ;  /* 0x30000007ff067230 */ /* 0x000fe40000004100 */
[----:B------:R-:W-:Y:S01]  /*1b00*/  FFMA.FTZ R63, R63, R68, R50 ;  /* 0x000000443f3f7223 */ /* 0x000fe20000010032 */
[----:B------:R-:W-:-:S02]  /*1b10*/  HADD2.F32 R75, -RZ, R25.H0_H0 ;  /* 0x20000019ff4b7230 */ /* 0x000fc40000004100 */
[----:B------:R-:W-:Y:S02]  /*1b20*/  HADD2.F32 R80, -RZ, R25.H1_H1 ;  /* 0x30000019ff507230 */ /* 0x000fe40000004100 */
[--C-:B------:R-:W-:Y:S02]  /*1b30*/  HADD2.F32 R24, -RZ, R26.reuse.H0_H0 ;  /* 0x2000001aff187230 */ /* 0x100fe40000004100 */
[----:B------:R-:W-:Y:S02]  /*1b40*/  HADD2.F32 R79, -RZ, R26.H1_H1 ;  /* 0x3000001aff4f7230 */ /* 0x000fe40000004100 */
[----:B------:R-:W-:Y:S02]  /*1b50*/  HADD2.F32 R7, -RZ, R16.H0_H0 ;  /* 0x20000010ff077230 */ /* 0x000fe40000004100 */
[--C-:B------:R-:W-:Y:S02]  /*1b60*/  HADD2.F32 R25, -RZ, R27.reuse.H0_H0 ;  /* 0x2000001bff197230 */ /* 0x100fe40000004100 */
[----:B------:R-:W-:-:S02]  /*1b70*/  HADD2.F32 R26, -RZ, R27.H1_H1 ;  /* 0x3000001bff1a7230 */ /* 0x000fc40000004100 */
[----:B------:R-:W-:Y:S01]  /*1b80*/  FFMA.FTZ R7, R7, R76, R32 ;  /* 0x0000004c07077223 */ /* 0x000fe20000010020 */
[--C-:B------:R-:W-:Y:S02]  /*1b90*/  HADD2.F32 R87, -RZ, R31.reuse.H0_H0 ;  /* 0x2000001fff577230 */ /* 0x100fe40000004100 */
[----:B------:R-:W-:Y:S02]  /*1ba0*/  HADD2.F32 R88, -RZ, R31.H1_H1 ;  /* 0x3000001fff587230 */ /* 0x000fe40000004100 */
[----:B------:R-:W-:Y:S02]  /*1bb0*/  HADD2.F32 R27, -RZ, R12.H0_H0 ;  /* 0x2000000cff1b7230 */ /* 0x000fe40000004100 */
[----:B------:R-:W-:Y:S02]  /*1bc0*/  HADD2.F32 R84, -RZ, R28.H0_H0 ;  /* 0x2000001cff547230 */ /* 0x000fe40000004100 */
[----:B------:R-:W-:Y:S02]  /*1bd0*/  HADD2.F32 R31, -RZ, R8.H0_H0 ;  /* 0x20000008ff1f7230 */ /* 0x000fe40000004100 */
[----:B------:R-:W-:-:S02]  /*1be0*/  HADD2.F32 R64, -RZ, R20.H1_H1 ;  /* 0x30000014ff407230 */ /* 0x000fc40000004100 */
[----:B------:R-:W-:Y:S01]  /*1bf0*/  FFMA.FTZ R40, R27, R84, R40 ;  /* 0x000000541b287223 */ /* 0x000fe20000010028 */
[----:B------:R-:W-:Y:S02]  /*1c00*/  HADD2.F32 R72, -RZ, R16.H1_H1 ;  /* 0x30000010ff487230 */ /* 0x000fe40000004100 */
[----:B------:R-:W-:Y:S01]  /*1c10*/  FFMA.FTZ R31, R31, R54, R2 ;  /* 0x000000361f1f7223 */ /* 0x000fe20000010002 */
[----:B------:R-:W-:Y:S02]  /*1c20*/  HADD2.F32 R81, -RZ, R12.H1_H1 ;  /* 0x3000000cff517230 */ /* 0x000fe40000004100 */
[----:B------:R-:W-:Y:S01]  /*1c30*/  FFMA.FTZ R63, R64, R69, R63 ;  /* 0x00000045403f7223 */ /* 0x000fe2000001003f */
[----:B------:R-:W-:Y:S02]  /*1c40*/  HADD2.F32 R28, -RZ, R28.H1_H1 ;  /* 0x3000001cff1c7230 */ /* 0x000fe40000004100 */
[----:B------:R-:W-:Y:S01]  /*1c50*/  FFMA.FTZ R7, R72, R77, R7 ;  /* 0x0000004d48077223 */ /* 0x000fe20000010007 */
[----:B------:R-:W-:-:S02]  /*1c60*/  HADD2.F32 R42, -RZ, R8.H1_H1 ;  /* 0x30000008ff2a7230 */ /* 0x000fc40000004100 */
[----:B------:R-:W-:Y:S02]  /*1c70*/  HADD2.F32 R20, -RZ, R21.H0_H0 ;  /* 0x20000015ff147230 */ /* 0x000fe40000004100 */
[----:B------:R-:W-:Y:S01]  /*1c80*/  FFMA.FTZ R81, R81, R28, R40 ;  /* 0x0000001c51517223 */ /* 0x000fe20000010028 */
[----:B------:R-:W-:Y:S02]  /*1c90*/  HADD2.F32 R16, -RZ, R17.H0_H0 ;  /* 0x20000011ff107230 */ /* 0x000fe40000004100 */
[----:B------:R-:W-:Y:S01]  /*1ca0*/  FFMA.FTZ R31, R42, R89, R31 ;  /* 0x000000592a1f7223 */ /* 0x000fe2000001001f */
[----:B------:R-:W-:Y:S02]  /*1cb0*/  HADD2.F32 R12, -RZ, R13.H0_H0 ;  /* 0x2000000dff0c7230 */ /* 0x000fe40000004100 */
[----:B------:R-:W-:Y:S01]  /*1cc0*/  FFMA.FTZ R20, R20, R67, R63 ;  /* 0x0000004314147223 */ /* 0x000fe2000001003f */
        /* <DEDUP_REMOVED lines=9> */
[----:B------:R-:W-:Y:S01]  /*1d60*/  FFMA.FTZ R20, R65, R70, R20 ;  /* 0x0000004641147223 */ /* 0x000fe20000010014 */
        /* <DEDUP_REMOVED lines=9> */
[----:B------:R-:W-:Y:S01]  /*1e00*/  FFMA.FTZ R21, R21, R4, R20 ;  /* 0x0000000415157223 */ /* 0x000fe20000010014 */
[----:B------:R-:W-:Y:S02]  /*1e10*/  HADD2.F32 R86, -RZ, R30.H0_H0 ;  /* 0x2000001eff567230 */ /* 0x000fe40000004100 */
[----:B------:R-:W-:Y:S01]  /*1e20*/  FFMA.FTZ R17, R17, R24, R16 ;  /* 0x0000001811117223 */ /* 0x000fe20000010010 */
[----:B------:R-:W-:Y:S02]  /*1e30*/  HADD2.F32 R9, -RZ, R10.H0_H0 ;  /* 0x2000000aff097230 */ /* 0x000fe40000004100 */
[----:B------:R-:W-:Y:S02]  /*1e40*/  HADD2.F32 R66, -RZ, R22.H1_H1 ;  /* 0x30000016ff427230 */ /* 0x000fe40000004100 */
[----:B------:R-:W-:Y:S01]  /*1e50*/  FFMA.FTZ R82, R13, R86, R82 ;  /* 0x000000560d527223 */ /* 0x000fe20000010052 */
[----:B------:R-:W-:Y:S02]  /*1e60*/  HADD2.F32 R74, -RZ, R18.H1_H1 ;  /* 0x30000012ff4a7230 */ /* 0x000fe40000004100 */
[----:B------:R-:W-:Y:S01]  /*1e70*/  FFMA.FTZ R9, R9, R36, R56 ;  /* 0x0000002409097223 */ /* 0x000fe20000010038 */
[----:B------:R-:W-:-:S02]  /*1e80*/  HADD2.F32 R83, -RZ, R14.H1_H1 ;  /* 0x3000000eff537230 */ /* 0x000fc40000004100 */
[----:B------:R-:W-:Y:S01]  /*1e90*/  FFMA.FTZ R21, R66, R71, R21 ;  /* 0x0000004742157223 */ /* 0x000fe20000010015 */
[----:B------:R-:W-:Y:S02]  /*1ea0*/  HADD2.F32 R30, -RZ, R30.H1_H1 ;  /* 0x3000001eff1e7230 */ /* 0x000fe40000004100 */
[----:B------:R-:W-:Y:S01]  /*1eb0*/  FFMA.FTZ R17, R74, R79, R17 ;  /* 0x0000004f4a117223 */ /* 0x000fe20000010011 */
[----:B------:R-:W-:Y:S02]  /*1ec0*/  HADD2.F32 R90, -RZ, R10.H1_H1 ;  /* 0x3000000aff5a7230 */ /* 0x000fe40000004100 */
[----:B------:R-:W-:Y:S02]  /*1ed0*/  HADD2.F32 R22, -RZ, R23.H0_H0 ;  /* 0x20000017ff167230 */ /* 0x000fe40000004100 */
[----:B------:R-:W-:Y:S01]  /*1ee0*/  FFMA.FTZ R83, R83, R30, R82 ;  /* 0x0000001e53537223 */ /* 0x000fe20000010052 */
[----:B------:R-:W-:Y:S02]  /*1ef0*/  HADD2.F32 R18, -RZ, R19.H0_H0 ;  /* 0x20000013ff127230 */ /* 0x000fe40000004100 */
[----:B------:R-:W-:Y:S01]  /*1f00*/  FFMA.FTZ R9, R90, R93, R9 ;  /* 0x0000005d5a097223 */ /* 0x000fe20000010009 */
[----:B------:R-:W-:-:S02]  /*1f10*/  HADD2.F32 R14, -RZ, R15.H0_H0 ;  /* 0x2000000fff0e7230 */ /* 0x000fc40000004100 */
[----:B------:R-:W-:Y:S01]  /*1f20*/  FFMA.FTZ R22, R22, R5, R21 ;  /* 0x0000000516167223 */ /* 0x000fe20000010015 */
[----:B------:R-:W-:Y:S02]  /*1f30*/  HADD2.F32 R10, -RZ, R11.H0_H0 ;  /* 0x2000000bff0a7230 */ /* 0x000fe40000004100 */
[----:B------:R-:W-:Y:S01]  /*1f40*/  FFMA.FTZ R18, R18, R25, R17 ;  /* 0x0000001912127223 */ /* 0x000fe20000010011 */
        /* <DEDUP_REMOVED lines=8> */
[----:B------:R-:W0:Y:S01]  /*1fd0*/  S2R R21, SR_TID.X ;  /* 0x0000000000157919 */ /* 0x000e220000002100 */
[----:B------:R-:W-:Y:S01]  /*1fe0*/  FFMA.FTZ R14, R15, R88, R14 ;  /* 0x000000580f0e7223 */ /* 0x000fe2000001000e */
[----:B------:R-:W1:Y:S01]  /*1ff0*/  LDC.64 R16, c[0x0][0x2d0] ;  /* 0x0000b400ff107b82 */ /* 0x000e620000000a00 */
[----:B------:R-:W-:Y:S01]  /*2000*/  FFMA.FTZ R10, R11, R38, R10 ;  /* 0x000000260b0a7223 */ /* 0x000fe2000001000a */
[----:B------:R-:W2:Y:S04]  /*2010*/  SHFL.BFLY PT, R5, R6, 0x8, 0x1f ;  /* 0x0d001f0006057f89 */ /* 0x000ea800000e0000 */
[----:B------:R-:W3:Y:S04]  /*2020*/  SHFL.BFLY PT, R7, R18, 0x8, 0x1f ;  /* 0x0d001f0012077f89 */ /* 0x000ee800000e0000 */
[----:B------:R-:W4:Y:S04]  /*2030*/  SHFL.BFLY PT, R9, R14, 0x8, 0x1f ;  /* 0x0d001f000e097f89 */ /* 0x000f2800000e0000 */
[----:B------:R-:W0:Y:S01]  /*2040*/  SHFL.BFLY PT, R11, R10, 0x8, 0x1f ;  /* 0x0d001f000a0b7f89 */ /* 0x000e2200000e0000 */
[----:B--2---:R-:W-:Y:S01]  /*2050*/  FADD.FTZ R5, R6, R5 ;  /* 0x0000000506057221 */ /* 0x004fe20000010000 */
[----:B---3--:R-:W-:-:S04]  /*2060*/  FADD.FTZ R4, R18, R7 ;  /* 0x0000000712047221 */ /* 0x008fc80000010000 */
[----:B------:R-:W2:Y:S01]  /*2070*/  SHFL.BFLY PT, R2, R5, 0x4, 0x1f ;  /* 0x0c801f0005027f89 */ /* 0x000ea200000e0000 */
[----:B------:R-:W3:Y:S01]  /*2080*/  LDC.64 R18, c[0x0][0x2d8] ;  /* 0x0000b600ff127b82 */ /* 0x000ee20000000a00 */
[----:B----4-:R-:W-:Y:S02]  /*2090*/  FADD.FTZ R8, R14, R9 ;  /* 0x000000090e087221 */ /* 0x010fe40000010000 */
[----:B------:R-:W4:Y:S01]  /*20a0*/  SHFL.BFLY PT, R7, R4, 0x4, 0x1f ;  /* 0x0c801f0004077f89 */ /* 0x000f2200000e0000 */
[----:B0-----:R-:W-:Y:S01]  /*20b0*/  SHF.R.S32.HI R14, RZ, 0x1f, R21 ;  /* 0x0000001fff0e7819 */ /* 0x001fe20000011415 */
[----:B------:R-:W-:Y:S02]  /*20c0*/  FADD.FTZ R12, R10, R11 ;  /* 0x0000000b0a0c7221 */ /* 0x000fe40000010000 */
[----:B------:R-:W0:Y:S01]  /*20d0*/  SHFL.BFLY PT, R9, R8, 0x4, 0x1f ;  /* 0x0c801f0008097f89 */ /* 0x000e2200000e0000 */
[----:B------:R-:W-:-:S03]  /*20e0*/  LEA.HI R20, R14, R21, RZ, 0x4 ;  /* 0x000000150e147211 */ /* 0x000fc600078f20ff */
[----:B------:R-:W1:Y:S01]  /*20f0*/  SHFL.BFLY PT, R11, R12, 0x4, 0x1f ;  /* 0x0c801f000c0b7f89 */ /* 0x000e6200000e0000 */
[----:B--2---:R-:W-:Y:S01]  /*2100*/  FADD.FTZ R2, R5, R2 ;  /* 0x0000000205027221 */ /* 0x004fe20000010000 */
[----:B------:R-:W-:Y:S01]  /*2110*/  SHF.L.U32 R5, R0, 0xe, RZ ;  /* 0x0000000e00057819 */ /* 0x000fe200000006ff */
[----:B----4-:R-:W-:Y:S01]  /*2120*/  FADD.FTZ R6, R4, R7 ;  /* 0x0000000704067221 */ /* 0x010fe20000010000 */
[----:B------:R-:W-:Y:S02]  /*2130*/  SHF.L.U32 R4, R21, 0x2, RZ ;  /* 0x0000000215047819 */ /* 0x000fe400000006ff */
[----:B------:R-:W2:Y:S01]  /*2140*/  SHFL.BFLY PT, R7, R2, 0x2, 0x1f ;  /* 0x0c401f0002077f89 */ /* 0x000ea200000e0000 */
[----:B0-----:R-:W-:-:S03]  /*2150*/  FADD.FTZ R10, R8, R9 ;  /* 0x00000009080a7221 */ /* 0x001fc60000010000 */
[----:B------:R-:W0:Y:S01]  /*2160*/  SHFL.BFLY PT, R9, R6, 0x2, 0x1f ;  /* 0x0c401f0006097f89 */ /* 0x000e2200000e0000 */
[----:B-1----:R-:W-:Y:S01]  /*2170*/  FADD.FTZ R13, R12, R11 ;  /* 0x0000000b0c0d7221 */ /* 0x002fe20000010000 */
[----:B------:R-:W-:Y:S02]  /*2180*/  SHF.R.S32.HI R12, RZ, 0x1f, R4 ;  /* 0x0000001fff0c7819 */ /* 0x000fe40000011404 */
[----:B------:R-:W1:Y:S01]  /*2190*/  SHFL.BFLY PT, R11, R10, 0x2, 0x1f ;  /* 0x0c401f000a0b7f89 */ /* 0x000e6200000e0000 */
[----:B------:R-:W-:-:S03]  /*21a0*/  IADD3 R4, P0, R5, R4, RZ ;  /* 0x0000000405047210 */ /* 0x000fc60007f1e0ff */
[----:B------:R-:W4:Y:S01]  /*21b0*/  SHFL.BFLY PT, R8, R13, 0x2, 0x1f ;  /* 0x0c401f000d087f89 */ /* 0x000f2200000e0000 */
[----:B------:R-:W-:-:S03]  /*21c0*/  LEA.HI.X.SX32 R5, R5, R12, 0x1, P0 ;  /* 0x0000000c05057211 */ /* 0x000fc600000f0eff */
[----:B------:R-:W-:-:S04]  /*21d0*/  IMAD.WIDE.U32 R4, R16, UR6, R4 ;  /* 0x0000000610047c25 */ /* 0x000fc8000f8e0004 */
[----:B--2---:R-:W-:Y:S01]  /*21e0*/  FADD.FTZ R7, R2, R7 ;  /* 0x0000000702077221 */ /* 0x004fe20000010000 */
[----:B------:R-:W-:Y:S01]  /*21f0*/  IMAD R2, R16, UR12, RZ ;  /* 0x0000000c10027c24 */ /* 0x000fe2000f8e02ff */
[----:B------:R-:W-:Y:S01]  /*2200*/  LOP3.LUT R16, R20, 0xfffffff0, RZ, 0xc0, !PT ;  /* 0xfffffff014107812 */ /* 0x000fe200078ec0ff */
[----:B0-----:R-:W-:Y:S01]  /*2210*/  FADD.FTZ R6, R6, R9 ;  /* 0x0000000906067221 */ /* 0x001fe20000010000 */
[----:B------:R-:W-:Y:S01]  /*2220*/  IADD3 R9, R3, 0x3f, RZ ;  /* 0x0000003f03097810 */ /* 0x000fe20007ffe0ff */
[----:B------:R-:W-:Y:S01]  /*2230*/  IMAD R17, R17, UR6, R2 ;  /* 0x0000000611117c24 */ /* 0x000fe2000f8e0202 */
[----:B------:R-:W-:Y:S01]  /*2240*/  IADD3 R16, -R16, R21, RZ ;  /* 0x0000001510107210 */ /* 0x000fe20007ffe1ff */
[----:B-1----:R-:W-:Y:S01]  /*2250*/  FADD.FTZ R10, R10, R11 ;  /* 0x0000000b0a0a7221 */ /* 0x002fe20000010000 */
[----:B------:R-:W0:Y:S01]  /*2260*/  SHFL.BFLY PT, R2, R7, 0x1, 0x1f ;  /* 0x0c201f0007027f89 */ /* 0x000e2200000e0000 */
[--C-:B------:R-:W-:Y:S01]  /*2270*/  IMAD R14, R0, -0x40, R9.reuse ;  /* 0xffffffc0000e7824 */ /* 0x100fe200078e0209 */
[----:B------:R-:W-:Y:S01]  /*2280*/  ISETP.NE.AND P1, PT, R16, RZ, PT ;  /* 0x000000ff1000720c */ /* 0x000fe20003f25270 */
[----:B----4-:R-:W-:Y:S01]  /*2290*/  FADD.FTZ R12, R13, R8 ;  /* 0x000000080d0c7221 */ /* 0x010fe20000010000 */
[----:B------:R-:W1:Y:S01]  /*22a0*/  SHFL.BFLY PT, R11, R6, 0x1, 0x1f ;  /* 0x0c201f00060b7f89 */ /* 0x000e6200000e0000 */
[----:B------:R-:W-:-:S02]  /*22b0*/  SHF.R.S32.HI R8, RZ, 0x1f, R9 ;  /* 0x0000001fff087819 */ /* 0x000fc40000011409 */
[----:B------:R-:W-:Y:S01]  /*22c0*/  IADD3 R5, R5, R17, RZ ;  /* 0x0000001105057210 */ /* 0x000fe20007ffe0ff */
[----:B------:R-:W2:Y:S01]  /*22d0*/  SHFL.BFLY PT, R13, R10, 0x1, 0x1f ;  /* 0x0c201f000a0d7f89 */ /* 0x000ea200000e0000 */
[----:B------:R-:W-:-:S03]  /*22e0*/  LEA.HI R8, R8, R9, RZ, 0x6 ;  /* 0x0000000908087211 */ /* 0x000fc600078f30ff */
[----:B------:R-:W4:Y:S01]  /*22f0*/  SHFL.BFLY PT, R15, R12, 0x1, 0x1f ;  /* 0x0c201f000c0f7f89 */ /* 0x000f2200000e0000 */
[----:B------:R-:W-:-:S04]  /*2300*/  LOP3.LUT R8, R8, 0xffffffc0, RZ, 0xc0, !PT ;  /* 0xffffffc008087812 */ /* 0x000fc800078ec0ff */
[----:B------:R-:W-:Y:S01]  /*2310*/  IADD3 R8, R14, R8, -R9 ;  /* 0x000000080e087210 */ /* 0x000fe20007ffe809 */
[----:B---3--:R-:W-:-:S03]  /*2320*/  IMAD R14, R18, UR13, RZ ;  /* 0x0000000d120e7c24 */ /* 0x008fc6000f8e02ff */
[----:B------:R-:W-:Y:S01]  /*2330*/  ISETP.GE.AND P0, PT, R21, R8, PT ;  /* 0x000000081500720c */ /* 0x000fe20003f06270 */
[----:B------:R-:W-:Y:S02]  /*2340*/  IMAD R17, R19, UR7, R14 ;  /* 0x0000000713117c24 */ /* 0x000fe4000f8e020e */
[----:B------:R-:W-:Y:S01]  /*2350*/  IMAD.WIDE.U32 R8, R18, UR7, R4 ;  /* 0x0000000712087c25 */ /* 0x000fe2000f8e0004 */
[----:B------:R-:W-:-:S03]  /*2360*/  ISETP.GT.OR P0, PT, R21, 0x3f, P0 ;  /* 0x0000003f1500780c */ /* 0x000fc60000704670 */
[----:B0-----:R-:W-:Y:S01]  /*2370*/  FADD.FTZ R14, R7, R2 ;  /* 0x00000002070e7221 */ /* 0x001fe20000010000 */
[----:B-1----:R-:W-:Y:S01]  /*2380*/  FADD.FTZ R16, R6, R11 ;  /* 0x0000000b06107221 */ /* 0x002fe20000010000 */
[----:B------:R-:W-:Y:S02]  /*2390*/  IADD3 R17, R9, R17, RZ ;  /* 0x0000001109117210 */ /* 0x000fe40007ffe0ff */
[----:B------:R-:W-:Y:S01]  /*23a0*/  SHF.L.U32 R6, R0, 0x6, RZ ;  /* 0x0000000600067819 */ /* 0x000fe200000006ff */
[----:B--2---:R-:W-:Y:S01]  /*23b0*/  FADD.FTZ R18, R10, R13 ;  /* 0x0000000d0a127221 */ /* 0x004fe20000010000 */
[----:B----4-:R-:W-:Y:S01]  /*23c0*/  FADD.FTZ R15, R12, R15 ;  /* 0x0000000f0c0f7221 */ /* 0x010fe20000010000 */
[----:B------:R-:W-:Y:S06]  /*23d0*/  @P1 BRA `(.L_x_76) ;  /* 0x0000000000841947 */ /* 0x000fec0003800000 */
[----:B------:R-:W0:Y:S01]  /*23e0*/  LDC.64 R10, c[0x0][0x278] ;  /* 0x00009e00ff0a7b82 */ /* 0x000e220000000a00 */
[----:B------:R-:W-:Y:S01]  /*23f0*/  SHF.R.S32.HI R7, RZ, 0x1f, R6 ;  /* 0x0000001fff077819 */ /* 0x000fe20000011406 */
[----:B------:R-:W-:Y:S01]  /*2400*/  ULDC.64 UR8, c[0x0][0x260] ;  /* 0x0000980000087ab9 */ /* 0x000fe20000000a00 */
[----:B------:R-:W-:-:S05]  /*2410*/  SHF.R.S32.HI R19, RZ, 0x4, R20 ;  /* 0x00000004ff137819 */ /* 0x000fca0000011414 */
[----:B------:R-:W1:Y:S01]  /*2420*/  LDC.64 R12, c[0x0][0x280] ;  /* 0x0000a000ff0c7b82 */ /* 0x000e620000000a00 */
[C---:B0-----:R-:W-:Y:S02]  /*2430*/  IMAD R2, R10.reuse, UR12, RZ ;  /* 0x0000000c0a027c24 */ /* 0x041fe4000f8e02ff */
[----:B------:R-:W-:-:S04]  /*2440*/  IMAD.WIDE.U32 R4, R10, UR6, R6 ;  /* 0x000000060a047c25 */ /* 0x000fc8000f8e0006 */
[----:B------:R-:W-:Y:S02]  /*2450*/  IMAD R11, R11, UR6, R2 ;  /* 0x000000060b0b7c24 */ /* 0x000fe4000f8e0202 */
[----:B-1----:R-:W-:Y:S02]  /*2460*/  IMAD R2, R12, UR13, RZ ;  /* 0x0000000d0c027c24 */ /* 0x002fe4000f8e02ff */
[----:B------:R-:W-:Y:S01]  /*2470*/  IMAD R10, R0, -0x40, R3 ;  /* 0xffffffc0000a7824 */ /* 0x000fe200078e0203 */
[----:B------:R-:W-:Y:S01]  /*2480*/  IADD3 R5, R5, R11, RZ ;  /* 0x0000000b05057210 */ /* 0x000fe20007ffe0ff */
[----:B------:R-:W-:Y:S01]  /*2490*/  IMAD R11, R13, UR7, R2 ;  /* 0x000000070d0b7c24 */ /* 0x000fe2000f8e0202 */
[----:B------:R-:W-:Y:S02]  /*24a0*/  SHF.R.S32.HI R2, RZ, 0x1f, R19 ;  /* 0x0000001fff027819 */ /* 0x000fe40000011413 */
[----:B------:R-:W-:Y:S01]  /*24b0*/  ISETP.GE.AND P4, PT, R19, R10, PT ;  /* 0x0000000a1300720c */ /* 0x000fe20003f86270 */
[----:B------:R-:W-:-:S03]  /*24c0*/  IMAD.WIDE.U32 R4, R12, UR7, R4 ;  /* 0x000000070c047c25 */ /* 0x000fc6000f8e0004 */
[----:B------:R-:W-:-:S04]  /*24d0*/  IADD3 R3, P1, R19, R4, RZ ;  /* 0x0000000413037210 */ /* 0x000fc80007f3e0ff */
[----:B------:R-:W-:Y:S02]  /*24e0*/  IADD3.X R4, R2, R5, R11, P1, !PT ;  /* 0x0000000502047210 */ /* 0x000fe40000ffe40b */
[C---:B------:R-:W-:Y:S02]  /*24f0*/  IADD3 R5, R19.reuse, 0x30, RZ ;  /* 0x0000003013057810 */ /* 0x040fe40007ffe0ff */
[C---:B------:R-:W-:Y:S02]  /*2500*/  IADD3 R11, R19.reuse, 0x10, RZ ;  /* 0x00000010130b7810 */ /* 0x040fe40007ffe0ff */
[----:B------:R-:W-:Y:S02]  /*2510*/  IADD3 R19, R19, 0x20, RZ ;  /* 0x0000002013137810 */ /* 0x000fe40007ffe0ff */
[----:B------:R-:W-:Y:S02]  /*2520*/  LEA R2, P5, R3, UR8, 0x2 ;  /* 0x0000000803027c11 */ /* 0x000fe4000f8a10ff */
[----:B------:R-:W-:-:S02]  /*2530*/  ISETP.GE.AND P1, PT, R5, R10, PT ;  /* 0x0000000a0500720c */ /* 0x000fc40003f26270 */
[-C--:B------:R-:W-:Y:S02]  /*2540*/  ISETP.GE.AND P3, PT, R11, R10.reuse, PT ;  /* 0x0000000a0b00720c */ /* 0x080fe40003f66270 */
[----:B------:R-:W-:Y:S02]  /*2550*/  ISETP.GE.AND P2, PT, R19, R10, PT ;  /* 0x0000000a1300720c */ /* 0x000fe40003f46270 */
[----:B------:R-:W-:Y:S02]  /*2560*/  LEA.HI.X R3, R3, UR9, R4, 0x2, P5 ;  /* 0x0000000903037c11 */ /* 0x000fe4000a8f1404 */
[----:B------:R-:W-:Y:S02]  /*2570*/  FSEL R5, R14, RZ, !P4 ;  /* 0x000000ff0e057208 */ /* 0x000fe40006000000 */
[----:B------:R-:W-:Y:S02]  /*2580*/  FSEL R11, R16, RZ, !P3 ;  /* 0x000000ff100b7208 */ /* 0x000fe40005800000 */
[----:B------:R-:W-:Y:S01]  /*2590*/  FSEL R13, R18, RZ, !P2 ;  /* 0x000000ff120d7208 */ /* 0x000fe20005000000 */
[----:B------:R0:W-:Y:S01]  /*25a0*/  STG.E desc[UR4][R2.64], R5 ;  /* 0x0000000502007986 */ /* 0x0001e2000c101904 */
[----:B------:R-:W-:-:S03]  /*25b0*/  FSEL R15, R15, RZ, !P1 ;  /* 0x000000ff0f0f7208 */ /* 0x000fc60004800000 */
[----:B------:R0:W-:Y:S04]  /*25c0*/  STG.E desc[UR4][R2.64+0x40], R11 ;  /* 0x0000400b02007986 */ /* 0x0001e8000c101904 */
[----:B------:R0:W-:Y:S04]  /*25d0*/  STG.E desc[UR4][R2.64+0x80], R13 ;  /* 0x0000800d02007986 */ /* 0x0001e8000c101904 */
[----:B------:R0:W-:Y:S02]  /*25e0*/  STG.E desc[UR4][R2.64+0xc0], R15 ;  /* 0x0000c00f02007986 */ /* 0x0001e4000c101904 */
.L_x_76:
[----:B------:R-:W-:Y:S05]  /*25f0*/  BSYNC B0 ;  /* 0x0000000000007941 */ /* 0x000fea0003800000 */
.L_x_75:
[----:B------:R-:W-:Y:S04]  /*2600*/  BSSY B0, `(.L_x_77) ;  /* 0x0000016000007945 */ /* 0x000fe80003800000 */
[----:B------:R-:W-:Y:S05]  /*2610*/  @P0 BRA `(.L_x_78) ;  /* 0x0000000000500947 */ /* 0x000fea0003800000 */
[----:B0-----:R-:W0:Y:S01]  /*2620*/  LDC.64 R10, c[0x0][0x2a8] ;  /* 0x0000aa00ff0a7b82 */ /* 0x001e220000000a00 */
[----:B------:R-:W-:Y:S01]  /*2630*/  SHF.R.S32.HI R3, RZ, 0x1f, R21 ;  /* 0x0000001fff037819 */ /* 0x000fe20000011415 */
[----:B------:R-:W-:Y:S01]  /*2640*/  ULDC.64 UR8, c[0x0][0x2a0] ;  /* 0x0000a80000087ab9 */ /* 0x000fe20000000a00 */
[----:B------:R-:W-:-:S04]  /*2650*/  IADD3 R2, P0, R6, R21, RZ ;  /* 0x0000001506027210 */ /* 0x000fc80007f1e0ff */
[----:B------:R-:W-:Y:S01]  /*2660*/  LEA.HI.X.SX32 R3, R6, R3, 0x1, P0 ;  /* 0x0000000306037211 */ /* 0x000fe200000f0eff */
[----:B------:R-:W1:Y:S01]  /*2670*/  LDC.64 R12, c[0x0][0x2b0] ;  /* 0x0000ac00ff0c7b82 */ /* 0x000e620000000a00 */
[C---:B------:R-:W-:Y:S01]  /*2680*/  FMUL.FTZ R6, R78.reuse, 1.4426950216293334961 ;  /* 0x3fb8aa3b4e067820 */ /* 0x040fe20000410000 */
[----:B------:R-:W-:Y:S01]  /*2690*/  FSETP.NEU.FTZ.AND P0, PT, R78, -INF , PT ;  /* 0xff8000004e00780b */ /* 0x000fe20003f1d000 */
[C---:B0-----:R-:W-:Y:S02]  /*26a0*/  IMAD R4, R10.reuse, UR12, RZ ;  /* 0x0000000c0a047c24 */ /* 0x041fe4000f8e02ff */
[----:B------:R-:W-:-:S04]  /*26b0*/  IMAD.WIDE.U32 R2, R10, UR6, R2 ;  /* 0x000000060a027c25 */ /* 0x000fc8000f8e0002 */
[----:B------:R-:W-:Y:S02]  /*26c0*/  IMAD R5, R11, UR6, R4 ;  /* 0x000000060b057c24 */ /* 0x000fe4000f8e0204 */
[----:B-1----:R-:W-:-:S03]  /*26d0*/  IMAD R4, R12, UR13, RZ ;  /* 0x0000000d0c047c24 */ /* 0x002fc6000f8e02ff */
[----:B------:R-:W-:Y:S01]  /*26e0*/  IADD3 R3, R3, R5, RZ ;  /* 0x0000000503037210 */ /* 0x000fe20007ffe0ff */
[----:B------:R-:W-:Y:S02]  /*26f0*/  IMAD R5, R13, UR7, R4 ;  /* 0x000000070d057c24 */ /* 0x000fe4000f8e0204 */
[----:B------:R-:W-:-:S05]  /*2700*/  IMAD.WIDE.U32 R2, R12, UR7, R2 ;  /* 0x000000070c027c25 */ /* 0x000fca000f8e0002 */
[----:B------:R-:W-:Y:S02]  /*2710*/  IADD3 R3, R3, R5, RZ ;  /* 0x0000000503037210 */ /* 0x000fe40007ffe0ff */
[----:B------:R-:W-:-:S04]  /*2720*/  LEA R4, P1, R2, UR8, 0x2 ;  /* 0x0000000802047c11 */ /* 0x000fc8000f8210ff */
[----:B------:R-:W-:Y:S02]  /*2730*/  LEA.HI.X R5, R2, UR9, R3, 0x2, P1 ;  /* 0x0000000902057c11 */ /* 0x000fe400088f1403 */
[----:B------:R-:W-:-:S05]  /*2740*/  FSEL R3, R6, RZ, P0 ;  /* 0x000000ff06037208 */ /* 0x000fca0000000000 */
[----:B------:R1:W-:Y:S02]  /*2750*/  STG.E desc[UR4][R4.64], R3 ;  /* 0x0000000304007986 */ /* 0x0003e4000c101904 */
.L_x_78:
[----:B------:R-:W-:Y:S05]  /*2760*/  BSYNC B0 ;  /* 0x0000000000007941 */ /* 0x000fea0003800000 */
.L_x_77:
[----:B------:R-:W-:Y:S01]  /*2770*/  ULDC.64 UR10, c[0x0][0x2e8] ;  /* 0x0000ba00000a7ab9 */ /* 0x000fe20000000a00 */
[----:B------:R-:W-:Y:S01]  /*2780*/  ULDC.64 UR8, c[0x0][0x2b8] ;  /* 0x0000ae0000087ab9 */ /* 0x000fe20000000a00 */
[----:B------:R-:W-:Y:S02]  /*2790*/  ISETP.NE.U32.AND P0, PT, RZ, UR10, PT ;  /* 0x0000000aff007c0c */ /* 0x000fe4000bf05070 */
[C---:B0-----:R-:W-:Y:S02]  /*27a0*/  LEA R2, P1, R8.reuse, UR8, 0x2 ;  /* 0x0000000808027c11 */ /* 0x041fe4000f8210ff */
[----:B------:R-:W-:Y:S02]  /*27b0*/  ISETP.NE.AND.EX P0, PT, RZ, UR11, PT, P0 ;  /* 0x0000000bff007c0c */ /* 0x000fe4000bf05300 */
[----:B-1----:R-:W-:Y:S02]  /*27c0*/  LEA.HI.X R3, R8, UR9, R17, 0x2, P1 ;  /* 0x0000000908037c11 */ /* 0x002fe400088f1411 */
        /* <DEDUP_REMOVED lines=26> */
.L_x_79:
        /* <DEDUP_REMOVED lines=9> */
.L_x_151:


//--------------------- .text._ZN7cutlass13device_kernelIN5flash19enable_sm80_to_sm89INS1_16FlashAttnBwdSm80INS1_25CollectiveMainloopBwdSm80ILi1ELi1EN4cute5tupleIJNS5_1CILi64EEES8_NS7_ILi256EEEEEENS_6half_tEfNS_4arch4Sm80ELb1ELb0ELb1ELb1ELb0ELb0ELb0ELb0ELi2ELi4ELi2ELi2ELb0EEENS1_21CollectiveEpilogueBwdISA_SB_SD_Li256ELb1ELb0ELi4EEENS1_25SingleTileBwdLPTSchedulerILb1ELi64ELb0EEEEEEEEEvNT_6ParamsE --------------------------
	.section	.text._ZN7cutlass13device_kernelIN5flash19enable_sm80_to_sm89INS1_16FlashAttnBwdSm80INS1_25CollectiveMainloopBwdSm80ILi1ELi1EN4cute5tupleIJNS5_1CILi64EEES8_NS7_ILi256EEEEEENS_6half_tEfNS_4arch4Sm80ELb1ELb0ELb1ELb1ELb0ELb0ELb0ELb0ELi2ELi4ELi2ELi2ELb0EEENS1_21CollectiveEpilogueBwdISA_SB_SD_Li256ELb1ELb0ELi4EEENS1_25SingleTileBwdLPTSchedulerILb1ELi64ELb0EEEEEEEEEvNT_6ParamsE,"ax",@progbits
	.align	128
.text._ZN7cutlass13device_kernelIN5flash19enable_sm80_to_sm89INS1_16FlashAttnBwdSm80INS1_25CollectiveMainloopBwdSm80ILi1ELi1EN4cute5tupleIJNS5_1CILi64EEES8_NS7_ILi256EEEEEENS_6half_tEfNS_4arch4Sm80ELb1ELb0ELb1ELb1ELb0ELb0ELb0ELb0ELi2ELi4ELi2ELi2ELb0EEENS1_21CollectiveEpilogueBwdISA_SB_SD_Li256ELb1ELb0ELi4EEENS1_25SingleTileBwdLPTSchedulerILb1ELi64ELb0EEEEEEEEEvNT_6ParamsE:
        .type           _ZN7cutlass13device_kernelIN5flash19enable_sm80_to_sm89INS1_16FlashAttnBwdSm80INS1_25CollectiveMainloopBwdSm80ILi1ELi1EN4cute5tupleIJNS5_1CILi64EEES8_NS7_ILi256EEEEEENS_6half_tEfNS_4arch4Sm80ELb1ELb0ELb1ELb1ELb0ELb0ELb0ELb0ELi2ELi4ELi2ELi2ELb0EEENS1_21CollectiveEpilogueBwdISA_SB_SD_Li256ELb1ELb0ELi4EEENS1_25SingleTileBwdLPTSchedulerILb1ELi64ELb0EEEEEEEEEvNT_6ParamsE,@function
        .size           _ZN7cutlass13device_kernelIN5flash19enable_sm80_to_sm89INS1_16FlashAttnBwdSm80INS1_25CollectiveMainloopBwdSm80ILi1ELi1EN4cute5tupleIJNS5_1CILi64EEES8_NS7_ILi256EEEEEENS_6half_tEfNS_4arch4Sm80ELb1ELb0ELb1ELb1ELb0ELb0ELb0ELb0ELi2ELi4ELi2ELi2ELb0EEENS1_21CollectiveEpilogueBwdISA_SB_SD_Li256ELb1ELb0ELi4EEENS1_25SingleTileBwdLPTSchedulerILb1ELi64ELb0EEEEEEEEEvNT_6ParamsE,(.L_x_152 - _ZN7cutlass13device_kernelIN5flash19enable_sm80_to_sm89INS1_16FlashAttnBwdSm80INS1_25CollectiveMainloopBwdSm80ILi1ELi1EN4cute5tupleIJNS5_1CILi64EEES8_NS7_ILi256EEEEEENS_6half_tEfNS_4arch4Sm80ELb1ELb0ELb1ELb1ELb0ELb0ELb0ELb0ELi2ELi4ELi2ELi2ELb0EEENS1_21CollectiveEpilogueBwdISA_SB_SD_Li256ELb1ELb0ELi4EEENS1_25SingleTileBwdLPTSchedulerILb1ELi64ELb0EEEEEEEEEvNT_6ParamsE)
        .other          _ZN7cutlass13device_kernelIN5flash19enable_sm80_to_sm89INS1_16FlashAttnBwdSm80INS1_25CollectiveMainloopBwdSm80ILi1ELi1EN4cute5tupleIJNS5_1CILi64EEES8_NS7_ILi256EEEEEENS_6half_tEfNS_4arch4Sm80ELb1ELb0ELb1ELb1ELb0ELb0ELb0ELb0ELi2ELi4ELi2ELi2ELb0EEENS1_21CollectiveEpilogueBwdISA_SB_SD_Li256ELb1ELb0ELi4EEENS1_25SingleTileBwdLPTSchedulerILb1ELi64ELb0EEEEEEEEEvNT_6ParamsE,@"STO_CUDA_ENTRY STV_DEFAULT"
_ZN7cutlass13device_kernelIN5flash19enable_sm80_to_sm89INS1_16FlashAttnBwdSm80INS1_25CollectiveMainloopBwdSm80ILi1ELi1EN4cute5tupleIJNS5_1CILi64EEES8_NS7_ILi256EEEEEENS_6half_tEfNS_4arch4Sm80ELb1ELb0ELb1ELb1ELb0ELb0ELb0ELb0ELi2ELi4ELi2ELi2ELb0EEENS1_21CollectiveEpilogueBwdISA_SB_SD_Li256ELb1ELb0ELi4EEENS1_25SingleTileBwdLPTSchedulerILb1ELi64ELb0EEEEEEEEEvNT_6ParamsE:
[----:B------:R-:W-:Y:S01]  /*0000*/  LDC R1, c[0x0][0x28] ;  /* 0x00000a00ff017b82 */ /* 0x000fe20000000800 */
[----:B------:R-:W-:Y:S05]  /*0010*/  EXIT ;  /* 0x000000000000794d */ /* 0x000fea0003800000 */
.L_x_80:
        /* <DEDUP_REMOVED lines=14> */
.L_x_152:


//--------------------- .text._ZN7cutlass13device_kernelIN5flash32FlashAttnBwdPostprocessConvertdQIN4cute5tupleIJNS3_1CILi64EEENS5_ILi256EEEEEENS_6half_tEfNS_4arch4Sm80ELi256ENS3_8TiledMMAINS3_8MMA_AtomIJNS3_28SM80_16x8x16_F32F16F16F32_TNEEEENS3_6LayoutINS4_IJNS5_ILi2EEENS5_ILi4EEENS5_ILi1EEEEEENS4_IJSJ_SH_NS5_ILi0EEEEEEEENS4_IJNS5_ILi32EEES6_NS5_ILi16EEEEEEEELb0EEEEEvNT_6ParamsE --------------------------
	.section	.text._ZN7cutlass13device_kernelIN5flash32FlashAttnBwdPostprocessConvertdQIN4cute5tupleIJNS3_1CILi64EEENS5_ILi256EEEEEENS_6half_tEfNS_4arch4Sm80ELi256ENS3_8TiledMMAINS3_8MMA_AtomIJNS3_28SM80_16x8x16_F32F16F16F32_TNEEEENS3_6LayoutINS4_IJNS5_ILi2EEENS5_ILi4EEENS5_ILi1EEEEEENS4_IJSJ_SH_NS5_ILi0EEEEEEEENS4_IJNS5_ILi32EEES6_NS5_ILi16EEEEEEEELb0EEEEEvNT_6ParamsE,"ax",@progbits
	.align	128
.text._ZN7cutlass13device_kernelIN5flash32FlashAttnBwdPostprocessConvertdQIN4cute5tupleIJNS3_1CILi64EEENS5_ILi256EEEEEENS_6half_tEfNS_4arch4Sm80ELi256ENS3_8TiledMMAINS3_8MMA_AtomIJNS3_28SM80_16x8x16_F32F16F16F32_TNEEEENS3_6LayoutINS4_IJNS5_ILi2EEENS5_ILi4EEENS5_ILi1EEEEEENS4_IJSJ_SH_NS5_ILi0EEEEEEEENS4_IJNS5_ILi32EEES6_NS5_ILi16EEEEEEEELb0EEEEEvNT_6ParamsE:
        .type           _ZN7cutlass13device_kernelIN5flash32FlashAttnBwdPostprocessConvertdQIN4cute5tupleIJNS3_1CILi64EEENS5_ILi256EEEEEENS_6half_tEfNS_4arch4Sm80ELi256ENS3_8TiledMMAINS3_8MMA_AtomIJNS3_28SM80_16x8x16_F32F16F16F32_TNEEEENS3_6LayoutINS4_IJNS5_ILi2EEENS5_ILi4EEENS5_ILi1EEEEEENS4_IJSJ_SH_NS5_ILi0EEEEEEEENS4_IJNS5_ILi32EEES6_NS5_ILi16EEEEEEEELb0EEEEEvNT_6ParamsE,@function
        .size           _ZN7cutlass13device_kernelIN5flash32FlashAttnBwdPostprocessConvertdQIN4cute5tupleIJNS3_1CILi64EEENS5_ILi256EEEEEENS_6half_tEfNS_4arch4Sm80ELi256ENS3_8TiledMMAINS3_8MMA_AtomIJNS3_28SM80_16x8x16_F32F16F16F32_TNEEEENS3_6LayoutINS4_IJNS5_ILi2EEENS5_ILi4EEENS5_ILi1EEEEEENS4_IJSJ_SH_NS5_ILi0EEEEEEEENS4_IJNS5_ILi32EEES6_NS5_ILi16EEEEEEEELb0EEEEEvNT_6ParamsE,(.L_x_153 - _ZN7cutlass13device_kernelIN5flash32FlashAttnBwdPostprocessConvertdQIN4cute5tupleIJNS3_1CILi64EEENS5_ILi256EEEEEENS_6half_tEfNS_4arch4Sm80ELi256ENS3_8TiledMMAINS3_8MMA_AtomIJNS3_28SM80_16x8x16_F32F16F16F32_TNEEEENS3_6LayoutINS4_IJNS5_ILi2EEENS5_ILi4EEENS5_ILi1EEEEEENS4_IJSJ_SH_NS5_ILi0EEEEEEEENS4_IJNS5_ILi32EEES6_NS5_ILi16EEEEEEEELb0EEEEEvNT_6ParamsE)
        .other          _ZN7cutlass13device_kernelIN5flash32FlashAttnBwdPostprocessConvertdQIN4cute5tupleIJNS3_1CILi64EEENS5_ILi256EEEEEENS_6half_tEfNS_4arch4Sm80ELi256ENS3_8TiledMMAINS3_8MMA_AtomIJNS3_28SM80_16x8x16_F32F16F16F32_TNEEEENS3_6LayoutINS4_IJNS5_ILi2EEENS5_ILi4EEENS5_ILi1EEEEEENS4_IJSJ_SH_NS5_ILi0EEEEEEEENS4_IJNS5_ILi32EEES6_NS5_ILi16EEEEEEEELb0EEEEEvNT_6ParamsE,@"STO_CUDA_ENTRY STV_DEFAULT"
_ZN7cutlass13device_kernelIN5flash32FlashAttnBwdPostprocessConvertdQIN4cute5tupleIJNS3_1CILi64EEENS5_ILi256EEEEEENS_6half_tEfNS_4arch4Sm80ELi256ENS3_8TiledMMAINS3_8MMA_AtomIJNS3_28SM80_16x8x16_F32F16F16F32_TNEEEENS3_6LayoutINS4_IJNS5_ILi2EEENS5_ILi4EEENS5_ILi1EEEEEENS4_IJSJ_SH_NS5_ILi0EEEEEEEENS4_IJNS5_ILi32EEES6_NS5_ILi16EEEEEEEELb0EEEEEvNT_6ParamsE:
        /* <DEDUP_REMOVED lines=21> */
[----:B------:R-:W2:Y:S04]  /*0150*/  LDG.E R2, desc[UR6][R4.64] ;  /* 0x0000000604027981 */ /* 0x000ea8000c1e1900 */
[----:B-----5:R-:W2:Y:S02]  /*0160*/  LDG.E R3, desc[UR6][R4.64+0x4] ;  /* 0x0000040604037981 */ /* 0x020ea4000c1e1900 */
[----:B--2---:R-:W-:-:S07]  /*0170*/  IADD3 R3, -R2, R3, RZ ;  /* 0x0000000302037210 */ /* 0x004fce0007ffe1ff */
.L_x_81:
[----:B------:R-:W-:Y:S02]  /*0180*/  ISETP.NE.U32.AND P1, PT, RZ, UR4, PT ;  /* 0x00000004ff007c0c */ /* 0x000fe4000bf25070 */
[----:B-----5:R-:W-:Y:S02]  /*0190*/  ISETP.LE.AND P2, PT, R3, R0, PT ;  /* 0x000000000300720c */ /* 0x020fe40003f43270 */
[----:B------:R-:W-:-:S13]  /*01a0*/  ISETP.NE.AND.EX P1, PT, RZ, UR5, PT, P1 ;  /* 0x00000005ff007c0c */ /* 0x000fda000bf25310 */
[----:B------:R-:W-:Y:S05]  /*01b0*/  @P1 EXIT P2 ;  /* 0x000000000000194d */ /* 0x000fea0001000000 */
[----:B------:R-:W0:Y:S01]  /*01c0*/  S2R R73, SR_TID.X ;  /* 0x0000000000497919 */ /* 0x000e220000002100 */
[C---:B------:R-:W-:Y:S01]  /*01d0*/  @P0 IMAD R2, R69.reuse, 0x40, R72 ;  /* 0x0000004045020824 */ /* 0x040fe200078e0248 */
[----:B------:R-:W2:Y:S01]  /*01e0*/  S2UR UR8, SR_CTAID.Y ;  /* 0x00000000000879c3 */ /* 0x000ea20000002600 */
[----:B------:R-:W-:Y:S01]  /*01f0*/  SHF.R.S32.HI R70, RZ, 0x1f, R69 ;  /* 0x0000001fff467819 */ /* 0x000fe20000011445 */
[----:B------:R-:W-:Y:S01]  /*0200*/  ULDC.64 UR4, c[0x0][0x230] ;  /* 0x00008c0000047ab9 */ /* 0x000fe20000000a00 */
[----:B------:R-:W-:Y:S02]  /*0210*/  SEL R69, R69, RZ, !P1 ;  /* 0x000000ff45457207 */ /* 0x000fe40004800000 */
[----:B-1----:R-:W-:Y:S02]  /*0220*/  @P0 SHF.R.S32.HI R5, RZ, 0x1f, R2 ;  /* 0x0000001fff050819 */ /* 0x002fe40000011402 */
[----:B------:R-:W-:Y:S01]  /*0230*/  SEL R70, R70, RZ, !P1 ;  /* 0x000000ff46467207 */ /* 0x000fe20004800000 */
[----:B------:R-:W1:Y:S01]  /*0240*/  LDC.64 R8, c[0x0][0x228] ;  /* 0x00008a00ff087b82 */ /* 0x000e620000000a00 */
[----:B------:R-:W-:-:S02]  /*0250*/  @P0 LEA.HI R5, R5, R2, RZ, 0x6 ;  /* 0x0000000205050211 */ /* 0x000fc400078f30ff */
[----:B------:R-:W-:-:S03]  /*0260*/  SHF.L.U32 R2, R68, 0xe, RZ ;  /* 0x0000000e44027819 */ /* 0x000fc600000006ff */
[----:B------:R-:W-:-:S05]  /*0270*/  @P0 IMAD.SHL.U32 R5, R5, 0x100, RZ ;  /* 0x0000010005050824 */ /* 0x000fca00078e00ff */
[----:B------:R-:W-:Y:S02]  /*0280*/  @P0 LOP3.LUT R7, R5, 0xffffc000, RZ, 0xc0, !PT ;  /* 0xffffc00005070812 */ /* 0x000fe400078ec0ff */
[----:B------:R-:W-:Y:S02]  /*0290*/  CS2R R4, SRZ ;  /* 0x0000000000047805 */ /* 0x000fe4000001ff00 */
[--C-:B------:R-:W-:Y:S01]  /*02a0*/  @P0 SHF.R.S32.HI R5, RZ, 0x1f, R7.reuse ;  /* 0x0000001fff050819 */ /* 0x100fe20000011407 */
[----:B------:R-:W-:Y:S01]  /*02b0*/  @P0 IMAD.MOV.U32 R4, RZ, RZ, R7 ;  /* 0x000000ffff040224 */ /* 0x000fe200078e0007 */
[----:B--2---:R-:W-:Y:S01]  /*02c0*/  USHF.R.S32.HI UR9, URZ, 0x1f, UR8 ;  /* 0x0000001f3f097899 */ /* 0x004fe20008011408 */
[----:B------:R-:W-:Y:S01]  /*02d0*/  SHF.R.S32.HI R7, RZ, 0x1f, R2 ;  /* 0x0000001fff077819 */ /* 0x000fe20000011402 */
[----:B0-----:R-:W-:-:S04]  /*02e0*/  IMAD.SHL.U32 R71, R73, 0x4, RZ ;  /* 0x0000000449477824 */ /* 0x001fc800078e00ff */
[----:B-1----:R-:W-:Y:S01]  /*02f0*/  IMAD R6, R8, UR9, RZ ;  /* 0x0000000908067c24 */ /* 0x002fe2000f8e02ff */
[----:B------:R-:W-:Y:S02]  /*0300*/  IADD3 R4, P2, P3, R4, R71, R2 ;  /* 0x0000004704047210 */ /* 0x000fe40007b5e002 */
[----:B------:R-:W-:-:S04]  /*0310*/  SHF.R.S32.HI R2, RZ, 0x1f, R71 ;  /* 0x0000001fff027819 */ /* 0x000fc80000011447 */
[----:B------:R-:W-:Y:S01]  /*0320*/  IADD3.X R5, R5, R2, R7, P2, P3 ;  /* 0x0000000205057210 */ /* 0x000fe200017e6407 */
[----:B------:R-:W-:Y:S02]  /*0330*/  IMAD R7, R9, UR8, R6 ;  /* 0x0000000809077c24 */ /* 0x000fe4000f8e0206 */
[----:B------:R-:W-:Y:S02]  /*0340*/  IMAD R2, R70, UR4, RZ ;  /* 0x0000000446027c24 */ /* 0x000fe4000f8e02ff */
[----:B------:R-:W-:-:S05]  /*0350*/  IMAD.WIDE.U32 R4, R8, UR8, R4 ;  /* 0x0000000808047c25 */ /* 0x000fca000f8e0004 */
[----:B------:R-:W-:Y:S01]  /*0360*/  IADD3 R5, R5, R7, RZ ;  /* 0x0000000705057210 */ /* 0x000fe20007ffe0ff */
        /* <DEDUP_REMOVED lines=25> */
[----:B------:R-:W-:Y:S03]  /*0500*/  BSSY B0, `(.L_x_82) ;  /* 0x0000137000007945 */ /* 0x000fe60003800000 */
[----:B------:R-:W-:-:S02]  /*0510*/  LEA.HI R77, R74, R73, RZ, 0x5 ;  /* 0x000000494a4d7211 */ /* 0x000fc400078f28ff */
[CC--:B------:R-:W-:Y:S02]  /*0520*/  LEA.HI R76, R74.reuse, R73.reuse, RZ, 0x2 ;  /* 0x000000494a4c7211 */ /* 0x0c0fe400078f10ff */
[----:B------:R-:W-:Y:S02]  /*0530*/  SHF.R.S32.HI R2, RZ, 0x5, R77 ;  /* 0x00000005ff027819 */ /* 0x000fe4000001144d */
[----:B------:R-:W-:Y:S02]  /*0540*/  LEA.HI R81, R74, R73, RZ, 0x7 ;  /* 0x000000494a517211 */ /* 0x000fe400078f38ff */
[----:B0-----:R-:W-:Y:S02]  /*0550*/  LEA.HI R78, R77, R2, RZ, 0x1 ;  /* 0x000000024d4e7211 */ /* 0x001fe400078f08ff */
[--C-:B------:R-:W-:Y:S02]  /*0560*/  SHF.R.S32.HI R80, RZ, 0x2, R76.reuse ;  /* 0x00000002ff507819 */ /* 0x100fe4000001144c */
[----:B------:R-:W-:-:S02]  /*0570*/  SHF.R.S32.HI R79, RZ, 0x1f, R76 ;  /* 0x0000001fff4f7819 */ /* 0x000fc4000001144c */
[----:B------:R-:W-:Y:S02]  /*0580*/  SHF.R.S32.HI R83, RZ, 0x7, R81 ;  /* 0x00000007ff537819 */ /* 0x000fe40000011451 */
[----:B------:R-:W-:Y:S01]  /*0590*/  LOP3.LUT R76, R76, 0x7ffffffc, RZ, 0xc0, !PT ;  /* 0x7ffffffc4c4c7812 */ /* 0x000fe200078ec0ff */
[----:B-1----:R-:W-:Y:S01]  /*05a0*/  ULEA UR4, UR5, UR4, 0x18 ;  /* 0x0000000405047291 */ /* 0x002fe2000f8ec03f */
[----:B------:R-:W-:Y:S02]  /*05b0*/  LOP3.LUT R81, R78, 0xfffffe, RZ, 0xc0, !PT ;  /* 0x00fffffe4e517812 */ /* 0x000fe400078ec0ff */
[----:B------:R-:W-:Y:S01]  /*05c0*/  LOP3.LUT R78, R77, 0xffffffe0, RZ, 0xc0, !PT ;  /* 0xffffffe04d4e7812 */ /* 0x000fe200078ec0ff */
[C---:B------:R-:W-:Y:S01]  /*05d0*/  IMAD.IADD R76, R73.reuse, 0x1, -R76 ;  /* 0x00000001494c7824 */ /* 0x040fe200078e0a4c */
[----:B------:R-:W-:Y:S01]  /*05e0*/  SHF.R.S32.HI R77, RZ, 0x1f, R77 ;  /* 0x0000001fff4d7819 */ /* 0x000fe2000001144d */
[----:B------:R-:W-:Y:S01]  /*05f0*/  IMAD.IADD R81, R2, 0x1, -R81 ;  /* 0x0000000102517824 */ /* 0x000fe200078e0a51 */
[C---:B------:R-:W-:Y:S01]  /*0600*/  LEA R75, R73.reuse, UR4, 0x4 ;  /* 0x00000004494b7c11 */ /* 0x040fe2000f8e20ff */
[----:B------:R-:W-:Y:S01]  /*0610*/  IMAD.IADD R78, R73, 0x1, -R78 ;  /* 0x00000001494e7824 */ /* 0x000fe200078e0a4e */
[C---:B------:R-:W-:Y:S01]  /*0620*/  LEA R82, R83.reuse, R76, 0x9 ;  /* 0x0000004c53527211 */ /* 0x040fe200078e48ff */
[----:B------:R-:W-:Y:S01]  /*0630*/  IMAD.SHL.U32 R83, R83, 0x40, RZ ;  /* 0x0000004053537824 */ /* 0x000fe200078e00ff */
[----:B------:R-:W-:Y:S01]  /*0640*/  LEA.HI R77, R77, R2, RZ, 0x2 ;  /* 0x000000024d4d7211 */ /* 0x000fe200078f10ff */
[----:B------:R-:W-:Y:S01]  /*0650*/  ULDC UR5, c[0x0][0x268] ;  /* 0x00009a0000057ab9 */ /* 0x000fe20000000800 */
[----:B------:R-:W-:-:S02]  /*0660*/  LEA.HI R79, R79, R80, RZ, 0x3 ;  /* 0x000000504f4f7211 */ /* 0x000fc400078f18ff */
[----:B------:R-:W-:Y:S02]  /*0670*/  LOP3.LUT R83, R83, 0x40, RZ, 0xc0, !PT ;  /* 0x0000004053537812 */ /* 0x000fe400078ec0ff */
[----:B------:R-:W-:Y:S02]  /*0680*/  LOP3.LUT R77, R77, 0x7fffffc, RZ, 0xc0, !PT ;  /* 0x07fffffc4d4d7812 */ /* 0x000fe400078ec0ff */
[----:B------:R-:W-:Y:S02]  /*0690*/  LOP3.LUT R79, R79, 0xfffffff8, RZ, 0xc0, !PT ;  /* 0xfffffff84f4f7812 */ /* 0x000fe400078ec0ff */
[----:B------:R-:W-:Y:S01]  /*06a0*/  LEA.HI R76, R74, R73, RZ, 0x6 ;  /* 0x000000494a4c7211 */ /* 0x000fe200078f30ff */
[----:B------:R-:W-:Y:S01]  /*06b0*/  IMAD R73, R81, 0x80, R82 ;  /* 0x0000008051497824 */ /* 0x000fe200078e0252 */
[----:B------:R-:W-:Y:S01]  /*06c0*/  IADD3 R74, R80, -R79, RZ ;  /* 0x8000004f504a7210 */ /* 0x000fe20007ffe0ff */
[----:B--2---:R0:W-:Y:S04]  /*06d0*/  STS.128 [R75], R4 ;  /* 0x000000044b007388 */ /* 0x0041e80000000c00 */
[----:B---3--:R1:W-:Y:S04]  /*06e0*/  STS.128 [R75+0x1000], R8 ;  /* 0x001000084b007388 */ /* 0x0083e80000000c00 */
[----:B----4-:R2:W-:Y:S04]  /*06f0*/  STS.128 [R75+0x2000], R12 ;  /* 0x0020000c4b007388 */ /* 0x0105e80000000c00 */
[----:B-----5:R-:W-:Y:S04]  /*0700*/  STS.128 [R75+0x3000], R16 ;  /* 0x003000104b007388 */ /* 0x020fe80000000c00 */
[----:B------:R-:W-:Y:S01]  /*0710*/  STS.128 [R75+0x4000], R20 ;  /* 0x004000144b007388 */ /* 0x000fe20000000c00 */
[----:B0-----:R-:W-:-:S02]  /*0720*/  LEA.HI R4, R78, R78, RZ, 0x1 ;  /* 0x0000004e4e047211 */ /* 0x001fc400078f08ff */
[----:B------:R-:W-:Y:S01]  /*0730*/  SHF.R.S32.HI R5, RZ, 0x1f, R74 ;  /* 0x0000001fff057819 */ /* 0x000fe2000001144a */
[----:B------:R-:W-:Y:S01]  /*0740*/  STS.128 [R75+0x5000], R24 ;  /* 0x005000184b007388 */ /* 0x000fe20000000c00 */
[----:B-1----:R-:W-:Y:S02]  /*0750*/  SHF.L.U32 R8, R78, 0x3, RZ ;  /* 0x000000034e087819 */ /* 0x002fe400000006ff */
[----:B------:R-:W-:Y:S01]  /*0760*/  LEA.HI R5, R5, R74, RZ, 0x2 ;  /* 0x0000004a05057211 */ /* 0x000fe200078f10ff */
[----:B------:R-:W-:Y:S01]  /*0770*/  STS.128 [R75+0x6000], R28 ;  /* 0x0060001c4b007388 */ /* 0x000fe20000000c00 */
[----:B--2---:R-:W-:Y:S01]  /*0780*/  IMAD.SHL.U32 R13, R4, 0x200, RZ ;  /* 0x00000200040d7824 */ /* 0x004fe200078e00ff */
[----:B------:R-:W-:Y:S01]  /*0790*/  LOP3.LUT R12, R83, 0x8, R8, 0xf8, !PT ;  /* 0x00000008530c7812 */ /* 0x000fe200078ef808 */
[----:B------:R-:W-:Y:S01]  /*07a0*/  IMAD.IADD R14, R2, 0x1, -R77 ;  /* 0x00000001020e7824 */ /* 0x000fe200078e0a4d */
[----:B------:R0:W-:Y:S01]  /*07b0*/  STS.128 [R75+0x7000], R32 ;  /* 0x007000204b007388 */ /* 0x0001e20000000c00 */
[----:B------:R-:W-:-:S02]  /*07c0*/  SHF.R.U32.HI R83, RZ, 0x3, R83 ;  /* 0x00000003ff537819 */ /* 0x000fc40000011653 */
[----:B------:R-:W-:Y:S01]  /*07d0*/  LOP3.LUT R13, R13, 0x7ffffc00, RZ, 0xc0, !PT ;  /* 0x7ffffc000d0d7812 */ /* 0x000fe200078ec0ff */
[----:B------:R-:W-:Y:S01]  /*07e0*/  STS.128 [R75+0x8000], R36 ;  /* 0x008000244b007388 */ /* 0x000fe20000000c00 */
[----:B------:R-:W-:Y:S02]  /*07f0*/  LOP3.LUT R83, R12, R83, RZ, 0x3c, !PT ;  /* 0x000000530c537212 */ /* 0x000fe400078e3cff */
[C---:B------:R-:W-:Y:S01]  /*0800*/  SHF.L.U32 R10, R5.reuse, 0x4, RZ ;  /* 0x00000004050a7819 */ /* 0x040fe200000006ff */
[----:B------:R-:W-:Y:S01]  /*0810*/  STS.128 [R75+0x9000], R40 ;  /* 0x009000284b007388 */ /* 0x000fe20000000c00 */
[----:B------:R-:W-:Y:S01]  /*0820*/  IMAD R12, R14, 0x10, R13 ;  /* 0x000000100e0c7824 */ /* 0x000fe200078e020d */
[----:B------:R-:W-:Y:S02]  /*0830*/  LOP3.LUT R5, R5, 0x7fffffc, RZ, 0xc0, !PT ;  /* 0x07fffffc05057812 */ /* 0x000fe400078ec0ff */
[----:B------:R-:W-:Y:S01]  /*0840*/  STS.128 [R75+0xa000], R44 ;  /* 0x00a0002c4b007388 */ /* 0x000fe20000000c00 */
[----:B------:R-:W-:Y:S01]  /*0850*/  SHF.R.U32.HI R11, RZ, 0x3, R76 ;  /* 0x00000003ff0b7819 */ /* 0x000fe2000001164c */
[----:B------:R-:W-:Y:S01]  /*0860*/  IMAD.IADD R12, R12, 0x1, R83 ;  /* 0x000000010c0c7824 */ /* 0x000fe200078e0253 */
[----:B------:R-:W-:Y:S01]  /*0870*/  LOP3.LUT R10, R10, 0x40, RZ, 0xc0, !PT ;  /* 0x000000400a0a7812 */ /* 0x000fe200078ec0ff */
[----:B------:R-:W-:Y:S01]  /*0880*/  STS.128 [R75+0xb000], R48 ;  /* 0x00b000304b007388 */ /* 0x000fe20000000c00 */
[----:B------:R-:W-:-:S02]  /*0890*/  IMAD.IADD R74, R74, 0x1, -R5 ;  /* 0x000000014a4a7824 */ /* 0x000fc400078e0a05 */
[----:B------:R-:W-:Y:S01]  /*08a0*/  LOP3.LUT R11, R10, 0x8, R11, 0xf8, !PT ;  /* 0x000000080a0b7812 */ /* 0x000fe200078ef80b */
[----:B------:R-:W-:Y:S01]  /*08b0*/  STS.128 [R75+0xc000], R52 ;  /* 0x00c000344b007388 */ /* 0x000fe20000000c00 */
[----:B------:R-:W-:Y:S02]  /*08c0*/  SHF.R.U32.HI R10, RZ, 0x3, R10 ;  /* 0x00000003ff0a7819 */ /* 0x000fe4000001160a */
[----:B------:R-:W-:Y:S01]  /*08d0*/  LEA R73, R74, R73, 0x3 ;  /* 0x000000494a497211 */ /* 0x000fe200078e18ff */
[----:B------:R-:W-:Y:S01]  /*08e0*/  STS.128 [R75+0xd000], R56 ;  /* 0x00d000384b007388 */ /* 0x000fe20000000c00 */
[----:B0-----:R-:W-:Y:S02]  /*08f0*/  LOP3.LUT R34, R11, R10, RZ, 0x3c, !PT ;  /* 0x0000000a0b227212 */ /* 0x001fe400078e3cff */
[----:B------:R-:W-:Y:S01]  /*0900*/  CS2R R10, SRZ ;  /* 0x00000000000a7805 */ /* 0x000fe2000001ff00 */
[----:B------:R-:W-:Y:S01]  /*0910*/  STS.128 [R75+0xe000], R60 ;  /* 0x00e0003c4b007388 */ /* 0x000fe20000000c00 */
[--C-:B------:R-:W-:Y:S01]  /*0920*/  @P0 IMAD.MOV.U32 R10, RZ, RZ, R72.reuse ;  /* 0x000000ffff0a0224 */ /* 0x100fe200078e0048 */
[----:B------:R-:W-:-:S02]  /*0930*/  @P0 SHF.R.S32.HI R11, RZ, 0x1f, R72 ;  /* 0x0000001fff0b0819 */ /* 0x000fc40000011448 */
[----:B------:R-:W-:Y:S01]  /*0940*/  STS.128 [R75+0xf000], R64 ;  /* 0x00f000404b007388 */ /* 0x000fe20000000c00 */
[----:B------:R-:W-:Y:S01]  /*0950*/  BAR.SYNC.DEFER_BLOCKING 0x0 ;  /* 0x0000000000007b1d */ /* 0x000fe20000010000 */
[----:B------:R-:W-:-:S04]  /*0960*/  IADD3 R10, P1, R2, R10, RZ ;  /* 0x0000000a020a7210 */ /* 0x000fc80007f3e0ff */
[----:B------:R-:W-:Y:S01]  /*0970*/  LEA.HI.X.SX32 R11, R2, R11, 0x1, P1 ;  /* 0x0000000b020b7211 */ /* 0x000fe200008f0eff */
[----:B------:R-:W0:Y:S04]  /*0980*/  LDS R4, [R71+UR4] ;  /* 0x0000000447047984 */ /* 0x000e280008000800 */
[----:B------:R-:W1:Y:S04]  /*0990*/  LDS R6, [R71+UR4+0x400] ;  /* 0x0004000447067984 */ /* 0x000e680008000800 */
[----:B------:R-:W2:Y:S04]  /*09a0*/  LDS R7, [R71+UR4+0x800] ;  /* 0x0008000447077984 */ /* 0x000ea80008000800 */
[----:B------:R-:W3:Y:S04]  /*09b0*/  LDS R9, [R71+UR4+0xc00] ;  /* 0x000c000447097984 */ /* 0x000ee80008000800 */
[----:B------:R-:W4:Y:S04]  /*09c0*/  LDS R13, [R71+UR4+0x1000] ;  /* 0x00100004470d7984 */ /* 0x000f280008000800 */
[----:B------:R-:W5:Y:S04]  /*09d0*/  LDS R18, [R71+UR4+0x2000] ;  /* 0x0020000447127984 */ /* 0x000f680008000800 */
[----:B------:R-:W5:Y:S04]  /*09e0*/  LDS R19, [R71+UR4+0x2400] ;  /* 0x0024000447137984 */ /* 0x000f680008000800 */
[----:B------:R-:W5:Y:S04]  /*09f0*/  LDS R16, [R71+UR4+0x1800] ;  /* 0x0018000447107984 */ /* 0x000f680008000800 */
[----:B------:R-:W5:Y:S04]  /*0a00*/  LDS R15, [R71+UR4+0x1400] ;  /* 0x00140004470f7984 */ /* 0x000f680008000800 */
[----:B------:R-:W5:Y:S04]  /*0a10*/  LDS R17, [R71+UR4+0x1c00] ;  /* 0x001c000447117984 */ /* 0x000f680008000800 */
[----:B------:R-:W5:Y:S01]  /*0a20*/  LDS R20, [R71+UR4+0x2800] ;  /* 0x0028000447147984 */ /* 0x000f620008000800 */
[----:B0-----:R-:W-:Y:S01]  /*0a30*/  FMUL.FTZ R5, R4, UR5 ;  /* 0x0000000504057c20 */ /* 0x001fe20008410000 */
[----:B------:R-:W-:-:S02]  /*0a40*/  LEA R4, R73, R34, 0x1 ;  /* 0x0000002249047211 */ /* 0x000fc400078e08ff */
[----:B------:R-:W0:Y:S01]  /*0a50*/  LDS R21, [R71+UR4+0x2c00] ;  /* 0x002c000447157984 */ /* 0x000e220008000800 */
[----:B-1----:R-:W-:-:S03]  /*0a60*/  FMUL.FTZ R6, R6, UR5 ;  /* 0x0000000506067c20 */ /* 0x002fc60008410000 */
[----:B------:R-:W1:Y:S01]  /*0a70*/  LDS R26, [R71+UR4+0x4000] ;  /* 0x00400004471a7984 */ /* 0x000e620008000800 */
[----:B--2---:R-:W-:Y:S01]  /*0a80*/  FMUL.FTZ R7, R7, UR5 ;  /* 0x0000000507077c20 */ /* 0x004fe20008410000 */
[----:B------:R-:W-:Y:S02]  /*0a90*/  F2FP.F16.F32.PACK_AB R5, R6, R5 ;  /* 0x000000050605723e */ /* 0x000fe400000000ff */
[----:B------:R-:W2:Y:S01]  /*0aa0*/  LDS R27, [R71+UR4+0x4400] ;  /* 0x00440004471b7984 */ /* 0x000ea20008000800 */
[----:B---3--:R-:W-:-:S03]  /*0ab0*/  FMUL.FTZ R14, R9, UR5 ;  /* 0x00000005090e7c20 */ /* 0x008fc60008410000 */
[----:B------:R-:W3:Y:S02]  /*0ac0*/  LDS R28, [R71+UR4+0x4800] ;  /* 0x00480004471c7984 */ /* 0x000ee40008000800 */
[----:B------:R-:W-:Y:S01]  /*0ad0*/  F2FP.F16.F32.PACK_AB R6, R14, R7 ;  /* 0x000000070e06723e */ /* 0x000fe200000000ff */
[----:B----4-:R-:W-:Y:S01]  /*0ae0*/  FMUL.FTZ R7, R13, UR5 ;  /* 0x000000050d077c20 */ /* 0x010fe20008410000 */
[----:B------:R-:W4:Y:S01]  /*0af0*/  LDS R29, [R71+UR4+0x4c00] ;  /* 0x004c0004471d7984 */ /* 0x000f220008000800 */
[----:B-----5:R-:W-:-:S03]  /*0b00*/  FMUL.FTZ R13, R18, UR5 ;  /* 0x00000005120d7c20 */ /* 0x020fc60008410000 */
[----:B------:R-:W5:Y:S01]  /*0b10*/  LDS R31, [R71+UR4+0x5400] ;  /* 0x00540004471f7984 */ /* 0x000f620008000800 */
[----:B------:R-:W-:-:S03]  /*0b20*/  FMUL.FTZ R18, R19, UR5 ;  /* 0x0000000513127c20 */ /* 0x000fc60008410000 */
[----:B------:R-:W5:Y:S01]  /*0b30*/  LDS R22, [R71+UR4+0x3000] ;  /* 0x0030000447167984 */ /* 0x000f620008000800 */
[----:B------:R-:W-:Y:S01]  /*0b40*/  FMUL.FTZ R9, R16, UR5 ;  /* 0x0000000510097c20 */ /* 0x000fe20008410000 */
[----:B------:R-:W-:Y:S02]  /*0b50*/  F2FP.F16.F32.PACK_AB R13, R18, R13 ;  /* 0x0000000d120d723e */ /* 0x000fe400000000ff */
[----:B------:R-:W5:Y:S01]  /*0b60*/  LDS R23, [R71+UR4+0x3400] ;  /* 0x0034000447177984 */ /* 0x000f620008000800 */
[----:B------:R-:W-:-:S03]  /*0b70*/  FMUL.FTZ R14, R15, UR5 ;  /* 0x000000050f0e7c20 */ /* 0x000fc60008410000 */
[----:B------:R-:W5:Y:S01]  /*0b80*/  LDS R34, [R71+UR4+0x6000] ;  /* 0x0060000447227984 */ /* 0x000f620008000800 */
[----:B------:R-:W-:Y:S01]  /*0b90*/  FMUL.FTZ R16, R17, UR5 ;  /* 0x0000000511107c20 */ /* 0x000fe20008410000 */
[----:B------:R-:W-:Y:S02]  /*0ba0*/  F2FP.F16.F32.PACK_AB R7, R14, R7 ;  /* 0x000000070e07723e */ /* 0x000fe400000000ff */
[----:B------:R-:W5:Y:S01]  /*0bb0*/  LDS R35, [R71+UR4+0x6400] ;  /* 0x0064000447237984 */ /* 0x000f620008000800 */
[----:B------:R-:W-:Y:S01]  /*0bc0*/  FMUL.FTZ R20, R20, UR5 ;  /* 0x0000000514147c20 */ /* 0x000fe20008410000 */
[----:B------:R-:W-:Y:S02]  /*0bd0*/  F2FP.F16.F32.PACK_AB R9, R16, R9 ;  /* 0x000000091009723e */ /* 0x000fe400000000ff */
[----:B------:R-:W5:Y:S01]  /*0be0*/  LDS R36, [R71+UR4+0x6800] ;  /* 0x0068000447247984 */ /* 0x000f620008000800 */
[----:B0-----:R-:W-:-:S03]  /*0bf0*/  FMUL.FTZ R21, R21, UR5 ;  /* 0x0000000515157c20 */ /* 0x001fc60008410000 */
[----:B------:R-:W0:Y:S01]  /*0c00*/  LDS R37, [R71+UR4+0x6c00] ;  /* 0x006c000447257984 */ /* 0x000e220008000800 */
[----:B-1----:R-:W-:Y:S01]  /*0c10*/  FMUL.FTZ R17, R26, UR5 ;  /* 0x000000051a117c20 */ /* 0x002fe20008410000 */
[----:B------:R-:W-:Y:S02]  /*0c20*/  F2FP.F16.F32.PACK_AB R14, R21, R20 ;  /* 0x00000014150e723e */ /* 0x000fe400000000ff */
[----:B------:R-:W1:Y:S01]  /*0c30*/  LDS R24, [R71+UR4+0x3800] ;  /* 0x0038000447187984 */ /* 0x000e620008000800 */
[----:B--2---:R-:W-:-:S03]  /*0c40*/  FMUL.FTZ R18, R27, UR5 ;  /* 0x000000051b127c20 */ /* 0x004fc60008410000 */
[----:B------:R-:W2:Y:S01]  /*0c50*/  LDS R38, [R71+UR4+0x7000] ;  /* 0x0070000447267984 */ /* 0x000ea20008000800 */
[----:B---3--:R-:W-:Y:S01]  /*0c60*/  FMUL.FTZ R28, R28, UR5 ;  /* 0x000000051c1c7c20 */ /* 0x008fe20008410000 */
[----:B------:R-:W-:Y:S02]  /*0c70*/  F2FP.F16.F32.PACK_AB R17, R18, R17 ;  /* 0x000000111211723e */ /* 0x000fe400000000ff */
[----:B------:R-:W3:Y:S01]  /*0c80*/  LDS R39, [R71+UR4+0x7400] ;  /* 0x0074000447277984 */ /* 0x000ee20008000800 */
[----:B----4-:R-:W-:-:S03]  /*0c90*/  FMUL.FTZ R29, R29, UR5 ;  /* 0x000000051d1d7c20 */ /* 0x010fc60008410000 */
[----:B------:R-:W4:Y:S01]  /*0ca0*/  LDS R30, [R71+UR4+0x5000] ;  /* 0x00500004471e7984 */ /* 0x000f220008000800 */
[----:B-----5:R-:W-:Y:S01]  /*0cb0*/  FMUL.FTZ R20, R31, UR5 ;  /* 0x000000051f147c20 */ /* 0x020fe20008410000 */
[----:B------:R-:W-:Y:S02]  /*0cc0*/  F2FP.F16.F32.PACK_AB R18, R29, R28 ;  /* 0x0000001c1d12723e */ /* 0x000fe400000000ff */
[----:B------:R-:W5:Y:S01]  /*0cd0*/  LDS R25, [R71+UR4+0x3c00] ;  /* 0x003c000447197984 */ /* 0x000f620008000800 */
[----:B------:R-:W-:-:S03]  /*0ce0*/  FMUL.FTZ R15, R22, UR5 ;  /* 0x00000005160f7c20 */ /* 0x000fc60008410000 */
        /* <DEDUP_REMOVED lines=11> */
[----:B0-----:R-:W-:-:S03]  /*0da0*/  FMUL.FTZ R37, R37, UR5 ;  /* 0x0000000525257c20 */ /* 0x001fc60008410000 */
[----:B------:R-:W0:Y:S01]  /*0db0*/  LDS R31, [R71+UR4+0x8800] ;  /* 0x00880004471f7984 */ /* 0x000e220008000800 */
[----:B-1----:R-:W-:Y:S01]  /*0dc0*/  FMUL.FTZ R16, R24, UR5 ;  /* 0x0000000518107c20 */ /* 0x002fe20008410000 */
[----:B------:R-:W-:Y:S01]  /*0dd0*/  F2FP.F16.F32.PACK_AB R22, R37, R36 ;  /* 0x000000242516723e */ /* 0x000fe200000000ff */
[----:B--2---:R-:W-:Y:S01]  /*0de0*/  FMUL.FTZ R23, R38, UR5 ;  /* 0x0000000526177c20 */ /* 0x004fe20008410000 */
[----:B------:R-:W1:Y:S01]  /*0df0*/  LDS R36, [R71+UR4+0xb800] ;  /* 0x00b8000447247984 */ /* 0x000e620008000800 */
[----:B---3--:R-:W-:-:S03]  /*0e00*/  FMUL.FTZ R24, R39, UR5 ;  /* 0x0000000527187c20 */ /* 0x008fc60008410000 */
[----:B------:R-:W2:Y:S01]  /*0e10*/  LDS R51, [R71+UR4+0xbc00] ;  /* 0x00bc000447337984 */ /* 0x000ea20008000800 */
[----:B----4-:R-:W-:Y:S01]  /*0e20*/  FMUL.FTZ R19, R30, UR5 ;  /* 0x000000051e137c20 */ /* 0x010fe20008410000 */
[----:B------:R-:W-:Y:S02]  /*0e30*/  F2FP.F16.F32.PACK_AB R23, R24, R23 ;  /* 0x000000171817723e */ /* 0x000fe400000000ff */
[----:B------:R-:W3:Y:S01]  /*0e40*/  LDS R56, [R71+UR4+0xd400] ;  /* 0x00d4000447387984 */ /* 0x000ee20008000800 */
[----:B-----5:R-:W-:Y:S01]  /*0e50*/  FMUL.FTZ R25, R25, UR5 ;  /* 0x0000000519197c20 */ /* 0x020fe20008410000 */
[----:B------:R-:W-:Y:S02]  /*0e60*/  F2FP.F16.F32.PACK_AB R19, R20, R19 ;  /* 0x000000131413723e */ /* 0x000fe400000000ff */
[----:B------:R-:W4:Y:S01]  /*0e70*/  LDS R41, [R71+UR4+0x7c00] ;  /* 0x007c000447297984 */ /* 0x000f220008000800 */
[----:B------:R-:W-:Y:S01]  /*0e80*/  FMUL.FTZ R32, R32, UR5 ;  /* 0x0000000520207c20 */ /* 0x000fe20008410000 */
[----:B------:R-:W-:-:S02]  /*0e90*/  F2FP.F16.F32.PACK_AB R16, R25, R16 ;  /* 0x000000101910723e */ /* 0x000fc400000000ff */
        /* <DEDUP_REMOVED lines=8> */
[----:B------:R-:W-:-:S03]  /*0f20*/  FMUL.FTZ R35, R29, UR5 ;  /* 0x000000051d237c20 */ /* 0x000fc60008410000 */
[----:B------:R-:W5:Y:S01]  /*0f30*/  LDS R45, [R71+UR4+0x9800] ;  /* 0x00980004472d7984 */ /* 0x000f620008000800 */
[----:B0-----:R-:W-:Y:S01]  /*0f40*/  FMUL.FTZ R34, R31, UR5 ;  /* 0x000000051f227c20 */ /* 0x001fe20008410000 */
[----:B------:R-:W-:Y:S02]  /*0f50*/  F2FP.F16.F32.PACK_AB R30, R35, R30 ;  /* 0x0000001e231e723e */ /* 0x000fe400000000ff */
[----:B------:R-:W0:Y:S01]  /*0f60*/  LDS R46, [R71+UR4+0x9c00] ;  /* 0x009c0004472e7984 */ /* 0x000e220008000800 */
[----:B-1----:R-:W-:-:S03]  /*0f70*/  FMUL.FTZ R36, R36, UR5 ;  /* 0x0000000524247c20 */ /* 0x002fc60008410000 */
[----:B------:R-:W1:Y:S01]  /*0f80*/  LDS R47, [R71+UR4+0xa000] ;  /* 0x00a00004472f7984 */ /* 0x000e620008000800 */
[----:B--2---:R-:W-:-:S03]  /*0f90*/  FMUL.FTZ R51, R51, UR5 ;  /* 0x0000000533337c20 */ /* 0x004fc60008410000 */
[----:B------:R-:W2:Y:S04]  /*0fa0*/  LDS R48, [R71+UR4+0xa400] ;  /* 0x00a4000447307984 */ /* 0x000ea80008000800 */
        /* <DEDUP_REMOVED lines=20> */
[----:B0-----:R-:W-:Y:S01]  /*10f0*/  FMUL.FTZ R46, R46, UR5 ;  /* 0x000000052e2e7c20 */ /* 0x001fe20008410000 */
[----:B------:R-:W-:-:S02]  /*1100*/  LEA R40, R4, UR4, 0x1 ;  /* 0x0000000404287c11 */ /* 0x000fc4000f8e08ff */
[----:B------:R-:W0:Y:S01]  /*1110*/  LDS R57, [R71+UR4+0xd800] ;  /* 0x00d8000447397984 */ /* 0x000e220008000800 */
[----:B-1----:R-:W-:Y:S01]  /*1120*/  FMUL.FTZ R47, R47, UR5 ;  /* 0x000000052f2f7c20 */ /* 0x002fe20008410000 */
[----:B------:R-:W-:Y:S02]  /*1130*/  F2FP.F16.F32.PACK_AB R45, R46, R45 ;  /* 0x0000002d2e2d723e */ /* 0x000fe400000000ff */
[----:B------:R-:W1:Y:S01]  /*1140*/  LDS R58, [R71+UR4+0xdc00] ;  /* 0x00dc0004473a7984 */ /* 0x000e620008000800 */
[----:B--2---:R-:W-:-:S03]  /*1150*/  FMUL.FTZ R48, R48, UR5 ;  /* 0x0000000530307c20 */ /* 0x004fc60008410000 */
[----:B------:R-:W2:Y:S01]  /*1160*/  LDS R33, [R71+UR4+0xe000] ;  /* 0x00e0000447217984 */ /* 0x000ea20008000800 */
[----:B------:R-:W-:Y:S01]  /*1170*/  FMUL.FTZ R49, R49, UR5 ;  /* 0x0000000531317c20 */ /* 0x000fe20008410000 */
[----:B------:R-:W-:Y:S02]  /*1180*/  F2FP.F16.F32.PACK_AB R47, R48, R47 ;  /* 0x0000002f302f723e */ /* 0x000fe400000000ff */
[----:B------:R-:W2:Y:S01]  /*1190*/  LDS R32, [R71+UR4+0xe400] ;  /* 0x00e4000447207984 */ /* 0x000ea20008000800 */
[----:B---3--:R-:W-:-:S03]  /*11a0*/  FMUL.FTZ R50, R50, UR5 ;  /* 0x0000000532327c20 */ /* 0x008fc60008410000 */
[----:B------:R-:W3:Y:S01]  /*11b0*/  LDS R27, [R71+UR4+0xe800] ;  /* 0x00e80004471b7984 */ /* 0x000ee20008000800 */
[----:B----4-:R-:W-:Y:S01]  /*11c0*/  FMUL.FTZ R38, R38, UR5 ;  /* 0x0000000526267c20 */ /* 0x010fe20008410000 */
[----:B------:R-:W-:Y:S02]  /*11d0*/  F2FP.F16.F32.PACK_AB R49, R50, R49 ;  /* 0x000000313231723e */ /* 0x000fe400000000ff */
[----:B------:R-:W4:Y:S01]  /*11e0*/  LDS R26, [R71+UR4+0xec00] ;  /* 0x00ec0004471a7984 */ /* 0x000f220008000800 */
[----:B-----5:R-:W-:-:S03]  /*11f0*/  FMUL.FTZ R39, R39, UR5 ;  /* 0x0000000527277c20 */ /* 0x020fc60008410000 */
        /* <DEDUP_REMOVED lines=10> */
[----:B0-----:R-:W-:Y:S02]  /*12a0*/  FMUL.FTZ R57, R57, UR5 ;  /* 0x0000000539397c20 */ /* 0x001fe40008410000 */
[----:B------:R-:W-:Y:S02]  /*12b0*/  STS [R40+0x10000], R5 ;  /* 0x0100000528007388 */ /* 0x000fe40000000800 */
[----:B------:R-:W-:Y:S01]  /*12c0*/  F2FP.F16.F32.PACK_AB R54, R55, R54 ;  /* 0x000000363736723e */ /* 0x000fe200000000ff */
[----:B-1----:R-:W-:Y:S01]  /*12d0*/  FMUL.FTZ R58, R58, UR5 ;  /* 0x000000053a3a7c20 */ /* 0x002fe20008410000 */
[----:B------:R-:W-:Y:S01]  /*12e0*/  STS [R40+0x10100], R6 ;  /* 0x0101000628007388 */ /* 0x000fe20000000800 */
[----:B--2---:R-:W-:-:S03]  /*12f0*/  FMUL.FTZ R33, R33, UR5 ;  /* 0x0000000521217c20 */ /* 0x004fc60008410000 */
[----:B------:R-:W-:Y:S01]  /*1300*/  F2FP.F16.F32.PACK_AB R57, R58, R57 ;  /* 0x000000393a39723e */ /* 0x000fe200000000ff */
[----:B------:R0:W-:Y:S01]  /*1310*/  STS [R40+0x11000], R13 ;  /* 0x0110000d28007388 */ /* 0x0001e20000000800 */
[----:B------:R-:W-:-:S03]  /*1320*/  FMUL.FTZ R32, R32, UR5 ;  /* 0x0000000520207c20 */ /* 0x000fc60008410000 */
[----:B------:R-:W-:Y:S01]  /*1330*/  STS [R40+0x11100], R14 ;  /* 0x0111000e28007388 */ /* 0x000fe20000000800 */
[----:B---3--:R-:W-:Y:S01]  /*1340*/  FMUL.FTZ R27, R27, UR5 ;  /* 0x000000051b1b7c20 */ /* 0x008fe20008410000 */
[----:B------:R-:W-:Y:S02]  /*1350*/  F2FP.F16.F32.PACK_AB R32, R32, R33 ;  /* 0x000000212020723e */ /* 0x000fe400000000ff */
[----:B------:R-:W-:Y:S01]  /*1360*/  STS [R40+0x10400], R7 ;  /* 0x0104000728007388 */ /* 0x000fe20000000800 */
[----:B----4-:R-:W-:Y:S01]  /*1370*/  FMUL.FTZ R26, R26, UR5 ;  /* 0x000000051a1a7c20 */ /* 0x010fe20008410000 */
[----:B0-----:R-:W-:Y:S02]  /*1380*/  LEA R13, R12, UR4, 0x1 ;  /* 0x000000040c0d7c11 */ /* 0x001fe4000f8e08ff */
[----:B------:R0:W-:Y:S01]  /*1390*/  STS [R40+0x10500], R9 ;  /* 0x0105000928007388 */ /* 0x0001e20000000800 */
[----:B------:R-:W-:Y:S01]  /*13a0*/  UIADD3 UR4, UR4, 0x10000, URZ ;  /* 0x0001000004047890 */ /* 0x000fe2000fffe03f */
[----:B-----5:R-:W-:Y:S01]  /*13b0*/  FMUL.FTZ R25, R25, UR5 ;  /* 0x0000000519197c20 */ /* 0x020fe20008410000 */
[----:B------:R-:W-:Y:S01]  /*13c0*/  F2FP.F16.F32.PACK_AB R26, R26, R27 ;  /* 0x0000001b1a1a723e */ /* 0x000fe200000000ff */
[----:B------:R-:W-:Y:S01]  /*13d0*/  STS [R40+0x11400], R15 ;  /* 0x0114000f28007388 */ /* 0x000fe20000000800 */
[----:B------:R-:W-:-:S03]  /*13e0*/  FMUL.FTZ R36, R31, UR5 ;  /* 0x000000051f247c20 */ /* 0x000fc60008410000 */
[----:B------:R1:W-:Y:S01]  /*13f0*/  STS [R40+0x11500], R16 ;  /* 0x0115001028007388 */ /* 0x0003e20000000800 */
[----:B------:R-:W-:Y:S01]  /*1400*/  FMUL.FTZ R29, R29, UR5 ;  /* 0x000000051d1d7c20 */ /* 0x000fe20008410000 */
[----:B------:R-:W-:Y:S02]  /*1410*/  F2FP.F16.F32.PACK_AB R25, R36, R25 ;  /* 0x000000192419723e */ /* 0x000fe400000000ff */
[----:B------:R-:W-:Y:S01]  /*1420*/  STS [R40+0x12000], R17 ;  /* 0x0120001128007388 */ /* 0x000fe20000000800 */
[----:B------:R-:W2:Y:S01]  /*1430*/  LDC.64 R36, c[0x0][0x258] ;  /* 0x00009600ff247b82 */ /* 0x000ea20000000a00 */
[----:B------:R-:W-:Y:S01]  /*1440*/  FMUL.FTZ R28, R28, UR5 ;  /* 0x000000051c1c7c20 */ /* 0x000fe20008410000 */
[----:B------:R-:W-:Y:S01]  /*1450*/  ULDC UR5, c[0x0][0x244] ;  /* 0x0000910000057ab9 */ /* 0x000fe20000000800 */
[----:B------:R-:W-:Y:S01]  /*1460*/  STS [R40+0x12100], R18 ;  /* 0x0121001228007388 */ /* 0x000fe20000000800 */
[----:B0-----:R-:W-:Y:S02]  /*1470*/  SHF.R.S32.HI R9, RZ, 0x1f, R8 ;  /* 0x0000001fff097819 */ /* 0x001fe40000011408 */
[----:B------:R-:W-:Y:S01]  /*1480*/  F2FP.F16.F32.PACK_AB R28, R29, R28 ;  /* 0x0000001c1d1c723e */ /* 0x000fe200000000ff */
[----:B------:R0:W-:Y:S01]  /*1490*/  STS [R40+0x13000], R21 ;  /* 0x0130001528007388 */ /* 0x0001e20000000800 */
[----:B------:R-:W-:-:S02]  /*14a0*/  ISETP.GE.AND P0, PT, R8, UR5, PT ;  /* 0x0000000508007c0c */ /* 0x000fc4000bf06270 */
[----:B-1----:R-:W-:Y:S01]  /*14b0*/  LEA R16, R12, UR4, 0x1 ;  /* 0x000000040c107c11 */ /* 0x002fe2000f8e08ff */
[----:B------:R-:W-:Y:S04]  /*14c0*/  STS [R40+0x13100], R22 ;  /* 0x0131001628007388 */ /* 0x000fe80000000800 */
[----:B------:R-:W-:Y:S01]  /*14d0*/  STS [R40+0x12400], R19 ;  /* 0x0124001328007388 */ /* 0x000fe20000000800 */
[----:B0-----:R-:W-:Y:S01]  /*14e0*/  VIADDMNMX R21, R3, -R0, 0x40, PT ;  /* 0x0000004003157446 */ /* 0x001fe20003800900 */
[C---:B------:R-:W-:Y:S02]  /*14f0*/  VIADD R0, R2.reuse, 0x8 ;  /* 0x0000000802007836 */ /* 0x040fe40000000000 */
[----:B------:R0:W-:Y:S01]  /*1500*/  STS [R40+0x12500], R20 ;  /* 0x0125001428007388 */ /* 0x0001e20000000800 */
[----:B------:R-:W-:-:S02]  /*1510*/  IADD3 R3, R2, 0x18, RZ ;  /* 0x0000001802037810 */ /* 0x000fc40007ffe0ff */
[-C--:B------:R-:W-:Y:S01]  /*1520*/  ISETP.GE.OR P1, PT, R2, R21.reuse, P0 ;  /* 0x000000150200720c */ /* 0x080fe20000726670 */
[----:B------:R1:W-:Y:S01]  /*1530*/  STS [R40+0x13400], R23 ;  /* 0x0134001728007388 */ /* 0x0003e20000000800 */
[----:B--2---:R-:W-:Y:S01]  /*1540*/  IMAD R14, R36, UR9, RZ ;  /* 0x00000009240e7c24 */ /* 0x004fe2000f8e02ff */
[-C--:B------:R-:W-:Y:S01]  /*1550*/  ISETP.GE.OR P6, PT, R0, R21.reuse, P0 ;  /* 0x000000150000720c */ /* 0x080fe200007c6670 */
[----:B------:R-:W-:Y:S01]  /*1560*/  IMAD.WIDE.U32 R8, R36, UR8, R8 ;  /* 0x0000000824087c25 */ /* 0x000fe2000f8e0008 */
[----:B------:R1:W-:Y:S01]  /*1570*/  STS [R40+0x13500], R24 ;  /* 0x0135001828007388 */ /* 0x0003e20000000800 */
[----:B------:R-:W-:Y:S02]  /*1580*/  ISETP.GE.OR P4, PT, R3, R21, P0 ;  /* 0x000000150300720c */ /* 0x000fe40000786670 */
[----:B------:R-:W-:Y:S01]  /*1590*/  IMAD R15, R37, UR8, R14 ;  /* 0x00000008250f7c24 */ /* 0x000fe2000f8e020e */
[----:B------:R1:W-:Y:S01]  /*15a0*/  STS [R40+0x14000], R30 ;  /* 0x0140001e28007388 */ /* 0x0003e20000000800 */
[C---:B------:R-:W-:Y:S01]  /*15b0*/  VIADD R0, R2.reuse, 0x10 ;  /* 0x0000001002007836 */ /* 0x040fe20000000000 */
[----:B------:R-:W-:Y:S01]  /*15c0*/  ULDC.64 UR8, c[0x0][0x260] ;  /* 0x0000980000087ab9 */ /* 0x000fe20000000a00 */
[----:B------:R-:W-:Y:S01]  /*15d0*/  VIADD R3, R2, 0x28 ;  /* 0x0000002802037836 */ /* 0x000fe20000000000 */
[----:B------:R1:W-:Y:S01]  /*15e0*/  STS [R40+0x14100], R34 ;  /* 0x0141002228007388 */ /* 0x0003e20000000800 */
[----:B------:R-:W-:Y:S01]  /*15f0*/  IADD3 R9, R9, R15, RZ ;  /* 0x0000000f09097210 */ /* 0x000fe20007ffe0ff */
[----:B------:R-:W-:Y:S01]  /*1600*/  IMAD R70, R70, UR8, RZ ;  /* 0x0000000846467c24 */ /* 0x000fe2000f8e02ff */
[-C--:B------:R-:W-:Y:S01]  /*1610*/  ISETP.GE.OR P5, PT, R0, R21.reuse, P0 ;  /* 0x000000150000720c */ /* 0x080fe200007a6670 */
[----:B------:R1:W-:Y:S01]  /*1620*/  STS [R40+0x15000], R47 ;  /* 0x0150002f28007388 */ /* 0x0003e20000000800 */
[----:B------:R-:W-:Y:S01]  /*1630*/  VIADD R0, R2, 0x20 ;  /* 0x0000002002007836 */ /* 0x000fe20000000000 */
[-C--:B------:R-:W-:Y:S01]  /*1640*/  ISETP.GE.OR P2, PT, R3, R21.reuse, P0 ;  /* 0x000000150300720c */ /* 0x080fe20000746670 */
[C---:B------:R-:W-:Y:S01]  /*1650*/  IMAD R3, R69.reuse, UR9, R70 ;  /* 0x0000000945037c24 */ /* 0x040fe2000f8e0246 */
[----:B------:R1:W-:Y:S01]  /*1660*/  STS [R40+0x15100], R49 ;  /* 0x0151003128007388 */ /* 0x0003e20000000800 */
[----:B------:R-:W-:Y:S01]  /*1670*/  IMAD.WIDE.U32 R8, R69, UR8, R8 ;  /* 0x0000000845087c25 */ /* 0x000fe2000f8e0008 */
[----:B------:R-:W-:-:S02]  /*1680*/  ISETP.GE.OR P3, PT, R0, R21, P0 ;  /* 0x000000150000720c */ /* 0x000fc40000766670 */
[----:B------:R1:W-:Y:S01]  /*1690*/  STS [R40+0x14400], R43 ;  /* 0x0144002b28007388 */ /* 0x0003e20000000800 */
[----:B------:R-:W-:Y:S01]  /*16a0*/  IMAD.WIDE R68, R68, 0x40, R10 ;  /* 0x0000004044447825 */ /* 0x000fe200078e020a */
[----:B------:R-:W-:Y:S02]  /*16b0*/  IADD3 R3, R9, R3, RZ ;  /* 0x0000000309037210 */ /* 0x000fe40007ffe0ff */
[----:B------:R1:W-:Y:S01]  /*16c0*/  STS [R40+0x14500], R45 ;  /* 0x0145002d28007388 */ /* 0x0003e20000000800 */
[C---:B------:R-:W-:Y:S02]  /*16d0*/  VIADD R0, R2.reuse, 0x30 ;  /* 0x0000003002007836 */ /* 0x040fe40000000000 */
[----:B0-----:R-:W-:Y:S01]  /*16e0*/  VIADD R20, R2, 0x38 ;  /* 0x0000003802147836 */ /* 0x001fe20000000000 */
[----:B------:R1:W-:Y:S04]  /*16f0*/  STS [R40+0x15400], R38 ;  /* 0x0154002628007388 */ /* 0x0003e80000000800 */
        /* <DEDUP_REMOVED lines=8> */
[----:B------:R1:W-:Y:S01]  /*1780*/  STS [R40+0x17500], R28 ;  /* 0x0175001c28007388 */ /* 0x0003e20000000800 */
[----:B------:R-:W-:Y:S06]  /*1790*/  BAR.SYNC.DEFER_BLOCKING 0x0 ;  /* 0x0000000000007b1d */ /* 0x000fec0000010000 */
[----:B------:R1:W0:Y:S01]  /*17a0*/  LDS.128 R4, [R13+0x10700] ;  /* 0x010700000d047984 */ /* 0x0002220000000c00 */
[----:B------:R-:W-:Y:S05]  /*17b0*/  @P1 BRA `(.L_x_83) ;  /* 0x00000000002c1947 */ /* 0x000fea0003800000 */
[----:B------:R-:W2:Y:S01]  /*17c0*/  LDS.128 R16, [R16] ;  /* 0x0000000010107984 */ /* 0x000ea20000000c00 */
[----:B------:R-:W-:Y:S01]  /*17d0*/  ULDC.64 UR4, c[0x0][0x250] ;  /* 0x0000940000047ab9 */ /* 0x000fe20000000a00 */
[----:B------:R-:W-:Y:S02]  /*17e0*/  IMAD.MOV.U32 R2, RZ, RZ, R8 ;  /* 0x000000ffff027224 */ /* 0x000fe400078e0008 */
[----:B------:R-:W-:Y:S02]  /*17f0*/  IMAD R15, R69, UR4, RZ ;  /* 0x00000004450f7c24 */ /* 0x000fe4000f8e02ff */
[----:B------:R-:W-:-:S04]  /*1800*/  IMAD.WIDE.U32 R10, R68, UR4, R2 ;  /* 0x00000004440a7c25 */ /* 0x000fc8000f8e0002 */
[----:B------:R-:W-:Y:S01]  /*1810*/  IMAD R15, R68, UR5, R15 ;  /* 0x00000005440f7c24 */ /* 0x000fe2000f8e020f */
[----:B------:R-:W-:Y:S02]  /*1820*/  ULDC.64 UR4, c[0x0][0x238] ;  /* 0x00008e0000047ab9 */ /* 0x000fe40000000a00 */
[----:B------:R-:W-:Y:S01]  /*1830*/  LEA R14, P1, R10, UR4, 0x1 ;  /* 0x000000040a0e7c11 */ /* 0x000fe2000f8208ff */
[----:B------:R-:W-:-:S05]  /*1840*/  IMAD.IADD R11, R11, 0x1, R15 ;  /* 0x000000010b0b7824 */ /* 0x000fca00078e020f */
[----:B------:R-:W-:-:S05]  /*1850*/  LEA.HI.X R15, R10, UR5, R11, 0x1, P1 ;  /* 0x000000050a0f7c11 */ /* 0x000fca00088f0c0b */
[----:B--2---:R2:W-:Y:S02]  /*1860*/  STG.E.128 desc[UR6][R14.64], R16 ;  /* 0x000000100e007986 */ /* 0x0045e4000c101d06 */
.L_x_83:
[----:B------:R-:W-:Y:S05]  /*1870*/  BSYNC B0 ;  /* 0x0000000000007941 */ /* 0x000fea0003800000 */
.L_x_82:
[----:B--2---:R2:W3:Y:S01]  /*1880*/  LDS.128 R16, [R13+0x10100] ;  /* 0x010100000d107984 */ /* 0x0044e20000000c00 */
[----:B------:R-:W-:Y:S01]  /*1890*/  BSSY B0, `(.L_x_84) ;  /* 0x0000011000007945 */ /* 0x000fe20003800000 */
[-C--:B------:R-:W-:Y:S02]  /*18a0*/  ISETP.GE.OR P1, PT, R0, R21.reuse, P0 ;  /* 0x000000150000720c */ /* 0x080fe40000726670 */
[----:B------:R-:W-:Y:S01]  /*18b0*/  ISETP.GE.OR P0, PT, R20, R21, P0 ;  /* 0x000000151400720c */ /* 0x000fe20000706670 */
[----:B------:R-:W-:-:S12]  /*18c0*/  @P6 BRA `(.L_x_85) ;  /* 0x0000000000346947 */ /* 0x000fd80003800000 */
[----:B------:R-:W-:Y:S01]  /*18d0*/  IADD3 R15, P6, R68, 0x8, RZ ;  /* 0x00000008440f7810 */ /* 0x000fe20007fde0ff */
        /* <DEDUP_REMOVED lines=8> */
[----:B------:R-:W-:Y:S02]  /*1960*/  LEA R14, P6, R10, UR4, 0x1 ;  /* 0x000000040a0e7c11 */ /* 0x000fe4000f8c08ff */
[----:B------:R-:W-:-:S04]  /*1970*/  IADD3 R11, R11, R15, RZ ;  /* 0x0000000f0b0b7210 */ /* 0x000fc80007ffe0ff */
[----:B------:R-:W-:-:S05]  /*1980*/  LEA.HI.X R15, R10, UR5, R11, 0x1, P6 ;  /* 0x000000050a0f7c11 */ /* 0x000fca000b0f0c0b */
[----:B---3--:R4:W-:Y:S02]  /*1990*/  STG.E.128 desc[UR6][R14.64], R16 ;  /* 0x000000100e007986 */ /* 0x0089e4000c101d06 */
.L_x_85:
[----:B------:R-:W-:Y:S05]  /*19a0*/  BSYNC B0 ;  /* 0x0000000000007941 */ /* 0x000fea0003800000 */
.L_x_84:
[----:B---34-:R3:W4:Y:S01]  /*19b0*/  LDS.128 R16, [R13+0x10200] ;  /* 0x010200000d107984 */ /* 0x0187220000000c00 */
[----:B------:R-:W-:Y:S04]  /*19c0*/  BSSY B0, `(.L_x_86) ;  /* 0x000000f000007945 */ /* 0x000fe80003800000 */
[----:B------:R-:W-:Y:S05]  /*19d0*/  @P5 BRA `(.L_x_87) ;  /* 0x0000000000345947 */ /* 0x000fea0003800000 */
[----:B------:R-:W-:Y:S01]  /*19e0*/  IADD3 R15, P5, R68, 0x10, RZ ;  /* 0x00000010440f7810 */ /* 0x000fe20007fbe0ff */
[----:B------:R-:W-:Y:S01]  /*19f0*/  ULDC.64 UR4, c[0x0][0x250] ;  /* 0x0000940000047ab9 */ /* 0x000fe20000000a00 */
[----:B------:R-:W-:Y:S01]  /*1a00*/  MOV R11, R3 ;  /* 0x00000003000b7202 */ /* 0x000fe20000000f00 */
        /* <DEDUP_REMOVED lines=10> */
.L_x_87:
[----:B------:R-:W-:Y:S05]  /*1ab0*/  BSYNC B0 ;  /* 0x0000000000007941 */ /* 0x000fea0003800000 */
.L_x_86:
[----:B----4-:R4:W0:Y:S01]  /*1ac0*/  LDS.128 R16, [R13+0x10300] ;  /* 0x010300000d107984 */ /* 0x0108220000000c00 */
        /* <DEDUP_REMOVED lines=14> */
[----:B0-----:R0:W-:Y:S02]  /*1bb0*/  STG.E.128 desc[UR6][R14.64], R16 ;  /* 0x000000100e007986 */ /* 0x0011e4000c101d06 */
.L_x_89:
[----:B------:R-:W-:Y:S05]  /*1bc0*/  BSYNC B0 ;  /* 0x0000000000007941 */ /* 0x000fea0003800000 */
.L_x_88:
[----:B0-----:R0:W0:Y:S01]  /*1bd0*/  LDS.128 R16, [R13+0x10400] ;  /* 0x010400000d107984 */ /* 0x0010220000000c00 */
[----:B------:R-:W-:Y:S04]  /*1be0*/  BSSY B0, `(.L_x_90) ;  /* 0x000000f000007945 */ /* 0x000fe80003800000 */
[----:B------:R-:W-:Y:S05]  /*1bf0*/  @P3 BRA `(.L_x_91) ;  /* 0x0000000000343947 */ /* 0x000fea0003800000 */
        /* <DEDUP_REMOVED lines=12> */
[----:B0-----:R0:W-:Y:S02]  /*1cc0*/  STG.E.128 desc[UR6][R14.64], R16 ;  /* 0x000000100e007986 */ /* 0x0011e4000c101d06 */
.L_x_91:
[----:B------:R-:W-:Y:S05]  /*1cd0*/  BSYNC B0 ;  /* 0x0000000000007941 */ /* 0x000fea0003800000 */
.L_x_90:
[----:B0-----:R0:W0:Y:S01]  /*1ce0*/  LDS.128 R16, [R13+0x10500] ;  /* 0x010500000d107984 */ /* 0x0010220000000c00 */
        /* <DEDUP_REMOVED lines=15> */
.L_x_93:
[----:B------:R-:W-:Y:S05]  /*1de0*/  BSYNC B0 ;  /* 0x0000000000007941 */ /* 0x000fea0003800000 */
.L_x_92:
[----:B01234-:R-:W0:Y:S01]  /*1df0*/  LDS.128 R12, [R13+0x10600] ;  /* 0x010600000d0c7984 */ /* 0x01fe220000000c00 */
        /* <DEDUP_REMOVED lines=15> */
.L_x_95:
[----:B------:R-:W-:Y:S05]  /*1ef0*/  BSYNC B0 ;  /* 0x0000000000007941 */ /* 0x000fea0003800000 */
.L_x_94:
[----:B------:R-:W-:Y:S05]  /*1f00*/  @P0 EXIT ;  /* 0x000000000000094d */ /* 0x000fea0003800000 */
[----:B------:R-:W-:Y:S01]  /*1f10*/  IADD3 R9, P0, R68, 0x38, RZ ;  /* 0x0000003844097810 */ /* 0x000fe20007f1e0ff */
[----:B------:R-:W-:Y:S01]  /*1f20*/  ULDC.64 UR4, c[0x0][0x250] ;  /* 0x0000940000047ab9 */ /* 0x000fe20000000a00 */
[----:B------:R-:W-:Y:S02]  /*1f30*/  IMAD.MOV.U32 R2, RZ, RZ, R8 ;  /* 0x000000ffff027224 */ /* 0x000fe400078e0008 */
[----:B------:R-:W-:Y:S02]  /*1f40*/  IADD3.X R68, RZ, R69, RZ, P0, !PT ;  /* 0x00000045ff447210 */ /* 0x000fe400007fe4ff */
[----:B------:R-:W-:-:S04]  /*1f50*/  IMAD.WIDE.U32 R2, R9, UR4, R2 ;  /* 0x0000000409027c25 */ /* 0x000fc8000f8e0002 */
[----:B------:R-:W-:-:S04]  /*1f60*/  IMAD R68, R68, UR4, RZ ;  /* 0x0000000444447c24 */ /* 0x000fc8000f8e02ff */
[----:B------:R-:W-:Y:S01]  /*1f70*/  IMAD R9, R9, UR5, R68 ;  /* 0x0000000509097c24 */ /* 0x000fe2000f8e0244 */
[----:B------:R-:W-:Y:S02]  /*1f80*/  ULDC.64 UR4, c[0x0][0x238] ;  /* 0x00008e0000047ab9 */ /* 0x000fe40000000a00 */
[----:B------:R-:W-:Y:S02]  /*1f90*/  LEA R8, P0, R2, UR4, 0x1 ;  /* 0x0000000402087c11 */ /* 0x000fe4000f8008ff */
[----:B------:R-:W-:-:S04]  /*1fa0*/  IADD3 R3, R3, R9, RZ ;  /* 0x0000000903037210 */ /* 0x000fc80007ffe0ff */
[----:B------:R-:W-:-:S05]  /*1fb0*/  LEA.HI.X R9, R2, UR5, R3, 0x1, P0 ;  /* 0x0000000502097c11 */ /* 0x000fca00080f0c03 */
[----:B------:R-:W-:Y:S01]  /*1fc0*/  STG.E.128 desc[UR6][R8.64], R4 ;  /* 0x0000000408007986 */ /* 0x000fe2000c101d06 */
[----:B------:R-:W-:Y:S05]  /*1fd0*/  EXIT ;  /* 0x000000000000794d */ /* 0x000fea0003800000 */
.L_x_96:
        /* <DEDUP_REMOVED lines=10> */
.L_x_153:


//--------------------- .text._ZN7cutlass13device_kernelIN5flash19enable_sm80_to_sm89INS1_16FlashAttnBwdSm80INS1_25CollectiveMainloopBwdSm80ILi1ELi1EN4cute5tupleIJNS5_1CILi64EEES8_NS7_ILi256EEEEEENS_6half_tEfNS_4arch4Sm80ELb1ELb0ELb1ELb1ELb0ELb0ELb0ELb0ELi2ELi4ELi2ELi2ELb0EEENS1_24CollectiveEpilogueBwdGQAISA_fSD_Li256ELb1ELb0EEENS1_25SingleTileBwdLPTSchedulerILb1ELi64ELb0EEEEEEEEEvNT_6ParamsE --------------------------
	.section	.text._ZN7cutlass13device_kernelIN5flash19enable_sm80_to_sm89INS1_16FlashAttnBwdSm80INS1_25CollectiveMainloopBwdSm80ILi1ELi1EN4cute5tupleIJNS5_1CILi64EEES8_NS7_ILi256EEEEEENS_6half_tEfNS_4arch4Sm80ELb1ELb0ELb1ELb1ELb0ELb0ELb0ELb0ELi2ELi4ELi2ELi2ELb0EEENS1_24CollectiveEpilogueBwdGQAISA_fSD_Li256ELb1ELb0EEENS1_25SingleTileBwdLPTSchedulerILb1ELi64ELb0EEEEEEEEEvNT_6ParamsE,"ax",@progbits
	.align	128
.text._ZN7cutlass13device_kernelIN5flash19enable_sm80_to_sm89INS1_16FlashAttnBwdSm80INS1_25CollectiveMainloopBwdSm80ILi1ELi1EN4cute5tupleIJNS5_1CILi64EEES8_NS7_ILi256EEEEEENS_6half_tEfNS_4arch4Sm80ELb1ELb0ELb1ELb1ELb0ELb0ELb0ELb0ELi2ELi4ELi2ELi2ELb0EEENS1_24CollectiveEpilogueBwdGQAISA_fSD_Li256ELb1ELb0EEENS1_25SingleTileBwdLPTSchedulerILb1ELi64ELb0EEEEEEEEEvNT_6ParamsE:
        .type           _ZN7cutlass13device_kernelIN5flash19enable_sm80_to_sm89INS1_16FlashAttnBwdSm80INS1_25CollectiveMainloopBwdSm80ILi1ELi1EN4cute5tupleIJNS5_1CILi64EEES8_NS7_ILi256EEEEEENS_6half_tEfNS_4arch4Sm80ELb1ELb0ELb1ELb1ELb0ELb0ELb0ELb0ELi2ELi4ELi2ELi2ELb0EEENS1_24CollectiveEpilogueBwdGQAISA_fSD_Li256ELb1ELb0EEENS1_25SingleTileBwdLPTSchedulerILb1ELi64ELb0EEEEEEEEEvNT_6ParamsE,@function
        .size           _ZN7cutlass13device_kernelIN5flash19enable_sm80_to_sm89INS1_16FlashAttnBwdSm80INS1_25CollectiveMainloopBwdSm80ILi1ELi1EN4cute5tupleIJNS5_1CILi64EEES8_NS7_ILi256EEEEEENS_6half_tEfNS_4arch4Sm80ELb1ELb0ELb1ELb1ELb0ELb0ELb0ELb0ELi2ELi4ELi2ELi2ELb0EEENS1_24CollectiveEpilogueBwdGQAISA_fSD_Li256ELb1ELb0EEENS1_25SingleTileBwdLPTSchedulerILb1ELi64ELb0EEEEEEEEEvNT_6ParamsE,(.L_x_154 - _ZN7cutlass13device_kernelIN5flash19enable_sm80_to_sm89INS1_16FlashAttnBwdSm80INS1_25CollectiveMainloopBwdSm80ILi1ELi1EN4cute5tupleIJNS5_1CILi64EEES8_NS7_ILi256EEEEEENS_6half_tEfNS_4arch4Sm80ELb1ELb0ELb1ELb1ELb0ELb0ELb0ELb0ELi2ELi4ELi2ELi2ELb0EEENS1_24CollectiveEpilogueBwdGQAISA_fSD_Li256ELb1ELb0EEENS1_25SingleTileBwdLPTSchedulerILb1ELi64ELb0EEEEEEEEEvNT_6ParamsE)
        .other          _ZN7cutlass13device_kernelIN5flash19enable_sm80_to_sm89INS1_16FlashAttnBwdSm80INS1_25CollectiveMainloopBwdSm80ILi1ELi1EN4cute5tupleIJNS5_1CILi64EEES8_NS7_ILi256EEEEEENS_6half_tEfNS_4arch4Sm80ELb1ELb0ELb1ELb1ELb0ELb0ELb0ELb0ELi2ELi4ELi2ELi2ELb0EEENS1_24CollectiveEpilogueBwdGQAISA_fSD_Li256ELb1ELb0EEENS1_25SingleTileBwdLPTSchedulerILb1ELi64ELb0EEEEEEEEEvNT_6ParamsE,@"STO_CUDA_ENTRY STV_DEFAULT"
_ZN7cutlass13device_kernelIN5flash19enable_sm80_to_sm89INS1_16FlashAttnBwdSm80INS1_25CollectiveMainloopBwdSm80ILi1ELi1EN4cute5tupleIJNS5_1CILi64EEES8_NS7_ILi256EEEEEENS_6half_tEfNS_4arch4Sm80ELb1ELb0ELb1ELb1ELb0ELb0ELb0ELb0ELi2ELi4ELi2ELi2ELb0EEENS1_24CollectiveEpilogueBwdGQAISA_fSD_Li256ELb1ELb0EEENS1_25SingleTileBwdLPTSchedulerILb1ELi64ELb0EEEEEEEEEvNT_6ParamsE:
[----:B------:R-:W-:Y:S01]  /*0000*/  LDC R1, c[0x0][0x28] ;  /* 0x00000a00ff017b82 */ /* 0x000fe20000000800 */
[----:B------:R-:W-:Y:S05]  /*0010*/  EXIT ;  /* 0x000000000000794d */ /* 0x000fea0003800000 */
.L_x_97:
        /* <DEDUP_REMOVED lines=14> */
.L_x_154:


//--------------------- .text._ZN7cutlass13device_kernelIN5flash22FlashAttnBwdPreprocessIN4cute5tupleIJNS3_1CILi64EEENS5_ILi256EEEEEENS_6half_tEfNS_4arch4Sm80ELb1ELb1EEEEEvNT_6ParamsE --------------------------
	.section	.text._ZN7cutlass13device_kernelIN5flash22FlashAttnBwdPreprocessIN4cute5tupleIJNS3_1CILi64EEENS5_ILi256EEEEEENS_6half_tEfNS_4arch4Sm80ELb1ELb1EEEEEvNT_6ParamsE,"ax",@progbits
	.align	128
.text._ZN7cutlass13device_kernelIN5flash22FlashAttnBwdPreprocessIN4cute5tupleIJNS3_1CILi64EEENS5_ILi256EEEEEENS_6half_tEfNS_4arch4Sm80ELb1ELb1EEEEEvNT_6ParamsE:
        .type           _ZN7cutlass13device_kernelIN5flash22FlashAttnBwdPreprocessIN4cute5tupleIJNS3_1CILi64EEENS5_ILi256EEEEEENS_6half_tEfNS_4arch4Sm80ELb1ELb1EEEEEvNT_6ParamsE,@function
        .size           _ZN7cutlass13device_kernelIN5flash22FlashAttnBwdPreprocessIN4cute5tupleIJNS3_1CILi64EEENS5_ILi256EEEEEENS_6half_tEfNS_4arch4Sm80ELb1ELb1EEEEEvNT_6ParamsE,(.L_x_155 - _ZN7cutlass13device_kernelIN5flash22FlashAttnBwdPreprocessIN4cute5tupleIJNS3_1CILi64EEENS5_ILi256EEEEEENS_6half_tEfNS_4arch4Sm80ELb1ELb1EEEEEvNT_6ParamsE)
        .other          _ZN7cutlass13device_kernelIN5flash22FlashAttnBwdPreprocessIN4cute5tupleIJNS3_1CILi64EEENS5_ILi256EEEEEENS_6half_tEfNS_4arch4Sm80ELb1ELb1EEEEEvNT_6ParamsE,@"STO_CUDA_ENTRY STV_DEFAULT"
_ZN7cutlass13device_kernelIN5flash22FlashAttnBwdPreprocessIN4cute5tupleIJNS3_1CILi64EEENS5_ILi256EEEEEENS_6half_tEfNS_4arch4Sm80ELb1ELb1EEEEEvNT_6ParamsE:
[----:B------:R-:W-:Y:S08]  /*0000*/  LDC R1, c[0x0][0x28] ;  /* 0x00000a00ff017b82 */ /* 0x000ff00000000800 */
[----:B------:R-:W0:Y:S01]  /*0010*/  S2UR UR12, SR_CTAID.Z ;  /* 0x00000000000c79c3 */ /* 0x000e220000002700 */
[----:B------:R-:W-:Y:S01]  /*0020*/  ULDC.64 UR18, c[0x0][0x2f0] ;  /* 0x0000bc0000127ab9 */ /* 0x000fe20000000a00 */
[----:B------:R-:W-:Y:S01]  /*0030*/  ULDC.64 UR4, c[0x0][0x2f0] ;  /* 0x0000bc0000047ab9 */ /* 0x000fe20000000a00 */
[----:B------:R-:W-:Y:S01]  /*0040*/  UISETP.NE.U32.AND UP0, UPT, UR18, URZ, UPT ;  /* 0x0000003f1200728c */ /* 0x000fe2000bf05070 */
[----:B------:R-:W-:Y:S01]  /*0050*/  ULDC.64 UR6, c[0x0][0x2f8] ;  /* 0x0000be0000067ab9 */ /* 0x000fe20000000a00 */
[----:B------:R-:W-:-:S02]  /*0060*/  ULDC.64 UR10, c[0x0][0x208] ;  /* 0x00008200000a7ab9 */ /* 0x000fc40000000a00 */
[----:B------:R-:W-:Y:S02]  /*0070*/  UISETP.NE.AND.EX UP0, UPT, UR19, URZ, UPT, UP0 ;  /* 0x0000003f1300728c */ /* 0x000fe4000bf05300 */
[----:B------:R-:W-:-:S04]  /*0080*/  UISETP.NE.U32.AND UP1, UPT, UR6, URZ, UPT ;  /* 0x0000003f0600728c */ /* 0x000fc8000bf25070 */
[----:B------:R-:W-:Y:S01]  /*0090*/  PLOP3.LUT P0, PT, PT, PT, UP0, 0x80, 0x0 ;  /* 0x000000000000781c */ /* 0x000fe20003f0f008 */
[----:B------:R-:W-:Y:S02]  /*00a0*/  UISETP.NE.AND.EX UP1, UPT, UR7, URZ, UPT, UP1 ;  /* 0x0000003f0700728c */ /* 0x000fe4000bf25310 */
[----:B0-----:R-:W-:-:S06]  /*00b0*/  UIMAD.WIDE UR4, UR12, 0x4, UR4 ;  /* 0x000000040c0478a5 */ /* 0x001fcc000f8e0204 */
[----:B------:R-:W-:Y:S02]  /*00c0*/  MOV R2, UR4 ;  /* 0x0000000400027c02 */ /* 0x000fe40008000f00 */
[----:B------:R-:W-:Y:S01]  /*00d0*/  MOV R3, UR5 ;  /* 0x0000000500037c02 */ /* 0x000fe20008000f00 */
[----:B------:R-:W-:-:S04]  /*00e0*/  @UP1 ULDC.64 UR4, c[0x0][0x2f8] ;  /* 0x0000be0000041ab9 */ /* 0x000fc80000000a00 */
[----:B------:R-:W2:Y:S01]  /*00f0*/  @P0 LDG.E R0, desc[UR10][R2.64] ;  /* 0x0000000a02000981 */ /* 0x000ea2000c1e1900 */
[----:B------:R-:W-:Y:S01]  /*0100*/  PLOP3.LUT P1, PT, PT, PT, UP1, 0x80, 0x0 ;  /* 0x000000000000781c */ /* 0x000fe20003f2f018 */
[----:B------:R-:W-:-:S06]  /*0110*/  @UP1 UIMAD.WIDE UR4, UR12, 0x4, UR4 ;  /* 0x000000040c0418a5 */ /* 0x000fcc000f8e0204 */
[----:B------:R-:W-:Y:S02]  /*0120*/  MOV R4, UR4 ;  /* 0x0000000400047c02 */ /* 0x000fe40008000f00 */
[----:B------:R-:W-:-:S05]  /*0130*/  MOV R5, UR5 ;  /* 0x0000000500057c02 */ /* 0x000fca0008000f00 */
[----:B------:R-:W3:Y:S01]  /*0140*/  @P1 LDG.E R4, desc[UR10][R4.64] ;  /* 0x0000000a04041981 */ /* 0x000ee2000c1e1900 */
[----:B------:R-:W0:Y:S01]  /*0150*/  S2UR UR13, SR_CTAID.X ;  /* 0x00000000000d79c3 */ /* 0x000e220000002500 */
[----:B------:R-:W-:Y:S01]  /*0160*/  ULDC UR8, c[0x0][0x218] ;  /* 0x0000860000087ab9 */ /* 0x000fe20000000800 */
[----:B------:R-:W-:Y:S01]  /*0170*/  UMOV UR6, URZ ;  /* 0x0000003f00067c82 */ /* 0x000fe20008000000 */
[----:B------:R-:W1:Y:S01]  /*0180*/  S2R R7, SR_TID.X ;  /* 0x0000000000077919 */ /* 0x000e620000002100 */
[----:B------:R-:W-:-:S04]  /*0190*/  UMOV UR7, URZ ;  /* 0x0000003f00077c82 */ /* 0x000fc80008000000 */
[----:B------:R-:W4:Y:S01]  /*01a0*/  S2UR UR16, SR_CTAID.Y ;  /* 0x00000000001079c3 */ /* 0x000f220000002600 */
[----:B0-----:R-:W-:Y:S01]  /*01b0*/  USHF.L.U32 UR15, UR13, 0x6, URZ ;  /* 0x000000060d0f7899 */ /* 0x001fe2000800063f */
[----:B--2---:R-:W-:-:S13]  /*01c0*/  @P0 R2UR UR9, R0 ;  /* 0x00000000000902ca */ /* 0x004fda00000e0000 */
[----:B------:R-:W-:Y:S02]  /*01d0*/  @UP0 ULEA UR4, UR12, UR9, 0x6 ;  /* 0x000000090c040291 */ /* 0x000fe4000f8e303f */
[----:B------:R-:W-:Y:S01]  /*01e0*/  @UP0 USHF.R.S32.HI UR14, URZ, 0x1f, UR9 ;  /* 0x0000001f3f0e0899 */ /* 0x000fe20008011409 */
[----:B---3--:R-:W-:Y:S01]  /*01f0*/  @P1 R2UR UR8, R4 ;  /* 0x00000000040812ca */ /* 0x008fe200000e0000 */
[----:B------:R-:W-:Y:S01]  /*0200*/  @UP0 USHF.R.S32.HI UR5, URZ, 0x1f, UR4 ;  /* 0x0000001f3f050899 */ /* 0x000fe20008011404 */
[----:B------:R-:W-:-:S03]  /*0210*/  @UP0 UMOV UR6, UR9 ;  /* 0x0000000900060c82 */ /* 0x000fc60008000000 */
[----:B------:R-:W-:Y:S01]  /*0220*/  @UP0 ULEA.HI UR5, UR5, UR4, URZ, 0x6 ;  /* 0x0000000405050291 */ /* 0x000fe2000f8f303f */
[----:B------:R-:W-:Y:S02]  /*0230*/  @UP0 UMOV UR7, UR14 ;  /* 0x0000000e00070c82 */ /* 0x000fe40008000000 */
[----:B------:R-:W-:Y:S01]  /*0240*/  UMOV UR4, URZ ;  /* 0x0000003f00047c82 */ /* 0x000fe20008000000 */
[----:B------:R-:W-:Y:S01]  /*0250*/  @UP0 ULOP3.LUT UR4, UR5, 0xffffffc0, URZ, 0xc0, !UPT ;  /* 0xffffffc005040892 */ /* 0x000fe2000f8ec03f */
[----:B-1--4-:R-:W-:Y:S11]  /*0260*/  @P1 BRA `(.L_x_98) ;  /* 0x0000000000181947 */ /* 0x012ff60003800000 */
[----:B------:R-:W-:Y:S05]  /*0270*/  @!P0 BRA `(.L_x_98) ;  /* 0x0000000000148947 */ /* 0x000fea0003800000 */
[----:B------:R-:W2:Y:S04]  /*0280*/  LDG.E R4, desc[UR10][R2.64] ;  /* 0x0000000a02047981 */ /* 0x000ea8000c1e1900 */
[----:B------:R-:W3:Y:S01]  /*0290*/  LDG.E R0, desc[UR10][R2.64+0x4] ;  /* 0x0000040a02007981 */ /* 0x000ee2000c1e1900 */
[----:B--2---:R-:W-:Y:S02]  /*02a0*/  R2UR UR5, R4 ;  /* 0x00000000040572ca */ /* 0x004fe400000e0000 */
[----:B---3--:R-:W-:-:S13]  /*02b0*/  R2UR UR8, R0 ;  /* 0x00000000000872ca */ /* 0x008fda00000e0000 */
[----:B------:R-:W-:-:S12]  /*02c0*/  UIADD3 UR8, -UR5, UR8, URZ ;  /* 0x0000000805087290 */ /* 0x000fd8000fffe13f */
.L_x_98:
[----:B------:R-:W-:Y:S01]  /*02d0*/  UISETP.NE.U32.AND UP0, UPT, UR18, URZ, UPT ;  /* 0x0000003f1200728c */ /* 0x000fe2000bf05070 */
[----:B------:R-:W-:-:S03]  /*02e0*/  MOV R0, UR15 ;  /* 0x0000000f00007c02 */ /* 0x000fc60008000f00 */
[----:B------:R-:W-:Y:S01]  /*02f0*/  UISETP.NE.AND.EX UP0, UPT, UR19, URZ, UPT, UP0 ;  /* 0x0000003f1300728c */ /* 0x000fe2000bf05300 */
[----:B------:R-:W-:-:S05]  /*0300*/  ISETP.GE.AND P1, PT, R0, UR8, PT ;  /* 0x0000000800007c0c */ /* 0x000fca000bf26270 */
[----:B------:R-:W-:-:S13]  /*0310*/  PLOP3.LUT P0, PT, PT, PT, UP0, 0x80, 0x0 ;  /* 0x000000000000781c */ /* 0x000fda0003f0f008 */
[----:B------:R-:W-:Y:S05]  /*0320*/  @P0 EXIT P1 ;  /* 0x000000000000094d */ /* 0x000fea0000800000 */
[----:B------:R-:W-:Y:S01]  /*0330*/  UIADD3 UR20, -UR15, UR8, URZ ;  /* 0x000000080f147290 */ /* 0x000fe2000fffe13f */
[----:B------:R-:W-:Y:S01]  /*0340*/  SHF.R.S32.HI R36, RZ, 0x1f, R7 ;  /* 0x0000001fff247819 */ /* 0x000fe20000011407 */
[----:B------:R-:W-:Y:S01]  /*0350*/  USHF.R.S32.HI UR5, URZ, 0x1f, UR12 ;  /* 0x0000001f3f057899 */ /* 0x000fe2000801140c */
[----:B------:R-:W-:Y:S01]  /*0360*/  BSSY B0, `(.L_x_99) ;  /* 0x0000025000007945 */ /* 0x000fe20003800000 */
[----:B------:R-:W-:Y:S01]  /*0370*/  USHF.R.S32.HI UR14, URZ, 0x1f, UR16 ;  /* 0x0000001f3f0e7899 */ /* 0x000fe20008011410 */
[----:B------:R-:W-:Y:S01]  /*0380*/  LEA.HI R36, R36, R7, RZ, 0x4 ;  /* 0x0000000724247211 */ /* 0x000fe200078f20ff */
[----:B------:R-:W-:Y:S01]  /*0390*/  USEL UR17, UR12, URZ, !UP0 ;  /* 0x0000003f0c117287 */ /* 0x000fe2000c000000 */
[C---:B------:R-:W-:Y:S01]  /*03a0*/  ISETP.GE.AND P0, PT, R7.reuse, UR20, PT ;  /* 0x0000001407007c0c */ /* 0x040fe2000bf06270 */
[----:B------:R-:W-:Y:S01]  /*03b0*/  USEL UR5, UR5, URZ, !UP0 ;  /* 0x0000003f05057287 */ /* 0x000fe2000c000000 */
[----:B------:R-:W-:Y:S02]  /*03c0*/  SHF.R.S32.HI R0, RZ, 0x4, R36 ;  /* 0x00000004ff007819 */ /* 0x000fe40000011424 */
[----:B------:R-:W-:-:S02]  /*03d0*/  ISETP.GT.OR P0, PT, R7, 0x3f, P0 ;  /* 0x0000003f0700780c */ /* 0x000fc40000704670 */
[----:B------:R-:W-:Y:S02]  /*03e0*/  LOP3.LUT R10, R36, 0xfffffff0, RZ, 0xc0, !PT ;  /* 0xfffffff0240a7812 */ /* 0x000fe400078ec0ff */
[----:B------:R-:W-:Y:S02]  /*03f0*/  SHF.R.S32.HI R2, RZ, 0x1f, R0 ;  /* 0x0000001fff027819 */ /* 0x000fe40000011400 */
[----:B------:R-:W-:Y:S02]  /*0400*/  IADD3 R72, P1, R0, UR6, RZ ;  /* 0x0000000600487c10 */ /* 0x000fe4000ff3e0ff */
[----:B------:R-:W-:Y:S02]  /*0410*/  MOV R12, 0x7f800000 ;  /* 0x7f800000000c7802 */ /* 0x000fe40000000f00 */
[----:B------:R-:W-:Y:S02]  /*0420*/  MOV R11, UR13 ;  /* 0x0000000d000b7c02 */ /* 0x000fe40008000f00 */
[----:B------:R-:W-:-:S02]  /*0430*/  IADD3 R10, -R10, R7, RZ ;  /* 0x000000070a0a7210 */ /* 0x000fc40007ffe1ff */
[----:B------:R-:W-:Y:S01]  /*0440*/  IADD3.X R73, R2, UR7, RZ, P1, !PT ;  /* 0x0000000702497c10 */ /* 0x000fe20008ffe4ff */
[----:B------:R-:W-:Y:S06]  /*0450*/  @P0 BRA `(.L_x_100) ;  /* 0x0000000000540947 */ /* 0x000fec0003800000 */
[----:B------:R-:W0:Y:S01]  /*0460*/  LDC.64 R8, c[0x0][0x290] ;  /* 0x0000a400ff087b82 */ /* 0x000e220000000a00 */
[----:B------:R-:W-:Y:S02]  /*0470*/  USHF.R.S32.HI UR9, URZ, 0x1f, UR15 ;  /* 0x0000001f3f097899 */ /* 0x000fe4000801140f */
[----:B------:R-:W-:Y:S01]  /*0480*/  MOV R2, UR15 ;  /* 0x0000000f00027c02 */ /* 0x000fe20008000f00 */
[----:B------:R-:W-:-:S03]  /*0490*/  ULDC.64 UR18, c[0x0][0x298] ;  /* 0x0000a60000127ab9 */ /* 0x000fc60000000a00 */
[--C-:B------:R-:W-:Y:S02]  /*04a0*/  IADD3 R2, P0, P1, R2, UR6, R7.reuse ;  /* 0x0000000602027c10 */ /* 0x100fe4000f91e007 */
[----:B------:R-:W-:Y:S02]  /*04b0*/  SHF.R.S32.HI R7, RZ, 0x1f, R7 ;  /* 0x0000001fff077819 */ /* 0x000fe40000011407 */
[----:B------:R-:W-:Y:S01]  /*04c0*/  MOV R6, UR9 ;  /* 0x0000000900067c02 */ /* 0x000fe20008000f00 */
[----:B------:R-:W-:-:S03]  /*04d0*/  UIMAD UR9, UR5, UR18, URZ ;  /* 0x00000012050972a4 */ /* 0x000fc6000f8e023f */
[----:B------:R-:W-:Y:S01]  /*04e0*/  IADD3.X R3, R6, UR7, R7, P0, P1 ;  /* 0x0000000706037c10 */ /* 0x000fe200087e2407 */
[----:B------:R-:W-:Y:S01]  /*04f0*/  UIMAD UR9, UR17, UR19, UR9 ;  /* 0x00000013110972a4 */ /* 0x000fe2000f8e0209 */
[C---:B0-----:R-:W-:Y:S02]  /*0500*/  IMAD R4, R8.reuse, UR14, RZ ;  /* 0x0000000e08047c24 */ /* 0x041fe4000f8e02ff */
[----:B------:R-:W-:-:S04]  /*0510*/  IMAD.WIDE.U32 R2, R8, UR16, R2 ;  /* 0x0000001008027c25 */ /* 0x000fc8000f8e0002 */
[----:B------:R-:W-:-:S05]  /*0520*/  IMAD R5, R9, UR16, R4 ;  /* 0x0000001009057c24 */ /* 0x000fca000f8e0204 */
[----:B------:R-:W-:Y:S02]  /*0530*/  IADD3 R3, R3, R5, RZ ;  /* 0x0000000503037210 */ /* 0x000fe40007ffe0ff */
[----:B------:R-:W-:Y:S01]  /*0540*/  MOV R5, UR18 ;  /* 0x0000001200057c02 */ /* 0x000fe20008000f00 */
[----:B------:R-:W-:-:S04]  /*0550*/  ULDC.64 UR18, c[0x0][0x288] ;  /* 0x0000a20000127ab9 */ /* 0x000fc80000000a00 */
[----:B------:R-:W-:-:S05]  /*0560*/  IMAD.WIDE.U32 R2, R5, UR17, R2 ;  /* 0x0000001105027c25 */ /* 0x000fca000f8e0002 */
[----:B------:R-:W-:Y:S02]  /*0570*/  IADD3 R3, R3, UR9, RZ ;  /* 0x0000000903037c10 */ /* 0x000fe4000fffe0ff */
[----:B------:R-:W-:-:S04]  /*0580*/  LEA R12, P0, R2, UR18, 0x2 ;  /* 0x00000012020c7c11 */ /* 0x000fc8000f8010ff */
[----:B------:R-:W-:-:S05]  /*0590*/  LEA.HI.X R13, R2, UR19, R3, 0x2, P0 ;  /* 0x00000013020d7c11 */ /* 0x000fca00080f1403 */
[----:B------:R0:W5:Y:S04]  /*05a0*/  LDG.E R12, desc[UR10][R12.64] ;  /* 0x0000000a0c0c7981 */ /* 0x000168000c1e1900 */
.L_x_100:
[----:B------:R-:W-:Y:S05]  /*05b0*/  BSYNC B0 ;  /* 0x0000000000007941 */ /* 0x000fea0003800000 */
.L_x_99:
[----:B------:R-:W-:Y:S01]  /*05c0*/  ISETP.GE.AND P1, PT, R0, UR20, PT ;  /* 0x0000001400007c0c */ /* 0x000fe2000bf26270 */
[----:B------:R-:W-:Y:S01]  /*05d0*/  BSSY B0, `(.L_x_101) ;  /* 0x0000022000007945 */ /* 0x000fe20003800000 */
[----:B------:R-:W-:Y:S01]  /*05e0*/  IMAD.WIDE R72, R11, 0x40, R72 ;  /* 0x000000400b487825 */ /* 0x000fe200078e0248 */
[----:B------:R-:W-:Y:S02]  /*05f0*/  CS2R R4, SRZ ;  /* 0x0000000000047805 */ /* 0x000fe4000001ff00 */
[----:B------:R-:W-:Y:S02]  /*0600*/  CS2R R6, SRZ ;  /* 0x0000000000067805 */ /* 0x000fe4000001ff00 */
[----:B------:R-:W-:Y:S02]  /*0610*/  CS2R R16, SRZ ;  /* 0x0000000000107805 */ /* 0x000fe4000001ff00 */
[----:B------:R-:W-:-:S04]  /*0620*/  CS2R R18, SRZ ;  /* 0x0000000000127805 */ /* 0x000fc8000001ff00 */
[----:B------:R-:W-:Y:S05]  /*0630*/  @P1 BRA `(.L_x_102) ;  /* 0x00000000006c1947 */ /* 0x000fea0003800000 */
[----:B------:R-:W1:Y:S01]  /*0640*/  LDC.64 R14, c[0x0][0x230] ;  /* 0x00008c00ff0e7b82 */ /* 0x000e620000000a00 */
[----:B------:R-:W-:Y:S01]  /*0650*/  SHF.L.U32 R8, R10, 0x3, RZ ;  /* 0x000000030a087819 */ /* 0x000fe200000006ff */
[----:B------:R-:W-:Y:S02]  /*0660*/  ULDC.64 UR18, c[0x0][0x238] ;  /* 0x00008e0000127ab9 */ /* 0x000fe40000000a00 */
[----:B------:R-:W-:Y:S01]  /*0670*/  UIMAD UR6, UR5, UR18, URZ ;  /* 0x00000012050672a4 */ /* 0x000fe2000f8e023f */
[----:B------:R-:W-:-:S03]  /*0680*/  SHF.R.S32.HI R9, RZ, 0x1f, R8 ;  /* 0x0000001fff097819 */ /* 0x000fc60000011408 */
[----:B------:R-:W-:Y:S01]  /*0690*/  UIMAD UR6, UR17, UR19, UR6 ;  /* 0x00000013110672a4 */ /* 0x000fe2000f8e0206 */
[----:B-1----:R-:W-:-:S04]  /*06a0*/  IMAD R2, R14, UR14, RZ ;  /* 0x0000000e0e027c24 */ /* 0x002fc8000f8e02ff */
[----:B------:R-:W-:Y:S02]  /*06b0*/  IMAD R11, R15, UR16, R2 ;  /* 0x000000100f0b7c24 */ /* 0x000fe4000f8e0202 */
[----:B------:R-:W-:Y:S01]  /*06c0*/  IMAD.WIDE.U32 R2, R14, UR16, R8 ;  /* 0x000000100e027c25 */ /* 0x000fe2000f8e0008 */
[----:B------:R-:W-:Y:S01]  /*06d0*/  MOV R9, UR18 ;  /* 0x0000001200097c02 */ /* 0x000fe20008000f00 */
[----:B------:R-:W-:-:S03]  /*06e0*/  ULDC.64 UR18, c[0x0][0x228] ;  /* 0x00008a0000127ab9 */ /* 0x000fc60000000a00 */
[----:B------:R-:W-:Y:S02]  /*06f0*/  IADD3 R3, R3, R11, RZ ;  /* 0x0000000b03037210 */ /* 0x000fe40007ffe0ff */
[----:B------:R-:W-:Y:S01]  /*0700*/  IADD3 R11, R8, 0x80, RZ ;  /* 0x00000080080b7810 */ /* 0x000fe20007ffe0ff */
[----:B------:R-:W-:-:S04]  /*0710*/  IMAD.WIDE.U32 R2, R9, UR17, R2 ;  /* 0x0000001109027c25 */ /* 0x000fc8000f8e0002 */
[----:B------:R-:W-:Y:S01]  /*0720*/  IMAD R9, R73, UR18, RZ ;  /* 0x0000001249097c24 */ /* 0x000fe2000f8e02ff */
[----:B------:R-:W-:Y:S01]  /*0730*/  IADD3 R3, R3, UR6, RZ ;  /* 0x0000000603037c10 */ /* 0x000fe2000fffe0ff */
[----:B------:R-:W-:Y:S02]  /*0740*/  ULDC UR6, c[0x0][0x21c] ;  /* 0x0000870000067ab9 */ /* 0x000fe40000000800 */
[----:B------:R-:W-:Y:S01]  /*0750*/  IMAD R9, R72, UR19, R9 ;  /* 0x0000001348097c24 */ /* 0x000fe2000f8e0209 */
[----:B------:R-:W-:Y:S01]  /*0760*/  ISETP.GE.AND P0, PT, R8, UR6, PT ;  /* 0x0000000608007c0c */ /* 0x000fe2000bf06270 */
[----:B------:R-:W-:Y:S01]  /*0770*/  IMAD.WIDE.U32 R2, R72, UR18, R2 ;  /* 0x0000001248027c25 */ /* 0x000fe2000f8e0002 */
[----:B------:R-:W-:Y:S01]  /*0780*/  ISETP.GE.AND P2, PT, R11, UR6, PT ;  /* 0x000000060b007c0c */ /* 0x000fe2000bf46270 */
[----:B------:R-:W-:-:S03]  /*0790*/  ULDC.64 UR6, c[0x0][0x210] ;  /* 0x0000840000067ab9 */ /* 0x000fc60000000a00 */
[----:B------:R-:W-:Y:S02]  /*07a0*/  IADD3 R3, R3, R9, RZ ;  /* 0x0000000903037210 */ /* 0x000fe40007ffe0ff */
[----:B------:R-:W-:-:S04]  /*07b0*/  LEA R8, P3, R2, UR6, 0x1 ;  /* 0x0000000602087c11 */ /* 0x000fc8000f8608ff */
[----:B------:R-:W-:-:S05]  /*07c0*/  LEA.HI.X R9, R2, UR7, R3, 0x1, P3 ;  /* 0x0000000702097c11 */ /* 0x000fca00098f0c03 */
[----:B------:R1:W5:Y:S04]  /*07d0*/  @!P0 LDG.E.128 R4, desc[UR10][R8.64] ;  /* 0x0000000a08048981 */ /* 0x000368000c1e1d00 */
[----:B------:R1:W5:Y:S02]  /*07e0*/  @!P2 LDG.E.128 R16, desc[UR10][R8.64+0x100] ;  /* 0x0001000a0810a981 */ /* 0x000364000c1e1d00 */
.L_x_102:
[----:B------:R-:W-:Y:S05]  /*07f0*/  BSYNC B0 ;  /* 0x0000000000007941 */ /* 0x000fea0003800000 */
.L_x_101:
[----:B------:R-:W-:Y:S01]  /*0800*/  UIMAD UR9, UR13, -0x40, UR8 ;  /* 0xffffffc00d0978a4 */ /* 0x000fe2000f8e0208 */
[----:B------:R-:W-:Y:S01]  /*0810*/  IADD3 R0, R0, 0x10, RZ ;  /* 0x0000001000007810 */ /* 0x000fe20007ffe0ff */
[----:B------:R-:W-:Y:S01]  /*0820*/  BSSY B0, `(.L_x_103) ;  /* 0x0000042000007945 */ /* 0x000fe20003800000 */
[----:B-----5:R-:W-:Y:S02]  /*0830*/  MOV R42, R4 ;  /* 0x00000004002a7202 */ /* 0x020fe40000000f00 */
[----:B------:R-:W-:Y:S02]  /*0840*/  CS2R R20, SRZ ;  /* 0x0000000000147805 */ /* 0x000fe4000001ff00 */
[----:B------:R-:W-:Y:S02]  /*0850*/  MOV R41, R5 ;  /* 0x0000000500297202 */ /* 0x000fe40000000f00 */
[----:B------:R-:W-:Y:S02]  /*0860*/  CS2R R4, SRZ ;  /* 0x0000000000047805 */ /* 0x000fe4000001ff00 */
[----:B------:R-:W-:-:S02]  /*0870*/  ISETP.GE.AND P0, PT, R0, UR9, PT ;  /* 0x0000000900007c0c */ /* 0x000fc4000bf06270 */
[----:B------:R-:W-:Y:S02]  /*0880*/  CS2R R22, SRZ ;  /* 0x0000000000167805 */ /* 0x000fe4000001ff00 */
[----:B-1----:R-:W-:Y:S02]  /*0890*/  MOV R8, R6 ;  /* 0x0000000600087202 */ /* 0x002fe40000000f00 */
[----:B------:R-:W-:Y:S02]  /*08a0*/  MOV R11, R7 ;  /* 0x00000007000b7202 */ /* 0x000fe40000000f00 */
[----:B------:R-:W-:-:S05]  /*08b0*/  CS2R R6, SRZ ;  /* 0x0000000000067805 */ /* 0x000fca000001ff00 */
[----:B------:R-:W-:Y:S05]  /*08c0*/  @P0 BRA `(.L_x_104) ;  /* 0x0000000000dc0947 */ /* 0x000fea0003800000 */
[----:B------:R-:W1:Y:S01]  /*08d0*/  LDC R3, c[0x0][0x21c] ;  /* 0x00008700ff037b82 */ /* 0x000e620000000800 */
[----:B------:R-:W-:Y:S01]  /*08e0*/  SHF.L.U32 R14, R10, 0x3, RZ ;  /* 0x000000030a0e7819 */ /* 0x000fe200000006ff */
[----:B------:R-:W-:Y:S03]  /*08f0*/  BSSY B1, `(.L_x_105) ;  /* 0x000001c000017945 */ /* 0x000fe60003800000 */
[C---:B------:R-:W-:Y:S02]  /*0900*/  IADD3 R0, R14.reuse, 0x80, RZ ;  /* 0x000000800e007810 */ /* 0x040fe40007ffe0ff */
[-C--:B-1----:R-:W-:Y:S02]  /*0910*/  ISETP.GE.AND P0, PT, R14, R3.reuse, PT ;  /* 0x000000030e00720c */ /* 0x082fe40003f06270 */
[----:B------:R-:W-:-:S11]  /*0920*/  ISETP.GE.AND P2, PT, R0, R3, PT ;  /* 0x000000030000720c */ /* 0x000fd60003f46270 */
[----:B------:R-:W-:Y:S05]  /*0930*/  @P0 BRA `(.L_x_106) ;  /* 0x00000000005c0947 */ /* 0x000fea0003800000 */
[----:B------:R-:W1:Y:S01]  /*0940*/  LDC.64 R4, c[0x0][0x230] ;  /* 0x00008c00ff047b82 */ /* 0x000e620000000a00 */
[----:B------:R-:W-:Y:S01]  /*0950*/  SHF.R.S32.HI R15, RZ, 0x1f, R14 ;  /* 0x0000001fff0f7819 */ /* 0x000fe2000001140e */
[----:B------:R-:W-:Y:S02]  /*0960*/  ULDC.64 UR18, c[0x0][0x238] ;  /* 0x00008e0000127ab9 */ /* 0x000fe40000000a00 */
[----:B------:R-:W-:Y:S02]  /*0970*/  UIMAD UR6, UR5, UR18, URZ ;  /* 0x00000012050672a4 */ /* 0x000fe4000f8e023f */
[----:B------:R-:W-:Y:S02]  /*0980*/  MOV R7, UR18 ;  /* 0x0000001200077c02 */ /* 0x000fe40008000f00 */
[----:B------:R-:W-:-:S03]  /*0990*/  UIMAD UR6, UR17, UR19, UR6 ;  /* 0x00000013110672a4 */ /* 0x000fc6000f8e0206 */
[----:B------:R-:W-:Y:S01]  /*09a0*/  ULDC.64 UR18, c[0x0][0x228] ;  /* 0x00008a0000127ab9 */ /* 0x000fe20000000a00 */
[C---:B-1----:R-:W-:Y:S02]  /*09b0*/  IMAD R0, R4.reuse, UR14, RZ ;  /* 0x0000000e04007c24 */ /* 0x042fe4000f8e02ff */
[----:B------:R-:W-:-:S04]  /*09c0*/  IMAD.WIDE.U32 R2, R4, UR16, R14 ;  /* 0x0000001004027c25 */ /* 0x000fc8000f8e000e */
[----:B------:R-:W-:-:S05]  /*09d0*/  IMAD R5, R5, UR16, R0 ;  /* 0x0000001005057c24 */ /* 0x000fca000f8e0200 */
[----:B------:R-:W-:Y:S02]  /*09e0*/  IADD3 R3, R3, R5, RZ ;  /* 0x0000000503037210 */ /* 0x000fe40007ffe0ff */
[----:B------:R-:W-:Y:S01]  /*09f0*/  IADD3 R5, P0, R72, 0x10, RZ ;  /* 0x0000001048057810 */ /* 0x000fe20007f1e0ff */
[----:B------:R-:W-:-:S03]  /*0a00*/  IMAD.WIDE.U32 R2, R7, UR17, R2 ;  /* 0x0000001107027c25 */ /* 0x000fc6000f8e0002 */
[----:B------:R-:W-:Y:S02]  /*0a10*/  IADD3.X R0, RZ, R73, RZ, P0, !PT ;  /* 0x00000049ff007210 */ /* 0x000fe400007fe4ff */
[----:B------:R-:W-:-:S03]  /*0a20*/  IADD3 R3, R3, UR6, RZ ;  /* 0x0000000603037c10 */ /* 0x000fc6000fffe0ff */
[----:B------:R-:W-:Y:S01]  /*0a30*/  IMAD R0, R0, UR18, RZ ;  /* 0x0000001200007c24 */ /* 0x000fe2000f8e02ff */
[----:B------:R-:W-:-:S03]  /*0a40*/  ULDC.64 UR6, c[0x0][0x210] ;  /* 0x0000840000067ab9 */ /* 0x000fc60000000a00 */
[C---:B------:R-:W-:Y:S02]  /*0a50*/  IMAD R7, R5.reuse, UR19, R0 ;  /* 0x0000001305077c24 */ /* 0x040fe4000f8e0200 */
[----:B------:R-:W-:-:S05]  /*0a60*/  IMAD.WIDE.U32 R2, R5, UR18, R2 ;  /* 0x0000001205027c25 */ /* 0x000fca000f8e0002 */
[----:B------:R-:W-:Y:S02]  /*0a70*/  IADD3 R3, R3, R7, RZ ;  /* 0x0000000703037210 */ /* 0x000fe40007ffe0ff */
[----:B------:R-:W-:-:S04]  /*0a80*/  LEA R4, P0, R2, UR6, 0x1 ;  /* 0x0000000602047c11 */ /* 0x000fc8000f8008ff */
[----:B------:R-:W-:-:S06]  /*0a90*/  LEA.HI.X R5, R2, UR7, R3, 0x1, P0 ;  /* 0x0000000702057c11 */ /* 0x000fcc00080f0c03 */
[----:B------:R-:W5:Y:S03]  /*0aa0*/  LDG.E.128 R4, desc[UR10][R4.64] ;  /* 0x0000000a04047981 */ /* 0x000f66000c1e1d00 */
.L_x_106:
[----:B------:R-:W-:Y:S05]  /*0ab0*/  BSYNC B1 ;  /* 0x0000000000017941 */ /* 0x000fea0003800000 */
.L_x_105:
        /* <DEDUP_REMOVED lines=24> */
.L_x_104:
[----:B------:R-:W-:Y:S05]  /*0c40*/  BSYNC B0 ;  /* 0x0000000000007941 */ /* 0x000fea0003800000 */
.L_x_103:
[----:B------:R-:W-:Y:S01]  /*0c50*/  LEA.HI.SX32 R0, R36, 0x20, 0x1c ;  /* 0x0000002024007811 */ /* 0x000fe200078fe2ff */
[----:B------:R-:W-:Y:S01]  /*0c60*/  BSSY B0, `(.L_x_107) ;  /* 0x0000040000007945 */ /* 0x000fe20003800000 */
[----:B-----5:R-:W-:Y:S02]  /*0c70*/  MOV R40, R4 ;  /* 0x0000000400287202 */ /* 0x020fe40000000f00 */
[----:B------:R-:W-:Y:S02]  /*0c80*/  CS2R R28, SRZ ;  /* 0x00000000001c7805 */ /* 0x000fe4000001ff00 */
[----:B------:R-:W-:Y:S02]  /*0c90*/  ISETP.GE.AND P2, PT, R0, UR9, PT ;  /* 0x0000000900007c0c */ /* 0x000fe4000bf46270 */
[----:B------:R-:W-:Y:S02]  /*0ca0*/  CS2R R30, SRZ ;  /* 0x00000000001e7805 */ /* 0x000fe4000001ff00 */
[----:B------:R-:W-:-:S02]  /*0cb0*/  MOV R9, R5 ;  /* 0x0000000500097202 */ /* 0x000fc40000000f00 */
[----:B------:R-:W-:Y:S02]  /*0cc0*/  CS2R R24, SRZ ;  /* 0x0000000000187805 */ /* 0x000fe4000001ff00 */
        /* <DEDUP_REMOVED lines=11> */
[----:B------:R-:W-:Y:S01]  /*0d80*/  ULDC.64 UR18, c[0x0][0x238] ;  /* 0x00008e0000127ab9 */ /* 0x000fe20000000a00 */
[----:B0-----:R-:W-:Y:S01]  /*0d90*/  IADD3 R13, P0, R72, 0x20, RZ ;  /* 0x00000020480d7810 */ /* 0x001fe20007f1e0ff */
[----:B------:R-:W-:-:S04]  /*0da0*/  UIMAD UR6, UR5, UR18, URZ ;  /* 0x00000012050672a4 */ /* 0x000fc8000f8e023f */
[----:B------:R-:W-:Y:S01]  /*0db0*/  UIMAD UR6, UR17, UR19, UR6 ;  /* 0x00000013110672a4 */ /* 0x000fe2000f8e0206 */
[C---:B-1----:R-:W-:Y:S02]  /*0dc0*/  IMAD R0, R14.reuse, UR14, RZ ;  /* 0x0000000e0e007c24 */ /* 0x042fe4000f8e02ff */
[----:B------:R-:W-:-:S04]  /*0dd0*/  IMAD.WIDE.U32 R2, R14, UR16, R4 ;  /* 0x000000100e027c25 */ /* 0x000fc8000f8e0004 */
[----:B------:R-:W-:Y:S01]  /*0de0*/  IMAD R15, R15, UR16, R0 ;  /* 0x000000100f0f7c24 */ /* 0x000fe2000f8e0200 */
[----:B------:R-:W-:-:S04]  /*0df0*/  IADD3.X R0, RZ, R73, RZ, P0, !PT ;  /* 0x00000049ff007210 */ /* 0x000fc800007fe4ff */
[----:B------:R-:W-:Y:S02]  /*0e00*/  IADD3 R3, R3, R15, RZ ;  /* 0x0000000f03037210 */ /* 0x000fe40007ffe0ff */
[----:B------:R-:W-:Y:S01]  /*0e10*/  MOV R15, UR18 ;  /* 0x00000012000f7c02 */ /* 0x000fe20008000f00 */
[----:B------:R-:W-:Y:S02]  /*0e20*/  ULDC.64 UR18, c[0x0][0x228] ;  /* 0x00008a0000127ab9 */ /* 0x000fe40000000a00 */
[----:B------:R-:W-:Y:S02]  /*0e30*/  IMAD R0, R0, UR18, RZ ;  /* 0x0000001200007c24 */ /* 0x000fe4000f8e02ff */
[----:B------:R-:W-:-:S04]  /*0e40*/  IMAD.WIDE.U32 R2, R15, UR17, R2 ;  /* 0x000000110f027c25 */ /* 0x000fc8000f8e0002 */
[----:B------:R-:W-:Y:S01]  /*0e50*/  IMAD R15, R13, UR19, R0 ;  /* 0x000000130d0f7c24 */ /* 0x000fe2000f8e0200 */
[----:B------:R-:W-:Y:S01]  /*0e60*/  IADD3 R3, R3, UR6, RZ ;  /* 0x0000000603037c10 */ /* 0x000fe2000fffe0ff */
[----:B------:R-:W-:Y:S02]  /*0e70*/  ULDC.64 UR6, c[0x0][0x210] ;  /* 0x0000840000067ab9 */ /* 0x000fe40000000a00 */
[----:B------:R-:W-:-:S05]  /*0e80*/  IMAD.WIDE.U32 R2, R13, UR18, R2 ;  /* 0x000000120d027c25 */ /* 0x000fca000f8e0002 */
[----:B------:R-:W-:Y:S02]  /*0e90*/  IADD3 R3, R3, R15, RZ ;  /* 0x0000000f03037210 */ /* 0x000fe40007ffe0ff */
[----:B------:R-:W-:-:S04]  /*0ea0*/  LEA R28, P0, R2, UR6, 0x1 ;  /* 0x00000006021c7c11 */ /* 0x000fc8000f8008ff */
[----:B------:R-:W-:-:S06]  /*0eb0*/  LEA.HI.X R29, R2, UR7, R3, 0x1, P0 ;  /* 0x00000007021d7c11 */ /* 0x000fcc00080f0c03 */
[----:B------:R-:W5:Y:S03]  /*0ec0*/  LDG.E.128 R28, desc[UR10][R28.64] ;  /* 0x0000000a1c1c7981 */ /* 0x000f66000c1e1d00 */
.L_x_110:
[----:B------:R-:W-:Y:S05]  /*0ed0*/  BSYNC B1 ;  /* 0x0000000000017941 */ /* 0x000fea0003800000 */
.L_x_109:
[----:B------:R-:W-:Y:S05]  /*0ee0*/  @P3 BRA `(.L_x_108) ;  /* 0x00000000005c3947 */ /* 0x000fea0003800000 */
[----:B------:R-:W1:Y:S01]  /*0ef0*/  LDC.64 R2, c[0x0][0x230] ;  /* 0x00008c00ff027b82 */ /* 0x000e620000000a00 */
[----:B------:R-:W-:Y:S01]  /*0f00*/  SHF.R.S32.HI R5, RZ, 0x1f, R4 ;  /* 0x0000001fff057819 */ /* 0x000fe20000011404 */
[----:B------:R-:W-:Y:S02]  /*0f10*/  ULDC.64 UR18, c[0x0][0x238] ;  /* 0x00008e0000127ab9 */ /* 0x000fe40000000a00 */
[----:B------:R-:W-:Y:S02]  /*0f20*/  UIMAD UR6, UR5, UR18, URZ ;  /* 0x00000012050672a4 */ /* 0x000fe4000f8e023f */
[----:B0-----:R-:W-:Y:S02]  /*0f30*/  MOV R13, UR18 ;  /* 0x00000012000d7c02 */ /* 0x001fe40008000f00 */
        /* <DEDUP_REMOVED lines=18> */
.L_x_108:
[----:B------:R-:W-:Y:S05]  /*1060*/  BSYNC B0 ;  /* 0x0000000000007941 */ /* 0x000fea0003800000 */
.L_x_107:
[----:B------:R-:W1:Y:S01]  /*1070*/  LDC.64 R38, c[0x0][0x250] ;  /* 0x00009400ff267b82 */ /* 0x000e620000000a00 */
[--C-:B------:R-:W-:Y:S01]  /*1080*/  HADD2.F32 R46, -RZ, R21.reuse.H0_H0 ;  /* 0x20000015ff2e7230 */ /* 0x100fe20000004100 */
[----:B------:R-:W-:Y:S01]  /*1090*/  SHF.L.U32 R74, R10, 0x3, RZ ;  /* 0x000000030a4a7819 */ /* 0x000fe200000006ff */
[----:B------:R-:W-:Y:S01]  /*10a0*/  HADD2.F32 R47, -RZ, R21.H1_H1 ;  /* 0x30000015ff2f7230 */ /* 0x000fe20000004100 */
[----:B------:R-:W-:Y:S01]  /*10b0*/  LEA.HI.SX32 R21, R36, 0x30, 0x1c ;  /* 0x0000003024157811 */ /* 0x000fe200078fe2ff */
[--C-:B------:R-:W-:Y:S01]  /*10c0*/  HADD2.F32 R44, -RZ, R20.reuse.H0_H0 ;  /* 0x20000014ff2c7230 */ /* 0x100fe20000004100 */
[----:B------:R-:W-:Y:S01]  /*10d0*/  SHF.R.S32.HI R75, RZ, 0x1f, R74 ;  /* 0x0000001fff4b7819 */ /* 0x000fe2000001144a */
[----:B------:R-:W-:Y:S01]  /*10e0*/  HADD2.F32 R45, -RZ, R20.H1_H1 ;  /* 0x30000014ff2d7230 */ /* 0x000fe20000004100 */
[----:B------:R-:W-:Y:S01]  /*10f0*/  ISETP.GE.AND P0, PT, R21, UR9, PT ;  /* 0x0000000915007c0c */ /* 0x000fe2000bf06270 */
[--C-:B------:R-:W-:Y:S01]  /*1100*/  HADD2.F32 R0, -RZ, R16.reuse.H0_H0 ;  /* 0x20000010ff007230 */ /* 0x100fe20000004100 */
[----:B------:R-:W-:Y:S01]  /*1110*/  BSSY B0, `(.L_x_111) ;  /* 0x000003b000007945 */ /* 0x000fe20003800000 */
[----:B0-----:R-:W-:Y:S01]  /*1120*/  HADD2.F32 R13, -RZ, R16.H1_H1 ;  /* 0x30000010ff0d7230 */ /* 0x001fe20000004100 */
[----:B-----5:R-:W-:Y:S01]  /*1130*/  MOV R4, R28 ;  /* 0x0000001c00047202 */ /* 0x020fe20000000f00 */
[--C-:B------:R-:W-:Y:S01]  /*1140*/  HADD2.F32 R14, -RZ, R17.reuse.H0_H0 ;  /* 0x20000011ff0e7230 */ /* 0x100fe20000004100 */
[----:B------:R-:W-:Y:S01]  /*1150*/  MOV R5, R29 ;  /* 0x0000001d00057202 */ /* 0x000fe20000000f00 */
[----:B------:R-:W-:Y:S01]  /*1160*/  HADD2.F32 R15, -RZ, R17.H1_H1 ;  /* 0x30000011ff0f7230 */ /* 0x000fe20000004100 */
[----:B------:R-:W-:Y:S01]  /*1170*/  MOV R2, R30 ;  /* 0x0000001e00027202 */ /* 0x000fe20000000f00 */
[--C-:B------:R-:W-:Y:S01]  /*1180*/  HADD2.F32 R16, -RZ, R18.reuse.H0_H0 ;  /* 0x20000012ff107230 */ /* 0x100fe20000004100 */
[----:B------:R-:W-:Y:S01]  /*1190*/  MOV R3, R31 ;  /* 0x0000001f00037202 */ /* 0x000fe20000000f00 */
[----:B------:R-:W-:Y:S01]  /*11a0*/  HADD2.F32 R17, -RZ, R18.H1_H1 ;  /* 0x30000012ff117230 */ /* 0x000fe20000004100 */
[----:B------:R-:W-:Y:S01]  /*11b0*/  CS2R R28, SRZ ;  /* 0x00000000001c7805 */ /* 0x000fe2000001ff00 */
[----:B------:R-:W-:Y:S01]  /*11c0*/  HADD2.F32 R18, -RZ, R19.H0_H0 ;  /* 0x20000013ff127230 */ /* 0x000fe20000004100 */
[----:B------:R-:W-:Y:S01]  /*11d0*/  CS2R R30, SRZ ;  /* 0x00000000001e7805 */ /* 0x000fe2000001ff00 */
[----:B------:R-:W-:-:S02]  /*11e0*/  HADD2.F32 R48, -RZ, R22.H0_H0 ;  /* 0x20000016ff307230 */ /* 0x000fc40000004100 */
[----:B-1----:R-:W-:Y:S02]  /*11f0*/  IMAD R20, R38, UR14, RZ ;  /* 0x0000000e26147c24 */ /* 0x002fe4000f8e02ff */
[----:B------:R-:W-:Y:S02]  /*1200*/  HADD2.F32 R49, -RZ, R22.H1_H1 ;  /* 0x30000016ff317230 */ /* 0x000fe40000004100 */
[--C-:B------:R-:W-:Y:S02]  /*1210*/  HADD2.F32 R50, -RZ, R23.reuse.H0_H0 ;  /* 0x20000017ff327230 */ /* 0x100fe40000004100 */
[----:B------:R-:W-:Y:S01]  /*1220*/  HADD2.F32 R51, -RZ, R23.H1_H1 ;  /* 0x30000017ff337230 */ /* 0x000fe20000004100 */
[----:B------:R-:W-:Y:S01]  /*1230*/  CS2R R22, SRZ ;  /* 0x0000000000167805 */ /* 0x000fe2000001ff00 */
[----:B------:R-:W-:Y:S01]  /*1240*/  IMAD R39, R39, UR16, R20 ;  /* 0x0000001027277c24 */ /* 0x000fe2000f8e0214 */
[----:B------:R-:W-:Y:S01]  /*1250*/  CS2R R20, SRZ ;  /* 0x0000000000147805 */ /* 0x000fe2000001ff00 */
[----:B------:R-:W-:-:S02]  /*1260*/  HADD2.F32 R19, -RZ, R19.H1_H1 ;  /* 0x30000013ff137230 */ /* 0x000fc40000004100 */
[----:B------:R-:W-:-:S04]  /*1270*/  IMAD.WIDE.U32 R32, R38, UR16, R74 ;  /* 0x0000001026207c25 */ /* 0x000fc8000f8e004a */
[--C-:B------:R-:W-:Y:S02]  /*1280*/  HADD2.F32 R52, -RZ, R24.reuse.H0_H0 ;  /* 0x20000018ff347230 */ /* 0x100fe40000004100 */
[----:B------:R-:W-:Y:S02]  /*1290*/  HADD2.F32 R54, -RZ, R24.H1_H1 ;  /* 0x30000018ff367230 */ /* 0x000fe40000004100 */
[--C-:B------:R-:W-:Y:S02]  /*12a0*/  HADD2.F32 R53, -RZ, R25.reuse.H0_H0 ;  /* 0x20000019ff357230 */ /* 0x100fe40000004100 */
[----:B------:R-:W-:Y:S02]  /*12b0*/  HADD2.F32 R62, -RZ, R25.H1_H1 ;  /* 0x30000019ff3e7230 */ /* 0x000fe40000004100 */
[--C-:B------:R-:W-:Y:S02]  /*12c0*/  HADD2.F32 R55, -RZ, R26.reuse.H0_H0 ;  /* 0x2000001aff377230 */ /* 0x100fe40000004100 */
[----:B------:R-:W-:Y:S01]  /*12d0*/  HADD2.F32 R64, -RZ, R26.H1_H1 ;  /* 0x3000001aff407230 */ /* 0x000fe20000004100 */
[----:B------:R-:W-:Y:S06]  /*12e0*/  @P0 BRA `(.L_x_112) ;  /* 0x0000000000740947 */ /* 0x000fec0003800000 */
[----:B------:R-:W0:Y:S01]  /*12f0*/  LDC.64 R34, c[0x0][0x230] ;  /* 0x00008c00ff227b82 */ /* 0x000e220000000a00 */
[----:B------:R-:W-:Y:S01]  /*1300*/  SHF.L.U32 R24, R10, 0x3, RZ ;  /* 0x000000030a187819 */ /* 0x000fe200000006ff */
[----:B------:R-:W-:Y:S02]  /*1310*/  ULDC.64 UR18, c[0x0][0x238] ;  /* 0x00008e0000127ab9 */ /* 0x000fe40000000a00 */
[----:B------:R-:W-:Y:S01]  /*1320*/  UIMAD UR6, UR5, UR18, URZ ;  /* 0x00000012050672a4 */ /* 0x000fe2000f8e023f */
[----:B------:R-:W-:Y:S02]  /*1330*/  SHF.R.S32.HI R25, RZ, 0x1f, R24 ;  /* 0x0000001fff197819 */ /* 0x000fe40000011418 */
[----:B------:R-:W-:Y:S01]  /*1340*/  IADD3 R38, R24, 0x80, RZ ;  /* 0x0000008018267810 */ /* 0x000fe20007ffe0ff */
[----:B------:R-:W-:Y:S01]  /*1350*/  UIMAD UR6, UR17, UR19, UR6 ;  /* 0x00000013110672a4 */ /* 0x000fe2000f8e0206 */
[----:B0-----:R-:W-:-:S04]  /*1360*/  IMAD R26, R34, UR14, RZ ;  /* 0x0000000e221a7c24 */ /* 0x001fc8000f8e02ff */
[----:B------:R-:W-:Y:S02]  /*1370*/  IMAD R37, R35, UR16, R26 ;  /* 0x0000001023257c24 */ /* 0x000fe4000f8e021a */
[----:B------:R-:W-:Y:S01]  /*1380*/  IMAD.WIDE.U32 R34, R34, UR16, R24 ;  /* 0x0000001022227c25 */ /* 0x000fe2000f8e0018 */
[----:B------:R-:W-:-:S04]  /*1390*/  IADD3 R25, P3, R72, 0x30, RZ ;  /* 0x0000003048197810 */ /* 0x000fc80007f7e0ff */
[----:B------:R-:W-:Y:S02]  /*13a0*/  IADD3 R35, R35, R37, RZ ;  /* 0x0000002523237210 */ /* 0x000fe40007ffe0ff */
[----:B------:R-:W-:Y:S01]  /*13b0*/  MOV R37, UR18 ;  /* 0x0000001200257c02 */ /* 0x000fe20008000f00 */
[----:B------:R-:W-:Y:S01]  /*13c0*/  ULDC.64 UR18, c[0x0][0x228] ;  /* 0x00008a0000127ab9 */ /* 0x000fe20000000a00 */
[----:B------:R-:W-:-:S03]  /*13d0*/  IADD3.X R26, RZ, R73, RZ, P3, !PT ;  /* 0x00000049ff1a7210 */ /* 0x000fc60001ffe4ff */
[----:B------:R-:W-:-:S04]  /*13e0*/  IMAD.WIDE.U32 R34, R37, UR17, R34 ;  /* 0x0000001125227c25 */ /* 0x000fc8000f8e0022 */
[----:B------:R-:W-:Y:S01]  /*13f0*/  IMAD R26, R26, UR18, RZ ;  /* 0x000000121a1a7c24 */ /* 0x000fe2000f8e02ff */
[----:B------:R-:W-:Y:S01]  /*1400*/  IADD3 R35, R35, UR6, RZ ;  /* 0x0000000623237c10 */ /* 0x000fe2000fffe0ff */
[----:B------:R-:W-:Y:S02]  /*1410*/  ULDC UR6, c[0x0][0x21c] ;  /* 0x0000870000067ab9 */ /* 0x000fe40000000800 */
[C---:B------:R-:W-:Y:S01]  /*1420*/  IMAD R37, R25.reuse, UR19, R26 ;  /* 0x0000001319257c24 */ /* 0x040fe2000f8e021a */
        /* <DEDUP_REMOVED lines=9> */
.L_x_112:
[----:B------:R-:W-:Y:S05]  /*14c0*/  BSYNC B0 ;  /* 0x0000000000007941 */ /* 0x000fea0003800000 */
.L_x_111:
[----:B------:R-:W-:Y:S01]  /*14d0*/  ULDC.64 UR6, c[0x0][0x258] ;  /* 0x0000960000067ab9 */ /* 0x000fe20000000a00 */
[----:B------:R-:W-:Y:S01]  /*14e0*/  IADD3 R33, R33, R39, RZ ;  /* 0x0000002721217210 */ /* 0x000fe20007ffe0ff */
[----:B------:R-:W-:Y:S01]  /*14f0*/  BSSY B0, `(.L_x_113) ;  /* 0x000001d000007945 */ /* 0x000fe20003800000 */
[----:B------:R-:W-:Y:S01]  /*1500*/  MOV R81, UR6 ;  /* 0x0000000600517c02 */ /* 0x000fe20008000f00 */
[----:B------:R-:W-:Y:S01]  /*1510*/  UIMAD UR6, UR5, UR6, URZ ;  /* 0x00000006050672a4 */ /* 0x000fe2000f8e023f */
[--C-:B------:R-:W-:Y:S01]  /*1520*/  HADD2.F32 R63, -RZ, R27.reuse.H0_H0 ;  /* 0x2000001bff3f7230 */ /* 0x100fe20000004100 */
[----:B------:R-:W-:Y:S01]  /*1530*/  LEA.HI.SX32 R43, R36, 0x10, 0x1c ;  /* 0x00000010242b7811 */ /* 0x000fe200078fe2ff */
[----:B------:R-:W-:Y:S01]  /*1540*/  HADD2.F32 R66, -RZ, R27.H1_H1 ;  /* 0x3000001bff427230 */ /* 0x000fe20000004100 */
[----:B------:R-:W-:Y:S02]  /*1550*/  UIMAD UR6, UR17, UR7, UR6 ;  /* 0x00000007110672a4 */ /* 0x000fe4000f8e0206 */
[----:B------:R-:W-:Y:S01]  /*1560*/  IMAD.WIDE.U32 R80, R81, UR17, R32 ;  /* 0x0000001151507c25 */ /* 0x000fe2000f8e0020 */
[----:B------:R-:W-:-:S02]  /*1570*/  CS2R R32, SRZ ;  /* 0x0000000000207805 */ /* 0x000fc4000001ff00 */
[----:B------:R-:W-:Y:S02]  /*1580*/  CS2R R34, SRZ ;  /* 0x0000000000227805 */ /* 0x000fe4000001ff00 */
[----:B0-----:R-:W-:Y:S02]  /*1590*/  CS2R R24, SRZ ;  /* 0x0000000000187805 */ /* 0x001fe4000001ff00 */
[----:B------:R-:W-:Y:S02]  /*15a0*/  CS2R R26, SRZ ;  /* 0x00000000001a7805 */ /* 0x000fe4000001ff00 */
[----:B------:R-:W-:Y:S01]  /*15b0*/  IADD3 R77, R81, UR6, RZ ;  /* 0x00000006514d7c10 */ /* 0x000fe2000fffe0ff */
        /* <DEDUP_REMOVED lines=16> */
.L_x_114:
[----:B------:R-:W-:Y:S05]  /*16c0*/  BSYNC B0 ;  /* 0x0000000000007941 */ /* 0x000fea0003800000 */
.L_x_113:
[----:B------:R-:W-:Y:S01]  /*16d0*/  ISETP.GE.AND P1, PT, R43, UR9, PT ;  /* 0x000000092b007c0c */ /* 0x000fe2000bf26270 */
[--C-:B------:R-:W-:Y:S01]  /*16e0*/  HADD2.F32 R89, -RZ, R42.reuse.H0_H0 ;  /* 0x2000002aff597230 */ /* 0x100fe20000004100 */
[----:B-----5:R-:W-:Y:S01]  /*16f0*/  MOV R65, R28 ;  /* 0x0000001c00417202 */ /* 0x020fe20000000f00 */
[----:B------:R-:W-:Y:S01]  /*1700*/  HADD2.F32 R28, -RZ, R42.H1_H1 ;  /* 0x3000002aff1c7230 */ /* 0x000fe20000004100 */
[----:B------:R-:W-:Y:S01]  /*1710*/  MOV R68, R29 ;  /* 0x0000001d00447202 */ /* 0x000fe20000000f00 */
[--C-:B------:R-:W-:Y:S01]  /*1720*/  HADD2.F32 R29, -RZ, R32.reuse.H1_H1 ;  /* 0x30000020ff1d7230 */ /* 0x100fe20000004100 */
[----:B------:R-:W-:Y:S01]  /*1730*/  MOV R67, R30 ;  /* 0x0000001e00437202 */ /* 0x000fe20000000f00 */
[----:B------:R-:W-:Y:S01]  /*1740*/  HADD2.F32 R30, -RZ, R32.H0_H0 ;  /* 0x20000020ff1e7230 */ /* 0x000fe20000004100 */
[----:B------:R-:W-:Y:S01]  /*1750*/  BSSY B0, `(.L_x_115) ;  /* 0x000002b000007945 */ /* 0x000fe20003800000 */
[----:B------:R-:W-:Y:S01]  /*1760*/  MOV R69, R31 ;  /* 0x0000001f00457202 */ /* 0x000fe20000000f00 */
[----:B------:R-:W-:Y:S01]  /*1770*/  FMUL.FTZ R28, R28, R29 ;  /* 0x0000001d1c1c7220 */ /* 0x000fe20000410000 */
[----:B------:R-:W-:Y:S01]  /*1780*/  MOV R78, R33 ;  /* 0x00000021004e7202 */ /* 0x000fe20000000f00 */
[----:B------:R-:W-:Y:S01]  /*1790*/  HADD2.F32 R84, -RZ, R41.H0_H0 ;  /* 0x20000029ff547230 */ /* 0x000fe20000004100 */
[----:B------:R-:W-:Y:S01]  /*17a0*/  MOV R70, R34 ;  /* 0x0000002200467202 */ /* 0x000fe20000000f00 */
[----:B------:R-:W-:Y:S01]  /*17b0*/  FFMA.FTZ R89, R89, R30, R28 ;  /* 0x0000001e59597223 */ /* 0x000fe2000001001c */
[----:B------:R-:W-:-:S02]  /*17c0*/  MOV R71, R35 ;  /* 0x0000002300477202 */ /* 0x000fc40000000f00 */
[----:B------:R-:W-:Y:S02]  /*17d0*/  CS2R R32, SRZ ;  /* 0x0000000000207805 */ /* 0x000fe4000001ff00 */
[----:B------:R-:W-:Y:S02]  /*17e0*/  CS2R R34, SRZ ;  /* 0x0000000000227805 */ /* 0x000fe4000001ff00 */
[----:B------:R-:W-:Y:S02]  /*17f0*/  CS2R R28, SRZ ;  /* 0x00000000001c7805 */ /* 0x000fe4000001ff00 */
[----:B------:R-:W-:Y:S01]  /*1800*/  CS2R R30, SRZ ;  /* 0x00000000001e7805 */ /* 0x000fe2000001ff00 */
[----:B------:R-:W-:Y:S06]  /*1810*/  @P1 BRA `(.L_x_116) ;  /* 0x0000000000781947 */ /* 0x000fec0003800000 */
[----:B------:R-:W-:Y:S01]  /*1820*/  ULDC UR6, c[0x0][0x21c] ;  /* 0x0000870000067ab9 */ /* 0x000fe20000000800 */
[----:B0-----:R-:W-:Y:S02]  /*1830*/  LEA R36, R10, 0x80, 0x3 ;  /* 0x000000800a247811 */ /* 0x001fe400078e18ff */
[----:B------:R-:W-:Y:S02]  /*1840*/  ISETP.GE.AND P3, PT, R74, UR6, PT ;  /* 0x000000064a007c0c */ /* 0x000fe4000bf66270 */
[----:B------:R-:W-:-:S11]  /*1850*/  ISETP.GE.AND P1, PT, R36, UR6, PT ;  /* 0x0000000624007c0c */ /* 0x000fd6000bf26270 */
[----:B------:R-:W0:Y:S01]  /*1860*/  @!P3 LDC.64 R36, c[0x0][0x248] ;  /* 0x00009200ff24bb82 */ /* 0x000e220000000a00 */
[C---:B------:R-:W-:Y:S02]  /*1870*/  @!P3 IADD3 R79, P4, R72.reuse, 0x10, RZ ;  /* 0x00000010484fb810 */ /* 0x040fe40007f9e0ff */
[----:B------:R-:W-:Y:S02]  /*1880*/  @!P1 IADD3 R83, P5, R72, 0x10, RZ ;  /* 0x0000001048539810 */ /* 0x000fe40007fbe0ff */
[----:B------:R-:W-:Y:S02]  /*1890*/  @!P3 MOV R60, R80 ;  /* 0x00000050003cb202 */ /* 0x000fe40000000f00 */
[----:B------:R-:W-:Y:S01]  /*18a0*/  @!P3 MOV R61, R77 ;  /* 0x0000004d003db202 */ /* 0x000fe20000000f00 */
[----:B------:R-:W1:Y:S01]  /*18b0*/  @!P1 LDC.64 R38, c[0x0][0x248] ;  /* 0x00009200ff269b82 */ /* 0x000e620000000a00 */
[-C--:B------:R-:W-:Y:S02]  /*18c0*/  @!P3 IADD3.X R59, RZ, R73.reuse, RZ, P4, !PT ;  /* 0x00000049ff3bb210 */ /* 0x080fe400027fe4ff */
[----:B------:R-:W-:-:S02]  /*18d0*/  @!P1 IADD3.X R85, RZ, R73, RZ, P5, !PT ;  /* 0x00000049ff559210 */ /* 0x000fc40002ffe4ff */
[----:B------:R-:W-:-:S03]  /*18e0*/  @!P1 MOV R58, R80 ;  /* 0x00000050003a9202 */ /* 0x000fc60000000f00 */
[----:B------:R-:W2:Y:S08]  /*18f0*/  @!P3 LDC.64 R42, c[0x0][0x240] ;  /* 0x00009000ff2abb82 */ /* 0x000eb00000000a00 */
[----:B------:R-:W3:Y:S01]  /*1900*/  @!P1 LDC.64 R56, c[0x0][0x240] ;  /* 0x00009000ff389b82 */ /* 0x000ee20000000a00 */
[----:B0-----:R-:W-:-:S04]  /*1910*/  @!P3 IMAD.WIDE.U32 R60, R79, R36, R60 ;  /* 0x000000244f3cb225 */ /* 0x001fc800078e003c */
[----:B------:R-:W-:Y:S01]  /*1920*/  @!P3 IMAD R36, R59, R36, RZ ;  /* 0x000000243b24b224 */ /* 0x000fe200078e02ff */
[----:B------:R-:W-:Y:S01]  /*1930*/  @!P1 MOV R59, R77 ;  /* 0x0000004d003b9202 */ /* 0x000fe20000000f00 */
[-C--:B-1----:R-:W-:Y:S02]  /*1940*/  @!P1 IMAD R82, R85, R38.reuse, RZ ;  /* 0x0000002655529224 */ /* 0x082fe400078e02ff */
[----:B------:R-:W-:Y:S02]  /*1950*/  @!P3 IMAD R37, R79, R37, R36 ;  /* 0x000000254f25b224 */ /* 0x000fe400078e0224 */
[----:B------:R-:W-:-:S03]  /*1960*/  @!P1 IMAD.WIDE.U32 R58, R83, R38, R58 ;  /* 0x00000026533a9225 */ /* 0x000fc600078e003a */
[----:B------:R-:W-:Y:S01]  /*1970*/  @!P3 IADD3 R36, R61, R37, RZ ;  /* 0x000000253d24b210 */ /* 0x000fe20007ffe0ff */
        /* <DEDUP_REMOVED lines=8> */
.L_x_116:
[----:B------:R-:W-:Y:S05]  /*1a00*/  BSYNC B0 ;  /* 0x0000000000007941 */ /* 0x000fea0003800000 */
.L_x_115:
[----:B0-----:R-:W-:Y:S01]  /*1a10*/  HADD2.F32 R36, -RZ, R78.H0_H0 ;  /* 0x2000004eff247230 */ /* 0x001fe20000004100 */
[----:B------:R-:W-:Y:S01]  /*1a20*/  BSSY B0, `(.L_x_117) ;  /* 0x0000029000007945 */ /* 0x000fe20003800000 */
[----:B-----5:R-:W-:Y:S02]  /*1a30*/  MOV R88, R32 ;  /* 0x0000002000587202 */ /* 0x020fe40000000f00 */
[----:B------:R-:W-:Y:S02]  /*1a40*/  CS2R R38, SRZ ;  /* 0x0000000000267805 */ /* 0x000fe4000001ff00 */
        /* <DEDUP_REMOVED lines=8> */
[----:B-1----:R-:W-:Y:S01]  /*1ad0*/  LEA R42, R10, 0x80, 0x3 ;  /* 0x000000800a2a7811 */ /* 0x002fe200078e18ff */
[----:B------:R-:W-:Y:S02]  /*1ae0*/  ULDC UR6, c[0x0][0x21c] ;  /* 0x0000870000067ab9 */ /* 0x000fe40000000800 */
        /* <DEDUP_REMOVED lines=13> */
[----:B0-----:R-:W-:-:S04]  /*1bc0*/  @!P2 IMAD.WIDE.U32 R86, R91, R42, R86 ;  /* 0x0000002a5b56a225 */ /* 0x001fc800078e0056 */
[----:B------:R-:W-:Y:S02]  /*1bd0*/  @!P2 IMAD R92, R93, R42, RZ ;  /* 0x0000002a5d5ca224 */ /* 0x000fe400078e02ff */
[-C--:B-1----:R-:W-:Y:S01]  /*1be0*/  @!P1 IMAD R42, R85, R56.reuse, RZ ;  /* 0x00000038552a9224 */ /* 0x082fe200078e02ff */
[----:B------:R-:W-:Y:S01]  /*1bf0*/  @!P1 MOV R85, R77 ;  /* 0x0000004d00559202 */ /* 0x000fe20000000f00 */
[----:B------:R-:W-:Y:S02]  /*1c00*/  @!P2 IMAD R43, R91, R43, R92 ;  /* 0x0000002b5b2ba224 */ /* 0x000fe400078e025c */
[C---:B------:R-:W-:Y:S02]  /*1c10*/  @!P1 IMAD R57, R90.reuse, R57, R42 ;  /* 0x000000395a399224 */ /* 0x040fe400078e022a */
[----:B------:R-:W-:Y:S01]  /*1c20*/  @!P1 IMAD.WIDE.U32 R84, R90, R56, R84 ;  /* 0x000000385a549225 */ /* 0x000fe200078e0054 */
[----:B------:R-:W-:Y:S02]  /*1c30*/  @!P2 IADD3 R43, R87, R43, RZ ;  /* 0x0000002b572ba210 */ /* 0x000fe40007ffe0ff */
[----:B--2---:R-:W-:-:S02]  /*1c40*/  @!P2 LEA R58, P3, R86, R58, 0x1 ;  /* 0x0000003a563aa211 */ /* 0x004fc400078608ff */
[----:B------:R-:W-:Y:S02]  /*1c50*/  @!P1 IADD3 R57, R85, R57, RZ ;  /* 0x0000003955399210 */ /* 0x000fe40007ffe0ff */
[----:B------:R-:W-:Y:S02]  /*1c60*/  @!P2 LEA.HI.X R59, R86, R59, R43, 0x1, P3 ;  /* 0x0000003b563ba211 */ /* 0x000fe400018f0c2b */
[----:B---3--:R-:W-:-:S03]  /*1c70*/  @!P1 LEA R60, P4, R84, R60, 0x1 ;  /* 0x0000003c543c9211 */ /* 0x008fc600078808ff */
[----:B------:R0:W5:Y:S01]  /*1c80*/  @!P2 LDG.E.128 R36, desc[UR10][R58.64] ;  /* 0x0000000a3a24a981 */ /* 0x000162000c1e1d00 */
[----:B------:R-:W-:-:S05]  /*1c90*/  @!P1 LEA.HI.X R61, R84, R61, R57, 0x1, P4 ;  /* 0x0000003d543d9211 */ /* 0x000fca00020f0c39 */
[----:B------:R0:W5:Y:S04]  /*1ca0*/  @!P1 LDG.E.128 R32, desc[UR10][R60.64+0x100] ;  /* 0x0001000a3c209981 */ /* 0x000168000c1e1d00 */
.L_x_118:
[----:B------:R-:W-:Y:S05]  /*1cb0*/  BSYNC B0 ;  /* 0x0000000000007941 */ /* 0x000fea0003800000 */
.L_x_117:
[----:B-1---5:R-:W-:Y:S01]  /*1cc0*/  MOV R56, R36 ;  /* 0x0000002400387202 */ /* 0x022fe20000000f00 */
[----:B------:R-:W-:Y:S01]  /*1cd0*/  HADD2.F32 R36, -RZ, R40.H1_H1 ;  /* 0x30000028ff247230 */ /* 0x000fe20000004100 */
[----:B------:R-:W-:Y:S01]  /*1ce0*/  MOV R57, R37 ;  /* 0x0000002500397202 */ /* 0x000fe20000000f00 */
[----:B------:R-:W-:Y:S01]  /*1cf0*/  HADD2.F32 R43, -RZ, R88.H1_H1 ;  /* 0x30000058ff2b7230 */ /* 0x000fe20000004100 */
[----:B------:R-:W-:Y:S01]  /*1d00*/  BSSY B0, `(.L_x_119) ;  /* 0x0000026000007945 */ /* 0x000fe20003800000 */
[----:B------:R-:W-:Y:S01]  /*1d10*/  HADD2.F32 R42, -RZ, R41.H1_H1 ;  /* 0x30000029ff2a7230 */ /* 0x000fe20000004100 */
[----:B0-----:R-:W-:Y:S01]  /*1d20*/  MOV R58, R38 ;  /* 0x00000026003a7202 */ /* 0x001fe20000000f00 */
[----:B------:R-:W-:Y:S02]  /*1d30*/  HADD2.F32 R60, -RZ, R40.H0_H0 ;  /* 0x20000028ff3c7230 */ /* 0x000fe40000004100 */
[----:B------:R-:W-:Y:S01]  /*1d40*/  FMUL.FTZ R43, R36, R43 ;  /* 0x0000002b242b7220 */ /* 0x000fe20000410000 */
[----:B------:R-:W-:Y:S01]  /*1d50*/  HADD2.F32 R78, -RZ, R78.H1_H1 ;  /* 0x3000004eff4e7230 */ /* 0x000fe20000004100 */
[----:B------:R-:W-:Y:S01]  /*1d60*/  MOV R59, R39 ;  /* 0x00000027003b7202 */ /* 0x000fe20000000f00 */
[----:B------:R-:W-:Y:S01]  /*1d70*/  HADD2.F32 R37, -RZ, R88.H0_H0 ;  /* 0x20000058ff257230 */ /* 0x000fe20000004100 */
[----:B------:R-:W-:Y:S01]  /*1d80*/  CS2R R38, SRZ ;  /* 0x0000000000267805 */ /* 0x000fe2000001ff00 */
[----:B------:R-:W-:-:S02]  /*1d90*/  HADD2.F32 R61, -RZ, R9.H0_H0 ;  /* 0x20000009ff3d7230 */ /* 0x000fc40000004100 */
[----:B------:R-:W-:Y:S01]  /*1da0*/  FFMA.FTZ R89, R42, R78, R89 ;  /* 0x0000004e2a597223 */ /* 0x000fe20000010059 */
[----:B------:R-:W-:Y:S02]  /*1db0*/  HADD2.F32 R78, -RZ, R8.H0_H0 ;  /* 0x20000008ff4e7230 */ /* 0x000fe40000004100 */
[----:B------:R-:W-:Y:S01]  /*1dc0*/  FFMA.FTZ R60, R60, R37, R43 ;  /* 0x000000253c3c7223 */ /* 0x000fe2000001002b */
[----:B------:R-:W-:Y:S02]  /*1dd0*/  CS2R R36, SRZ ;  /* 0x0000000000247805 */ /* 0x000fe4000001ff00 */
[----:B------:R-:W-:Y:S02]  /*1de0*/  CS2R R40, SRZ ;  /* 0x0000000000287805 */ /* 0x000fe4000001ff00 */
[----:B------:R-:W-:Y:S01]  /*1df0*/  CS2R R42, SRZ ;  /* 0x00000000002a7805 */ /* 0x000fe2000001ff00 */
[----:B------:R-:W-:Y:S02]  /*1e00*/  HADD2.F32 R84, -RZ, R4.H1_H1 ;  /* 0x30000004ff547230 */ /* 0x000fe40000004100 */
[----:B------:R-:W-:-:S02]  /*1e10*/  HADD2.F32 R85, -RZ, R70.H0_H0 ;  /* 0x20000046ff557230 */ /* 0x000fc40000004100 */
        /* <DEDUP_REMOVED lines=8> */
[----:B------:R-:W-:Y:S01]  /*1ea0*/  LEA R10, R10, 0x80, 0x3 ;  /* 0x000000800a0a7811 */ /* 0x000fe200078e18ff */
        /* <DEDUP_REMOVED lines=11> */
.L_x_120:
[----:B------:R-:W-:Y:S05]  /*1f60*/  BSYNC B0 ;  /* 0x0000000000007941 */ /* 0x000fea0003800000 */
.L_x_119:
[----:B------:R-:W-:Y:S02]  /*1f70*/  HADD2.F32 R81, -RZ, R4.H0_H0 ;  /* 0x20000004ff517230 */ /* 0x000fe40000004100 */
[----:B------:R-:W-:Y:S01]  /*1f80*/  FMUL.FTZ R84, R84, R87 ;  /* 0x0000005754547220 */ /* 0x000fe20000410000 */
[----:B------:R-:W-:Y:S02]  /*1f90*/  HADD2.F32 R76, -RZ, R56.H0_H0 ;  /* 0x20000038ff4c7230 */ /* 0x000fe40000004100 */
[----:B------:R-:W-:Y:S01]  /*1fa0*/  FFMA.FTZ R78, R78, R85, R89 ;  /* 0x000000554e4e7223 */ /* 0x000fe20000010059 */
[----:B------:R-:W-:Y:S02]  /*1fb0*/  HADD2.F32 R80, -RZ, R5.H0_H0 ;  /* 0x20000005ff507230 */ /* 0x000fe40000004100 */
[----:B------:R-:W-:Y:S01]  /*1fc0*/  FFMA.FTZ R60, R61, R86, R60 ;  /* 0x000000563d3c7223 */ /* 0x000fe2000001003c */
[----:B------:R-:W-:Y:S02]  /*1fd0*/  HADD2.F32 R89, -RZ, R57.H0_H0 ;  /* 0x20000039ff597230 */ /* 0x000fe40000004100 */
[----:B------:R-:W-:Y:S01]  /*1fe0*/  FFMA.FTZ R91, R81, R76, R84 ;  /* 0x0000004c515b7223 */ /* 0x000fe20000010054 */
[--C-:B------:R-:W-:Y:S01]  /*1ff0*/  HADD2.F32 R76, -RZ, R34.reuse.H0_H0 ;  /* 0x20000022ff4c7230 */ /* 0x100fe20000004100 */
[----:B-----5:R-:W-:Y:S01]  /*2000*/  MOV R10, R39 ;  /* 0x00000027000a7202 */ /* 0x020fe20000000f00 */
[----:B------:R-:W-:Y:S01]  /*2010*/  HADD2.F32 R85, -RZ, R34.H1_H1 ;  /* 0x30000022ff557230 */ /* 0x000fe20000004100 */
[----:B------:R-:W-:Y:S01]  /*2020*/  USHF.L.U32 UR18, UR13, 0x6, URZ ;  /* 0x000000060d127899 */ /* 0x000fe2000800063f */
[--C-:B------:R-:W-:Y:S01]  /*2030*/  HADD2.F32 R34, -RZ, R35.reuse.H0_H0 ;  /* 0x20000023ff227230 */ /* 0x100fe20000004100 */
[----:B------:R-:W-:Y:S01]  /*2040*/  USHF.R.S32.HI UR19, URZ, 0x1f, UR16 ;  /* 0x0000001f3f137899 */ /* 0x000fe20008011410 */
[----:B------:R-:W-:-:S02]  /*2050*/  HADD2.F32 R87, -RZ, R35.H1_H1 ;  /* 0x30000023ff577230 */ /* 0x000fc40000004100 */
[----:B------:R-:W-:Y:S01]  /*2060*/  FFMA.FTZ R35, R80, R89, R91 ;  /* 0x0000005950237223 */ /* 0x000fe2000001005b */
[----:B------:R-:W-:Y:S01]  /*2070*/  HADD2.F32 R80, -RZ, R5.H1_H1 ;  /* 0x30000005ff507230 */ /* 0x000fe20000004100 */
[----:B------:R-:W-:Y:S01]  /*2080*/  BSSY B0, `(.L_x_121) ;  /* 0x00000ce000007945 */ /* 0x000fe20003800000 */
[----:B------:R-:W-:Y:S02]  /*2090*/  HADD2.F32 R5, -RZ, R65.H1_H1 ;  /* 0x30000041ff057230 */ /* 0x000fe40000004100 */
[----:B------:R-:W-:Y:S02]  /*20a0*/  HADD2.F32 R90, -RZ, R36.H1_H1 ;  /* 0x30000024ff5a7230 */ /* 0x000fe40000004100 */
[----:B------:R-:W-:Y:S02]  /*20b0*/  HADD2.F32 R84, -RZ, R57.H1_H1 ;  /* 0x30000039ff547230 */ /* 0x000fe40000004100 */
[----:B------:R-:W-:Y:S02]  /*20c0*/  HADD2.F32 R9, -RZ, R9.H1_H1 ;  /* 0x30000009ff097230 */ /* 0x000fe40000004100 */
[----:B------:R-:W-:Y:S01]  /*20d0*/  FMUL.FTZ R5, R5, R90 ;  /* 0x0000005a05057220 */ /* 0x000fe20000410000 */
[----:B------:R-:W-:-:S02]  /*20e0*/  HADD2.F32 R79, -RZ, R79.H1_H1 ;  /* 0x3000004fff4f7230 */ /* 0x000fc40000004100 */
[----:B------:R-:W-:Y:S01]  /*20f0*/  FFMA.FTZ R35, R80, R84, R35 ;  /* 0x0000005450237223 */ /* 0x000fe20000010023 */
[----:B------:R-:W-:Y:S02]  /*2100*/  HADD2.F32 R90, -RZ, R65.H0_H0 ;  /* 0x20000041ff5a7230 */ /* 0x000fe40000004100 */
[----:B------:R-:W-:Y:S02]  /*2110*/  HADD2.F32 R80, -RZ, R6.H0_H0 ;  /* 0x20000006ff507230 */ /* 0x000fe40000004100 */
[----:B------:R-:W-:Y:S01]  /*2120*/  FFMA.FTZ R9, R9, R79, R60 ;  /* 0x0000004f09097223 */ /* 0x000fe2000001003c */
[----:B------:R-:W-:Y:S02]  /*2130*/  HADD2.F32 R65, -RZ, R82.H0_H0 ;  /* 0x20000052ff417230 */ /* 0x000fe40000004100 */
[----:B------:R-:W-:Y:S02]  /*2140*/  HADD2.F32 R36, -RZ, R36.H0_H0 ;  /* 0x20000024ff247230 */ /* 0x000fe40000004100 */
[----:B------:R-:W-:-:S02]  /*2150*/  HADD2.F32 R60, -RZ, R2.H0_H0 ;  /* 0x20000002ff3c7230 */ /* 0x000fc40000004100 */
[----:B------:R-:W-:Y:S01]  /*2160*/  FFMA.FTZ R9, R80, R65, R9 ;  /* 0x0000004150097223 */ /* 0x000fe20000010009 */
[----:B------:R-:W-:Y:S02]  /*2170*/  HADD2.F32 R65, -RZ, R8.H1_H1 ;  /* 0x30000008ff417230 */ /* 0x000fe40000004100 */
[----:B------:R-:W-:Y:S01]  /*2180*/  FFMA.FTZ R5, R90, R36, R5 ;  /* 0x000000245a057223 */ /* 0x000fe20000010005 */
[--C-:B------:R-:W-:Y:S02]  /*2190*/  HADD2.F32 R8, -RZ, R68.reuse.H0_H0 ;  /* 0x20000044ff087230 */ /* 0x100fe40000004100 */
[--C-:B------:R-:W-:Y:S02]  /*21a0*/  HADD2.F32 R36, -RZ, R37.reuse.H0_H0 ;  /* 0x20000025ff247230 */ /* 0x100fe40000004100 */
[----:B------:R-:W-:Y:S02]  /*21b0*/  HADD2.F32 R68, -RZ, R68.H1_H1 ;  /* 0x30000044ff447230 */ /* 0x000fe40000004100 */
        /* <DEDUP_REMOVED lines=11> */
[----:B------:R-:W-:Y:S02]  /*2270*/  HADD2.F32 R58, -RZ, R58.H1_H1 ;  /* 0x3000003aff3a7230 */ /* 0x000fe40000004100 */
[----:B------:R-:W-:Y:S02]  /*2280*/  HADD2.F32 R70, -RZ, R70.H1_H1 ;  /* 0x30000046ff467230 */ /* 0x000fe40000004100 */
[----:B------:R-:W-:Y:S01]  /*2290*/  FFMA.FTZ R6, R6, R82, R9 ;  /* 0x0000005206067223 */ /* 0x000fe20000010009 */
        /* <DEDUP_REMOVED lines=8> */
[----:B------:R-:W-:Y:S02]  /*2320*/  HADD2.F32 R35, -RZ, R3.H0_H0 ;  /* 0x20000003ff237230 */ /* 0x000fe40000004100 */
[----:B------:R-:W-:Y:S01]  /*2330*/  FFMA.FTZ R6, R9, R58, R6 ;  /* 0x0000003a09067223 */ /* 0x000fe20000010006 */
[----:B------:R-:W-:-:S02]  /*2340*/  HADD2.F32 R37, -RZ, R71.H0_H0 ;  /* 0x20000047ff257230 */ /* 0x000fc40000004100 */
        /* <DEDUP_REMOVED lines=8> */
[--C-:B0-----:R-:W-:Y:S02]  /*23d0*/  HADD2.F32 R73, -RZ, R27.reuse.H0_H0 ;  /* 0x2000001bff497230 */ /* 0x101fe40000004100 */
[----:B------:R-:W-:Y:S02]  /*23e0*/  HADD2.F32 R74, -RZ, R27.H1_H1 ;  /* 0x3000001bff4a7230 */ /* 0x000fe40000004100 */
[----:B------:R-:W-:Y:S01]  /*23f0*/  FFMA.FTZ R7, R7, R83, R6 ;  /* 0x0000005307077223 */ /* 0x000fe20000010006 */
[----:B------:R-:W-:Y:S02]  /*2400*/  HADD2.F32 R2, -RZ, R11.H1_H1 ;  /* 0x3000000bff027230 */ /* 0x000fe40000004100 */
[----:B------:R-:W-:Y:S02]  /*2410*/  HADD2.F32 R3, -RZ, R3.H1_H1 ;  /* 0x30000003ff037230 */ /* 0x000fe40000004100 */
[----:B------:R-:W-:-:S02]  /*2420*/  HADD2.F32 R69, -RZ, R69.H1_H1 ;  /* 0x30000045ff457230 */ /* 0x000fc40000004100 */
[----:B------:R-:W-:Y:S02]  /*2430*/  HADD2.F32 R71, -RZ, R71.H1_H1 ;  /* 0x30000047ff477230 */ /* 0x000fe40000004100 */
[----:B------:R-:W-:Y:S02]  /*2440*/  HADD2.F32 R8, -RZ, R59.H1_H1 ;  /* 0x3000003bff087230 */ /* 0x000fe40000004100 */
[----:B------:R-:W-:Y:S02]  /*2450*/  HADD2.F32 R10, -RZ, R10.H1_H1 ;  /* 0x3000000aff0a7230 */ /* 0x000fe40000004100 */
[----:B------:R-:W-:Y:S01]  /*2460*/  FFMA.FTZ R65, R2, R71, R65 ;  /* 0x0000004702417223 */ /* 0x000fe20000010041 */
[----:B------:R-:W-:Y:S02]  /*2470*/  HADD2.F32 R27, -RZ, R28.H0_H0 ;  /* 0x2000001cff1b7230 */ /* 0x000fe40000004100 */
[----:B------:R-:W-:Y:S01]  /*2480*/  FFMA.FTZ R3, R3, R8, R60 ;  /* 0x0000000803037223 */ /* 0x000fe2000001003c */
[----:B------:R-:W-:-:S02]  /*2490*/  HADD2.F32 R77, -RZ, R31.H0_H0 ;  /* 0x2000001fff4d7230 */ /* 0x000fc40000004100 */
[----:B------:R-:W-:Y:S01]  /*24a0*/  FFMA.FTZ R10, R69, R10, R36 ;  /* 0x0000000a450a7223 */ /* 0x000fe20000010024 */
[----:B------:R-:W-:Y:S02]  /*24b0*/  HADD2.F32 R56, -RZ, R31.H1_H1 ;  /* 0x3000001fff387230 */ /* 0x000fe40000004100 */
[----:B------:R-:W-:Y:S01]  /*24c0*/  FFMA.FTZ R44, R44, R27, R7 ;  /* 0x0000001b2c2c7223 */ /* 0x000fe20000010007 */
[----:B------:R-:W-:Y:S02]  /*24d0*/  HADD2.F32 R39, -RZ, R24.H0_H0 ;  /* 0x20000018ff277230 */ /* 0x000fe40000004100 */
        /* <DEDUP_REMOVED lines=19> */
[----:B------:R-:W-:Y:S02]  /*2610*/  HADD2.F32 R20, -RZ, R21.H0_H0 ;  /* 0x20000015ff147230 */ /* 0x000fe40000004100 */
[----:B------:R-:W-:Y:S01]  /*2620*/  FFMA.FTZ R14, R14, R61, R13 ;  /* 0x0000003d0e0e7223 */ /* 0x000fe2000001000d */
[----:B------:R-:W-:-:S02]  /*2630*/  HADD2.F32 R91, -RZ, R41.H0_H0 ;  /* 0x20000029ff5b7230 */ /* 0x000fc40000004100 */
[----:B------:R-:W-:Y:S01]  /*2640*/  FFMA.FTZ R53, R53, R32, R54 ;  /* 0x0000002035357223 */ /* 0x000fe20000010036 */
[----:B------:R-:W-:Y:S01]  /*2650*/  HADD2.F32 R4, -RZ, R29.H1_H1 ;  /* 0x3000001dff047230 */ /* 0x000fe20000004100 */
[----:B------:R-:W0:Y:S01]  /*2660*/  S2R R13, SR_TID.X ;  /* 0x00000000000d7919 */ /* 0x000e220000002100 */
        /* <DEDUP_REMOVED lines=23> */
[----:B------:R-:W-:-:S02]  /*27e0*/  HADD2.F32 R22, -RZ, R23.H0_H0 ;  /* 0x20000017ff167230 */ /* 0x000fc40000004100 */
[----:B------:R-:W-:Y:S01]  /*27f0*/  FFMA.FTZ R64, R64, R85, R55 ;  /* 0x0000005540407223 */ /* 0x000fe20000010037 */
[----:B------:R-:W-:Y:S02]  /*2800*/  HADD2.F32 R42, -RZ, R43.H0_H0 ;  /* 0x2000002bff2a7230 */ /* 0x000fe40000004100 */
[----:B------:R-:W-:Y:S01]  /*2810*/  FFMA.FTZ R89, R89, R92, R40 ;  /* 0x0000005c59597223 */ /* 0x000fe20000010028 */
[----:B------:R-:W-:Y:S01]  /*2820*/  FFMA.FTZ R50, R50, R77, R49 ;  /* 0x0000004d32327223 */ /* 0x000fe20000010031 */
[----:B------:R-:W-:Y:S02]  /*2830*/  HADD2.F32 R23, -RZ, R23.H1_H1 ;  /* 0x30000017ff177230 */ /* 0x000fe40000004100 */
[----:B------:R-:W-:Y:S01]  /*2840*/  FFMA.FTZ R18, R18, R73, R17 ;  /* 0x0000004912127223 */ /* 0x000fe20000010011 */
[----:B------:R-:W-:Y:S02]  /*2850*/  HADD2.F32 R43, -RZ, R43.H1_H1 ;  /* 0x3000002bff2b7230 */ /* 0x000fe40000004100 */
[----:B------:R-:W-:Y:S01]  /*2860*/  FFMA.FTZ R63, R63, R34, R64 ;  /* 0x000000223f3f7223 */ /* 0x000fe20000010040 */
[----:B------:R-:W-:Y:S01]  /*2870*/  FFMA.FTZ R22, R22, R42, R89 ;  /* 0x0000002a16167223 */ /* 0x000fe20000010059 */
[----:B------:R-:W-:Y:S01]  /*2880*/  FFMA.FTZ R50, R51, R56, R50 ;  /* 0x0000003833327223 */ /* 0x000fe20000010032 */
[----:B------:R-:W-:Y:S01]  /*2890*/  FFMA.FTZ R18, R19, R74, R18 ;  /* 0x0000004a13127223 */ /* 0x000fe20000010012 */
[----:B------:R-:W-:Y:S01]  /*28a0*/  FFMA.FTZ R63, R66, R87, R63 ;  /* 0x00000057423f7223 */ /* 0x000fe2000001003f */
[----:B------:R-:W-:-:S02]  /*28b0*/  FFMA.FTZ R22, R23, R43, R22 ;  /* 0x0000002b17167223 */ /* 0x000fc40000010016 */
[----:B------:R-:W1:Y:S04]  /*28c0*/  SHFL.BFLY PT, R5, R50, 0x8, 0x1f ;  /* 0x0d001f0032057f89 */ /* 0x000e6800000e0000 */
[----:B------:R-:W2:Y:S04]  /*28d0*/  SHFL.BFLY PT, R3, R18, 0x8, 0x1f ;  /* 0x0d001f0012037f89 */ /* 0x000ea800000e0000 */
[----:B------:R-:W3:Y:S04]  /*28e0*/  SHFL.BFLY PT, R0, R63, 0x8, 0x1f ;  /* 0x0d001f003f007f89 */ /* 0x000ee800000e0000 */
[----:B------:R-:W4:Y:S01]  /*28f0*/  SHFL.BFLY PT, R7, R22, 0x8, 0x1f ;  /* 0x0d001f0016077f89 */ /* 0x000f2200000e0000 */
[----:B-1----:R-:W-:Y:S01]  /*2900*/  FADD.FTZ R2, R50, R5 ;  /* 0x0000000532027221 */ /* 0x002fe20000010000 */
[----:B--2---:R-:W-:-:S04]  /*2910*/  FADD.FTZ R3, R18, R3 ;  /* 0x0000000312037221 */ /* 0x004fc80000010000 */
[----:B------:R-:W1:Y:S01]  /*2920*/  SHFL.BFLY PT, R5, R2, 0x4, 0x1f ;  /* 0x0c801f0002057f89 */ /* 0x000e6200000e0000 */
[----:B---3--:R-:W-:-:S03]  /*2930*/  FADD.FTZ R6, R63, R0 ;  /* 0x000000003f067221 */ /* 0x008fc60000010000 */
[----:B------:R-:W2:Y:S01]  /*2940*/  SHFL.BFLY PT, R0, R3, 0x4, 0x1f ;  /* 0x0c801f0003007f89 */ /* 0x000ea200000e0000 */
[----:B----4-:R-:W-:-:S03]  /*2950*/  FADD.FTZ R9, R22, R7 ;  /* 0x0000000716097221 */ /* 0x010fc60000010000 */
[----:B------:R-:W3:Y:S04]  /*2960*/  SHFL.BFLY PT, R7, R6, 0x4, 0x1f ;  /* 0x0c801f0006077f89 */ /* 0x000ee800000e0000 */
[----:B------:R-:W4:Y:S01]  /*2970*/  SHFL.BFLY PT, R10, R9, 0x4, 0x1f ;  /* 0x0c801f00090a7f89 */ /* 0x000f2200000e0000 */
[----:B-1----:R-:W-:Y:S01]  /*2980*/  FADD.FTZ R4, R2, R5 ;  /* 0x0000000502047221 */ /* 0x002fe20000010000 */
[----:B--2---:R-:W-:Y:S01]  /*2990*/  FADD.FTZ R0, R3, R0 ;  /* 0x0000000003007221 */ /* 0x004fe20000010000 */
[----:B---3--:R-:W-:-:S04]  /*29a0*/  FADD.FTZ R8, R6, R7 ;  /* 0x0000000706087221 */ /* 0x008fc80000010000 */
[----:B------:R-:W1:Y:S01]  /*29b0*/  SHFL.BFLY PT, R5, R0, 0x2, 0x1f ;  /* 0x0c401f0000057f89 */ /* 0x000e6200000e0000 */
[----:B----4-:R-:W-:-:S03]  /*29c0*/  FADD.FTZ R11, R9, R10 ;  /* 0x0000000a090b7221 */ /* 0x010fc60000010000 */
[----:B------:R-:W2:Y:S04]  /*29d0*/  SHFL.BFLY PT, R7, R4, 0x2, 0x1f ;  /* 0x0c401f0004077f89 */ /* 0x000ea800000e0000 */
[----:B------:R-:W3:Y:S04]  /*29e0*/  SHFL.BFLY PT, R3, R8, 0x2, 0x1f ;  /* 0x0c401f0008037f89 */ /* 0x000ee800000e0000 */
[----:B------:R-:W4:Y:S01]  /*29f0*/  SHFL.BFLY PT, R2, R11, 0x2, 0x1f ;  /* 0x0c401f000b027f89 */ /* 0x000f2200000e0000 */
[----:B-1----:R-:W-:Y:S01]  /*2a00*/  FADD.FTZ R5, R0, R5 ;  /* 0x0000000500057221 */ /* 0x002fe20000010000 */
[----:B--2---:R-:W-:Y:S01]  /*2a10*/  FADD.FTZ R7, R4, R7 ;  /* 0x0000000704077221 */ /* 0x004fe20000010000 */
[----:B0-----:R-:W-:Y:S01]  /*2a20*/  SHF.R.S32.HI R4, RZ, 0x1f, R13 ;  /* 0x0000001fff047819 */ /* 0x001fe2000001140d */
[----:B---3--:R-:W-:-:S03]  /*2a30*/  FADD.FTZ R3, R8, R3 ;  /* 0x0000000308037221 */ /* 0x008fc60000010000 */
[-C--:B------:R-:W-:Y:S01]  /*2a40*/  LEA.HI R4, R4, R13.reuse, RZ, 0x4 ;  /* 0x0000000d04047211 */ /* 0x080fe200078f20ff */
[----:B------:R-:W0:Y:S01]  /*2a50*/  SHFL.BFLY PT, R6, R7, 0x1, 0x1f ;  /* 0x0c201f0007067f89 */ /* 0x000e2200000e0000 */
[----:B----4-:R-:W-:Y:S02]  /*2a60*/  FADD.FTZ R9, R11, R2 ;  /* 0x000000020b097221 */ /* 0x010fe40000010000 */
[----:B------:R-:W-:Y:S01]  /*2a70*/  LOP3.LUT R8, R4, 0xfffffff0, RZ, 0xc0, !PT ;  /* 0xfffffff004087812 */ /* 0x000fe200078ec0ff */
[----:B------:R-:W1:Y:S03]  /*2a80*/  SHFL.BFLY PT, R2, R5, 0x1, 0x1f ;  /* 0x0c201f0005027f89 */ /* 0x000e6600000e0000 */
[----:B------:R-:W-:Y:S01]  /*2a90*/  IADD3 R8, -R8, R13, RZ ;  /* 0x0000000d08087210 */ /* 0x000fe20007ffe1ff */
[----:B------:R-:W2:Y:S03]  /*2aa0*/  SHFL.BFLY PT, R10, R3, 0x1, 0x1f ;  /* 0x0c201f00030a7f89 */ /* 0x000ea600000e0000 */
[----:B------:R-:W-:Y:S01]  /*2ab0*/  ISETP.NE.AND P0, PT, R8, RZ, PT ;  /* 0x000000ff0800720c */ /* 0x000fe20003f05270 */
[----:B------:R-:W3:Y:S01]  /*2ac0*/  SHFL.BFLY PT, R0, R9, 0x1, 0x1f ;  /* 0x0c201f0009007f89 */ /* 0x000ee200000e0000 */
[----:B0-----:R-:W-:Y:S01]  /*2ad0*/  FADD.FTZ R6, R7, R6 ;  /* 0x0000000607067221 */ /* 0x001fe20000010000 */
[----:B-1----:R-:W-:Y:S01]  /*2ae0*/  FADD.FTZ R8, R5, R2 ;  /* 0x0000000205087221 */ /* 0x002fe20000010000 */
[----:B--2---:R-:W-:Y:S01]  /*2af0*/  FADD.FTZ R10, R3, R10 ;  /* 0x0000000a030a7221 */ /* 0x004fe20000010000 */
[----:B---3--:R-:W-:-:S08]  /*2b00*/  FADD.FTZ R11, R9, R0 ;  /* 0x00000000090b7221 */ /* 0x008fd00000010000 */
[----:B------:R-:W-:Y:S05]  /*2b10*/  @P0 BRA `(.L_x_122) ;  /* 0x0000000000900947 */ /* 0x000fea0003800000 */
[----:B------:R-:W-:Y:S01]  /*2b20*/  USHF.R.S32.HI UR7, URZ, 0x1f, UR4 ;  /* 0x0000001f3f077899 */ /* 0x000fe20008011404 */
[----:B------:R-:W-:Y:S01]  /*2b30*/  SHF.R.S32.HI R0, RZ, 0x4, R4 ;  /* 0x00000004ff007819 */ /* 0x000fe20000011404 */
[----:B------:R-:W-:Y:S01]  /*2b40*/  UIADD3 UR6, UP0, UR18, UR4, URZ ;  /* 0x0000000412067290 */ /* 0x000fe2000ff1e03f */
[----:B------:R-:W-:Y:S01]  /*2b50*/  ULDC.64 UR14, c[0x0][0x278] ;  /* 0x00009e00000e7ab9 */ /* 0x000fe20000000a00 */
[----:B------:R-:W-:Y:S01]  /*2b60*/  UIMAD UR20, UR13, -0x40, UR8 ;  /* 0xffffffc00d1478a4 */ /* 0x000fe2000f8e0208 */
[----:B------:R-:W-:Y:S01]  /*2b70*/  SHF.R.S32.HI R4, RZ, 0x1f, R0 ;  /* 0x0000001fff047819 */ /* 0x000fe20000011400 */
[----:B------:R-:W-:Y:S01]  /*2b80*/  ULEA.HI.X.SX32 UR7, UR18, UR7, 0x1, UP0 ;  /* 0x0000000712077291 */ /* 0x000fe200080f0e3f */
[C---:B------:R-:W-:Y:S01]  /*2b90*/  IADD3 R7, R0.reuse, 0x10, RZ ;  /* 0x0000001000077810 */ /* 0x040fe20007ffe0ff */
[----:B------:R-:W-:Y:S02]  /*2ba0*/  UIMAD UR9, UR19, UR14, URZ ;  /* 0x0000000e130972a4 */ /* 0x000fe4000f8e023f */
[----:B------:R-:W-:Y:S01]  /*2bb0*/  UIMAD.WIDE.U32 UR6, UR16, UR14, UR6 ;  /* 0x0000000e100672a5 */ /* 0x000fe2000f8e0006 */
[----:B------:R-:W-:Y:S01]  /*2bc0*/  ISETP.GE.AND P3, PT, R0, UR20, PT ;  /* 0x0000001400007c0c */ /* 0x000fe2000bf66270 */
[----:B------:R-:W-:Y:S01]  /*2bd0*/  UIMAD UR9, UR16, UR15, UR9 ;  /* 0x0000000f100972a4 */ /* 0x000fe2000f8e0209 */
[----:B------:R-:W-:-:S02]  /*2be0*/  ISETP.GE.AND P2, PT, R7, UR20, PT ;  /* 0x0000001407007c0c */ /* 0x000fc4000bf46270 */
[----:B------:R-:W-:Y:S01]  /*2bf0*/  ULDC.64 UR14, c[0x0][0x280] ;  /* 0x0000a000000e7ab9 */ /* 0x000fe20000000a00 */
[----:B------:R-:W-:Y:S01]  /*2c00*/  UIADD3 UR7, UR7, UR9, URZ ;  /* 0x0000000907077290 */ /* 0x000fe2000fffe03f */
[----:B------:R-:W-:Y:S01]  /*2c10*/  FSEL R7, R6, RZ, !P2 ;  /* 0x000000ff06077208 */ /* 0x000fe20005000000 */
[----:B------:R-:W-:Y:S02]  /*2c20*/  UIMAD UR9, UR5, UR14, URZ ;  /* 0x0000000e050972a4 */ /* 0x000fe4000f8e023f */
[----:B------:R-:W-:Y:S02]  /*2c30*/  UIMAD.WIDE.U32 UR6, UR17, UR14, UR6 ;  /* 0x0000000e110672a5 */ /* 0x000fe4000f8e0006 */
[----:B------:R-:W-:-:S03]  /*2c40*/  UIMAD UR9, UR17, UR15, UR9 ;  /* 0x0000000f110972a4 */ /* 0x000fc6000f8e0209 */
[----:B------:R-:W-:Y:S01]  /*2c50*/  ULDC.64 UR14, c[0x0][0x260] ;  /* 0x00009800000e7ab9 */ /* 0x000fe20000000a00 */
[----:B------:R-:W-:Y:S02]  /*2c60*/  IADD3 R3, P0, R0, UR6, RZ ;  /* 0x0000000600037c10 */ /* 0x000fe4000ff1e0ff */
[----:B------:R-:W-:Y:S02]  /*2c70*/  MOV R5, UR9 ;  /* 0x0000000900057c02 */ /* 0x000fe40008000f00 */
[----:B------:R-:W-:Y:S02]  /*2c80*/  LEA R2, P4, R3, UR14, 0x2 ;  /* 0x0000000e03027c11 */ /* 0x000fe4000f8810ff */
[----:B------:R-:W-:Y:S02]  /*2c90*/  IADD3.X R4, R4, UR7, R5, P0, !PT ;  /* 0x0000000704047c10 */ /* 0x000fe400087fe405 */
[C---:B------:R-:W-:Y:S02]  /*2ca0*/  IADD3 R5, R0.reuse, 0x20, RZ ;  /* 0x0000002000057810 */ /* 0x040fe40007ffe0ff */
[----:B------:R-:W-:-:S02]  /*2cb0*/  IADD3 R0, R0, 0x30, RZ ;  /* 0x0000003000007810 */ /* 0x000fc40007ffe0ff */
[----:B------:R-:W-:Y:S02]  /*2cc0*/  ISETP.GE.AND P1, PT, R5, UR20, PT ;  /* 0x0000001405007c0c */ /* 0x000fe4000bf26270 */
[----:B------:R-:W-:Y:S02]  /*2cd0*/  ISETP.GE.AND P0, PT, R0, UR20, PT ;  /* 0x0000001400007c0c */ /* 0x000fe4000bf06270 */
[----:B------:R-:W-:Y:S02]  /*2ce0*/  LEA.HI.X R3, R3, UR15, R4, 0x2, P4 ;  /* 0x0000000f03037c11 */ /* 0x000fe4000a0f1404 */
[----:B------:R-:W-:Y:S02]  /*2cf0*/  FSEL R5, R8, RZ, !P3 ;  /* 0x000000ff08057208 */ /* 0x000fe40005800000 */
[----:B------:R-:W-:Y:S01]  /*2d00*/  FSEL R9, R10, RZ, !P1 ;  /* 0x000000ff0a097208 */ /* 0x000fe20004800000 */
[----:B------:R0:W-:Y:S01]  /*2d10*/  STG.E desc[UR10][R2.64+0x40], R7 ;  /* 0x0000400702007986 */ /* 0x0001e2000c10190a */
[----:B------:R-:W-:-:S03]  /*2d20*/  FSEL R11, R11, RZ, !P0 ;  /* 0x000000ff0b0b7208 */ /* 0x000fc60004000000 */
[----:B------:R0:W-:Y:S04]  /*2d30*/  STG.E desc[UR10][R2.64], R5 ;  /* 0x0000000502007986 */ /* 0x0001e8000c10190a */
[----:B------:R0:W-:Y:S04]  /*2d40*/  STG.E desc[UR10][R2.64+0x80], R9 ;  /* 0x0000800902007986 */ /* 0x0001e8000c10190a */
[----:B------:R0:W-:Y:S02]  /*2d50*/  STG.E desc[UR10][R2.64+0xc0], R11 ;  /* 0x0000c00b02007986 */ /* 0x0001e4000c10190a */
.L_x_122:
[----:B------:R-:W-:Y:S05]  /*2d60*/  BSYNC B0 ;  /* 0x0000000000007941 */ /* 0x000fea0003800000 */
.L_x_121:
[----:B------:R-:W-:Y:S01]  /*2d70*/  UIADD3 UR8, UR8, 0x3f, URZ ;  /* 0x0000003f08087890 */ /* 0x000fe2000fffe03f */
[----:B0-----:R-:W0:Y:S01]  /*2d80*/  LDC.64 R6, c[0x0][0x2d0] ;  /* 0x0000b400ff067b82 */ /* 0x001e220000000a00 */
[----:B------:R-:W-:Y:S02]  /*2d90*/  BSSY B0, `(.L_x_123) ;  /* 0x0000022000007945 */ /* 0x000fe40003800000 */
[----:B------:R-:W-:Y:S02]  /*2da0*/  USHF.R.S32.HI UR6, URZ, 0x1f, UR8 ;  /* 0x0000001f3f067899 */ /* 0x000fe40008011408 */
[----:B------:R-:W-:Y:S02]  /*2db0*/  UIMAD UR7, UR13, -0x40, UR8 ;  /* 0xffffffc00d0778a4 */ /* 0x000fe4000f8e0208 */
[----:B------:R-:W-:-:S04]  /*2dc0*/  ULEA.HI UR6, UR6, UR8, URZ, 0x6 ;  /* 0x0000000806067291 */ /* 0x000fc8000f8f303f */
[----:B------:R-:W-:-:S04]  /*2dd0*/  ULOP3.LUT UR6, UR6, 0xffffffc0, URZ, 0xc0, !UPT ;  /* 0xffffffc006067892 */ /* 0x000fc8000f8ec03f */
[----:B------:R-:W-:-:S06]  /*2de0*/  UIADD3 UR6, UR7, UR6, -UR8 ;  /* 0x0000000607067290 */ /* 0x000fcc000fffe808 */
[----:B------:R-:W-:-:S04]  /*2df0*/  ISETP.GE.AND P0, PT, R13, UR6, PT ;  /* 0x000000060d007c0c */ /* 0x000fc8000bf06270 */
[----:B------:R-:W-:-:S13]  /*2e00*/  ISETP.GT.OR P0, PT, R13, 0x3f, P0 ;  /* 0x0000003f0d00780c */ /* 0x000fda0000704670 */
[----:B------:R-:W-:Y:S05]  /*2e10*/  @P0 BRA `(.L_x_124) ;  /* 0x0000000000640947 */ /* 0x000fea0003800000 */
[----:B------:R-:W1:Y:S01]  /*2e20*/  LDC.64 R4, c[0x0][0x2a8] ;  /* 0x0000aa00ff047b82 */ /* 0x000e620000000a00 */
[----:B------:R-:W-:Y:S01]  /*2e30*/  USHF.R.S32.HI UR6, URZ, 0x1f, UR18 ;  /* 0x0000001f3f067899 */ /* 0x000fe20008011412 */
[----:B------:R-:W-:Y:S01]  /*2e40*/  MOV R2, UR4 ;  /* 0x0000000400027c02 */ /* 0x000fe20008000f00 */
[----:B------:R-:W-:Y:S01]  /*2e50*/  USHF.R.S32.HI UR7, URZ, 0x1f, UR4 ;  /* 0x0000001f3f077899 */ /* 0x000fe20008011404 */
[--C-:B------:R-:W-:Y:S01]  /*2e60*/  SHF.R.S32.HI R3, RZ, 0x1f, R13.reuse ;  /* 0x0000001fff037819 */ /* 0x100fe2000001140d */
[----:B------:R-:W-:Y:S01]  /*2e70*/  ULDC.64 UR8, c[0x0][0x2b0] ;  /* 0x0000ac0000087ab9 */ /* 0x000fe20000000a00 */
[----:B------:R-:W-:Y:S02]  /*2e80*/  IADD3 R2, P0, P1, R2, UR18, R13 ;  /* 0x0000001202027c10 */ /* 0x000fe4000f91e00d */
[----:B------:R-:W-:Y:S01]  /*2e90*/  MOV R8, UR6 ;  /* 0x0000000600087c02 */ /* 0x000fe20008000f00 */
[----:B------:R-:W-:-:S03]  /*2ea0*/  UIMAD UR6, UR5, UR8, URZ ;  /* 0x00000008050672a4 */ /* 0x000fc6000f8e023f */
[----:B------:R-:W-:Y:S01]  /*2eb0*/  IADD3.X R3, R8, UR7, R3, P0, P1 ;  /* 0x0000000708037c10 */ /* 0x000fe200087e2403 */
[----:B------:R-:W-:Y:S01]  /*2ec0*/  UIMAD UR6, UR17, UR9, UR6 ;  /* 0x00000009110672a4 */ /* 0x000fe2000f8e0206 */
[----:B------:R-:W-:Y:S01]  /*2ed0*/  FSETP.NEU.FTZ.AND P0, PT, R12, -INF , PT ;  /* 0xff8000000c00780b */ /* 0x000fe20003f1d000 */
[C---:B-1----:R-:W-:Y:S02]  /*2ee0*/  IMAD R0, R4.reuse, UR19, RZ ;  /* 0x0000001304007c24 */ /* 0x042fe4000f8e02ff */
[----:B------:R-:W-:-:S04]  /*2ef0*/  IMAD.WIDE.U32 R2, R4, UR16, R2 ;  /* 0x0000001004027c25 */ /* 0x000fc8000f8e0002 */
[----:B------:R-:W-:Y:S02]  /*2f00*/  IMAD R5, R5, UR16, R0 ;  /* 0x0000001005057c24 */ /* 0x000fe4000f8e0200 */
[----:B------:R-:W-:-:S03]  /*2f10*/  FMUL.FTZ R0, R12, 1.4426950216293334961 ;  /* 0x3fb8aa3b0c007820 */ /* 0x000fc60000410000 */
[----:B------:R-:W-:Y:S02]  /*2f20*/  IADD3 R3, R3, R5, RZ ;  /* 0x0000000503037210 */ /* 0x000fe40007ffe0ff */
[----:B------:R-:W-:Y:S01]  /*2f30*/  MOV R5, UR8 ;  /* 0x0000000800057c02 */ /* 0x000fe20008000f00 */
[----:B------:R-:W-:-:S04]  /*2f40*/  ULDC.64 UR8, c[0x0][0x2a0] ;  /* 0x0000a80000087ab9 */ /* 0x000fc80000000a00 */
[----:B------:R-:W-:-:S05]  /*2f50*/  IMAD.WIDE.U32 R2, R5, UR17, R2 ;  /* 0x0000001105027c25 */ /* 0x000fca000f8e0002 */
[----:B------:R-:W-:Y:S02]  /*2f60*/  IADD3 R3, R3, UR6, RZ ;  /* 0x0000000603037c10 */ /* 0x000fe4000fffe0ff */
[----:B------:R-:W-:-:S04]  /*2f70*/  LEA R4, P1, R2, UR8, 0x2 ;  /* 0x0000000802047c11 */ /* 0x000fc8000f8210ff */
[----:B------:R-:W-:Y:S02]  /*2f80*/  LEA.HI.X R5, R2, UR9, R3, 0x2, P1 ;  /* 0x0000000902057c11 */ /* 0x000fe400088f1403 */
[----:B------:R-:W-:-:S05]  /*2f90*/  FSEL R3, R0, RZ, P0 ;  /* 0x000000ff00037208 */ /* 0x000fca0000000000 */
[----:B------:R1:W-:Y:S02]  /*2fa0*/  STG.E desc[UR10][R4.64], R3 ;  /* 0x0000000304007986 */ /* 0x0003e4000c10190a */
.L_x_124:
[----:B------:R-:W-:Y:S05]  /*2fb0*/  BSYNC B0 ;  /* 0x0000000000007941 */ /* 0x000fea0003800000 */
.L_x_123:
[----:B------:R-:W-:Y:S01]  /*2fc0*/  USHF.L.U32 UR7, UR13, 0xe, URZ ;  /* 0x0000000e0d077899 */ /* 0x000fe2000800063f */
[----:B------:R-:W-:Y:S01]  /*2fd0*/  SHF.L.U32 R0, R13, 0x2, RZ ;  /* 0x000000020d007819 */ /* 0x000fe200000006ff */
[----:B------:R-:W-:Y:S01]  /*2fe0*/  USHF.L.U32 UR6, UR4, 0x8, URZ ;  /* 0x0000000804067899 */ /* 0x000fe2000800063f */
[----:B01----:R-:W-:Y:S01]  /*2ff0*/  IMAD R4, R6, UR19, RZ ;  /* 0x0000001306047c24 */ /* 0x003fe2000f8e02ff */
[----:B------:R-:W-:Y:S02]  /*3000*/  USHF.R.S32.HI UR8, URZ, 0x1f, UR7 ;  /* 0x0000001f3f087899 */ /* 0x000fe40008011407 */
[----:B------:R-:W-:Y:S01]  /*3010*/  MOV R3, UR7 ;  /* 0x0000000700037c02 */ /* 0x000fe20008000f00 */
[----:B------:R-:W-:Y:S01]  /*3020*/  USHF.R.S32.HI UR7, URZ, 0x1f, UR6 ;  /* 0x0000001f3f077899 */ /* 0x000fe20008011406 */
[----:B------:R-:W-:Y:S01]  /*3030*/  IMAD R5, R7, UR16, R4 ;  /* 0x0000001007057c24 */ /* 0x000fe2000f8e0204 */
[----:B------:R-:W-:Y:S01]  /*3040*/  ULDC.64 UR14, c[0x0][0x2e8] ;  /* 0x0000ba00000e7ab9 */ /* 0x000fe20000000a00 */
[----:B------:R-:W-:-:S02]  /*3050*/  IADD3 R2, P0, P1, R0, UR6, R3 ;  /* 0x0000000600027c10 */ /* 0x000fc4000f91e003 */
[----:B------:R-:W-:Y:S02]  /*3060*/  SHF.R.S32.HI R0, RZ, 0x1f, R0 ;  /* 0x0000001fff007819 */ /* 0x000fe40000011400 */
[----:B------:R-:W-:Y:S01]  /*3070*/  MOV R3, UR8 ;  /* 0x0000000800037c02 */ /* 0x000fe20008000f00 */
[----:B------:R-:W-:Y:S02]  /*3080*/  ULDC.64 UR8, c[0x0][0x2d8] ;  /* 0x0000b60000087ab9 */ /* 0x000fe40000000a00 */
[----:B------:R-:W-:Y:S01]  /*3090*/  UIMAD UR6, UR5, UR8, URZ ;  /* 0x00000008050672a4 */ /* 0x000fe2000f8e023f */
[----:B------:R-:W-:Y:S02]  /*30a0*/  IADD3.X R3, R0, UR7, R3, P0, P1 ;  /* 0x0000000700037c10 */ /* 0x000fe400087e2403 */
[----:B------:R-:W-:Y:S01]  /*30b0*/  ISETP.NE.U32.AND P0, PT, RZ, UR14, PT ;  /* 0x0000000eff007c0c */ /* 0x000fe2000bf05070 */
[----:B------:R-:W-:Y:S01]  /*30c0*/  UIMAD UR6, UR17, UR9, UR6 ;  /* 0x00000009110672a4 */ /* 0x000fe2000f8e0206 */
[----:B------:R-:W-:-:S02]  /*30d0*/  IMAD.WIDE.U32 R2, R6, UR16, R2 ;  /* 0x0000001006027c25 */ /* 0x000fc4000f8e0002 */
[----:B------:R-:W-:-:S03]  /*30e0*/  ISETP.NE.AND.EX P0, PT, RZ, UR15, PT, P0 ;  /* 0x0000000fff007c0c */ /* 0x000fc6000bf05300 */
[----:B------:R-:W-:Y:S02]  /*30f0*/  IADD3 R3, R3, R5, RZ ;  /* 0x0000000503037210 */ /* 0x000fe40007ffe0ff */
[----:B------:R-:W-:Y:S01]  /*3100*/  MOV R5, UR8 ;  /* 0x0000000800057c02 */ /* 0x000fe20008000f00 */
[----:B------:R-:W-:Y:S01]  /*3110*/  ULDC.64 UR8, c[0x0][0x2b8] ;  /* 0x0000ae0000087ab9 */ /* 0x000fe20000000a00 */
[----:B------:R-:W-:-:S03]  /*3120*/  ISETP.NE.OR P0, PT, R13, RZ, !P0 ;  /* 0x000000ff0d00720c */ /* 0x000fc60004705670 */
[----:B------:R-:W-:-:S05]  /*3130*/  IMAD.WIDE.U32 R2, R5, UR17, R2 ;  /* 0x0000001105027c25 */ /* 0x000fca000f8e0002 */
[----:B------:R-:W-:Y:S02]  /*3140*/  IADD3 R3, R3, UR6, RZ ;  /* 0x0000000603037c10 */ /* 0x000fe4000fffe0ff */
[----:B------:R-:W-:-:S04]  /*3150*/  LEA R4, P1, R2, UR8, 0x2 ;  /* 0x0000000802047c11 */ /* 0x000fc8000f8210ff */
        /* <DEDUP_REMOVED lines=18> */
[----:B------:R-:W-:Y:S01]  /*3280*/  ULDC UR4, c[0x0][0x2e0] ;  /* 0x0000b80000047ab9 */ /* 0x000fe20000000800 */
[----:B------:R-:W-:Y:S01]  /*3290*/  ULDC UR6, c[0x0][0x220] ;  /* 0x0000880000067ab9 */ /* 0x000fe20000000800 */
[----:B------:R-:W-:-:S04]  /*32a0*/  UIMAD UR4, UR13, UR4, UR12 ;  /* 0x000000040d0472a4 */ /* 0x000fc8000f8e020c */
[----:B------:R-:W-:-:S03]  /*32b0*/  UIMAD UR6, UR4, UR6, UR16 ;  /* 0x00000006040672a4 */ /* 0x000fc6000f8e0210 */
[----:B------:R-:W-:Y:S02]  /*32c0*/  ULDC.64 UR4, c[0x0][0x2e8] ;  /* 0x0000ba0000047ab9 */ /* 0x000fe40000000a00 */
[----:B------:R-:W-:-:S06]  /*32d0*/  UIMAD.WIDE UR4, UR6, 0x4, UR4 ;  /* 0x00000004060478a5 */ /* 0x000fcc000f8e0204 */
[----:B------:R-:W-:Y:S02]  /*32e0*/  MOV R2, UR4 ;  /* 0x0000000400027c02 */ /* 0x000fe40008000f00 */
[----:B------:R-:W-:-:S05]  /*32f0*/  MOV R3, UR5 ;  /* 0x0000000500037c02 */ /* 0x000fca0008000f00 */
[----:B------:R-:W-:Y:S01]  /*3300*/  STG.E desc[UR10][R2.64], RZ ;  /* 0x000000ff02007986 */ /* 0x000fe2000c10190a */
[----:B------:R-:W-:Y:S05]  /*3310*/  EXIT ;  /* 0x000000000000794d */ /* 0x000fea0003800000 */
.L_x_125:
        /* <DEDUP_REMOVED lines=14> */
.L_x_155:


//--------------------- .nv.shared._ZN7cutlass13device_kernelIN5flash19enable_sm80_to_sm89INS1_16FlashAttnBwdSm80INS1_25CollectiveMainloopBwdSm80ILi1ELi1EN4cute5tupleIJNS5_1CILi32EEENS7_ILi64EEENS7_ILi256EEEEEENS_6half_tEfNS_4arch4Sm80ELb0ELb0ELb1ELb0ELb0ELb0ELb0ELb0ELi2ELi2ELi2ELi1ELb1EEENS1_21CollectiveEpilogueBwdISB_SC_SE_Li256ELb0ELb0ELi4EEENS1_19SingleTileSchedulerILb0ELb0ELb0ELi64EEEEEEEEEvNT_6ParamsE --------------------------
	.section	.nv.shared._ZN7cutlass13device_kernelIN5flash19enable_sm80_to_sm89INS1_16FlashAttnBwdSm80INS1_25CollectiveMainloopBwdSm80ILi1ELi1EN4cute5tupleIJNS5_1CILi32EEENS7_ILi64EEENS7_ILi256EEEEEENS_6half_tEfNS_4arch4Sm80ELb0ELb0ELb1ELb0ELb0ELb0ELb0ELb0ELi2ELi2ELi2ELi1ELb1EEENS1_21CollectiveEpilogueBwdISB_SC_SE_Li256ELb0ELb0ELi4EEENS1_19SingleTileSchedulerILb0ELb0ELb0ELi64EEEEEEEEEvNT_6ParamsE,"aw",@nobits
	.sectionflags	@""
	.align	16
	.zero		1024


//--------------------- .nv.shared.reserved.0     --------------------------
	.section	.nv.shared.reserved.0,"aw",@nobits
	.weak		__nv_reservedSMEM_offset_0_alias
	.size		__nv_reservedSMEM_offset_0_alias, 0, 0
	.other		__nv_reservedSMEM_offset_0_alias,@"STO_CUDA_RESERVED_SHARED STV_DEFAULT"
__nv_reservedSMEM_offset_0_alias:
	.zero		0


//--------------------- .nv.global                --------------------------
	.section	.nv.global,"aw",@nobits
.nv.global:
	.type		_ZN74_INTERNAL_47d7184e_38_flash_bwd_hdim256_fp16_softcap_sm80_cu_8e232a79_32414cute1_E,@object
	.size		_ZN74_INTERNAL_47d7184e_38_flash_bwd_hdim256_fp16_softcap_sm80_cu_8e232a79_32414cute1_E,(_ZN74_INTERNAL_47d7184e_38_flash_bwd_hdim256_fp16_softcap_sm80_cu_8e232a79_32414cuda3std3__45__cpo6cbeginE - _ZN74_INTERNAL_47d7184e_38_flash_bwd_hdim256_fp16_softcap_sm80_cu_8e232a79_32414cute1_E)
_ZN74_INTERNAL_47d7184e_38_flash_bwd_hdim256_fp16_softcap_sm80_cu_8e232a79_32414cute1_E:
	.zero		1
	.type		_ZN74_INTERNAL_47d7184e_38_flash_bwd_hdim256_fp16_softcap_sm80_cu_8e232a79_32414cuda3std3__45__cpo6cbeginE,@object
	.size		_ZN74_INTERNAL_47d7184e_38_flash_bwd_hdim256_fp16_softcap_sm80_cu_8e232a79_32414cuda3std3__45__cpo6cbeginE,(_ZN74_INTERNAL_47d7184e_38_flash_bwd_hdim256_fp16_softcap_sm80_cu_8e232a79_32414cuda3std3__48in_placeE - _ZN74_INTERNAL_47d7184e_38_flash_bwd_hdim256_fp16_softcap_sm80_cu_8e232a79_32414cuda3std3__45__cpo6cbeginE)
_ZN74_INTERNAL_47d7184e_38_flash_bwd_hdim256_fp16_softcap_sm80_cu_8e232a79_32414cuda3std3__45__cpo6cbeginE:
	.zero		1
	.type		_ZN74_INTERNAL_47d7184e_38_flash_bwd_hdim256_fp16_softcap_sm80_cu_8e232a79_32414cuda3std3__48in_placeE,@object
	.size		_ZN74_INTERNAL_47d7184e_38_flash_bwd_hdim256_fp16_softcap_sm80_cu_8e232a79_32414cuda3std3__48in_placeE,(_ZN74_INTERNAL_47d7184e_38_flash_bwd_hdim256_fp16_softcap_sm80_cu_8e232a79_32414cuda3std6ranges3__45__cpo9iter_moveE - _ZN74_INTERNAL_47d7184e_38_flash_bwd_hdim256_fp16_softcap_sm80_cu_8e232a79_32414cuda3std3__48in_placeE)
_ZN74_INTERNAL_47d7184e_38_flash_bwd_hdim256_fp16_softcap_sm80_cu_8e232a79_32414cuda3std3__48in_placeE:
	.zero		1
	.type		_ZN74_INTERNAL_47d7184e_38_flash_bwd_hdim256_fp16_softcap_sm80_cu_8e232a79_32414cuda3std6ranges3__45__cpo9iter_moveE,@object
	.size		_ZN74_INTERNAL_47d7184e_38_flash_bwd_hdim256_fp16_softcap_sm80_cu_8e232a79_32414cuda3std6ranges3__45__cpo9iter_moveE,(_ZN74_INTERNAL_47d7184e_38_flash_bwd_hdim256_fp16_softcap_sm80_cu_8e232a79_32414cuda3std3__45__cpo5beginE - _ZN74_INTERNAL_47d7184e_38_flash_bwd_hdim256_fp16_softcap_sm80_cu_8e232a79_32414cuda3std6ranges3__45__cpo9iter_moveE)
_ZN74_INTERNAL_47d7184e_38_flash_bwd_hdim256_fp16_softcap_sm80_cu_8e232a79_32414cuda3std6ranges3__45__cpo9iter_moveE:
	.zero		1
	.type		_ZN74_INTERNAL_47d7184e_38_flash_bwd_hdim256_fp16_softcap_sm80_cu_8e232a79_32414cuda3std3__45__cpo5beginE,@object
	.size		_ZN74_INTERNAL_47d7184e_38_flash_bwd_hdim256_fp16_softcap_sm80_cu_8e232a79_32414cuda3std3__45__cpo5beginE,(_ZN74_INTERNAL_47d7184e_38_flash_bwd_hdim256_fp16_softcap_sm80_cu_8e232a79_32414cuda3std3__476_GLOBAL__N__47d7184e_38_flash_bwd_hdim256_fp16_softcap_sm80_cu_8e232a79_32416ignoreE - _ZN74_INTERNAL_47d7184e_38_flash_bwd_hdim256_fp16_softcap_sm80_cu_8e232a79_32414cuda3std3__45__cpo5beginE)
_ZN74_INTERNAL_47d7184e_38_flash_bwd_hdim256_fp16_softcap_sm80_cu_8e232a79_32414cuda3std3__45__cpo5beginE:
	.zero		1
	.type		_ZN74_INTERNAL_47d7184e_38_flash_bwd_hdim256_fp16_softcap_sm80_cu_8e232a79_32414cuda3std3__476_GLOBAL__N__47d7184e_38_flash_bwd_hdim256_fp16_softcap_sm80_cu_8e232a79_32416ignoreE,@object
	.size		_ZN74_INTERNAL_47d7184e_38_flash_bwd_hdim256_fp16_softcap_sm80_cu_8e232a79_32414cuda3std3__476_GLOBAL__N__47d7184e_38_flash_bwd_hdim256_fp16_softcap_sm80_cu_8e232a79_32416ignoreE,(_ZN74_INTERNAL_47d7184e_38_flash_bwd_hdim256_fp16_softcap_sm80_cu_8e232a79_32414cute7productE - _ZN74_INTERNAL_47d7184e_38_flash_bwd_hdim256_fp16_softcap_sm80_cu_8e232a79_32414cuda3std3__476_GLOBAL__N__47d7184e_38_flash_bwd_hdim256_fp16_softcap_sm80_cu_8e232a79_32416ignoreE)
_ZN74_INTERNAL_47d7184e_38_flash_bwd_hdim256_fp16_softcap_sm80_cu_8e232a79_32414cuda3std3__476_GLOBAL__N__47d7184e_38_flash_bwd_hdim256_fp16_softcap_sm80_cu_8e232a79_32416ignoreE:
	.zero		1
	.type		_ZN74_INTERNAL_47d7184e_38_flash_bwd_hdim256_fp16_softcap_sm80_cu_8e232a79_32414cute7productE,@object
	.size		_ZN74_INTERNAL_47d7184e_38_flash_bwd_hdim256_fp16_softcap_sm80_cu_8e232a79_32414cute7productE,(_ZN74_INTERNAL_47d7184e_38_flash_bwd_hdim256_fp16_softcap_sm80_cu_8e232a79_32414cuda3std3__45__cpo3endE - _ZN74_INTERNAL_47d7184e_38_flash_bwd_hdim256_fp16_softcap_sm80_cu_8e232a79_32414cute7productE)
_ZN74_INTERNAL_47d7184e_38_flash_bwd_hdim256_fp16_softcap_sm80_cu_8e232a79_32414cute7productE:
	.zero		1
	.type		_ZN74_INTERNAL_47d7184e_38_flash_bwd_hdim256_fp16_softcap_sm80_cu_8e232a79_32414cuda3std3__45__cpo3endE,@object
	.size		_ZN74_INTERNAL_47d7184e_38_flash_bwd_hdim256_fp16_softcap_sm80_cu_8e232a79_32414cuda3std3__45__cpo3endE,(_ZN74_INTERNAL_47d7184e_38_flash_bwd_hdim256_fp16_softcap_sm80_cu_8e232a79_32414cuda3std3__419piecewise_constructE - _ZN74_INTERNAL_47d7184e_38_flash_bwd_hdim256_fp16_softcap_sm80_cu_8e232a79_32414cuda3std3__45__cpo3endE)
_ZN74_INTERNAL_47d7184e_38_flash_bwd_hdim256_fp16_softcap_sm80_cu_8e232a79_32414cuda3std3__45__cpo3endE:
	.zero		1
	.type		_ZN74_INTERNAL_47d7184e_38_flash_bwd_hdim256_fp16_softcap_sm80_cu_8e232a79_32414cuda3std3__419piecewise_constructE,@object
	.size		_ZN74_INTERNAL_47d7184e_38_flash_bwd_hdim256_fp16_softcap_sm80_cu_8e232a79_32414cuda3std3__419piecewise_constructE,(_ZN74_INTERNAL_47d7184e_38_flash_bwd_hdim256_fp16_softcap_sm80_cu_8e232a79_32414cuda3std3__45__cpo4cendE - _ZN74_INTERNAL_47d7184e_38_flash_bwd_hdim256_fp16_softcap_sm80_cu_8e232a79_32414cuda3std3__419piecewise_constructE)
_ZN74_INTERNAL_47d7184e_38_flash_bwd_hdim256_fp16_softcap_sm80_cu_8e232a79_32414cuda3std3__419piecewise_constructE:
	.zero		1
	.type		_ZN74_INTERNAL_47d7184e_38_flash_bwd_hdim256_fp16_softcap_sm80_cu_8e232a79_32414cuda3std3__45__cpo4cendE,@object
	.size		_ZN74_INTERNAL_47d7184e_38_flash_bwd_hdim256_fp16_softcap_sm80_cu_8e232a79_32414cuda3std3__45__cpo4cendE,(_ZN74_INTERNAL_47d7184e_38_flash_bwd_hdim256_fp16_softcap_sm80_cu_8e232a79_32414cuda3std6ranges3__45__cpo4swapE - _ZN74_INTERNAL_47d7184e_38_flash_bwd_hdim256_fp16_softcap_sm80_cu_8e232a79_32414cuda3std3__45__cpo4cendE)
_ZN74_INTERNAL_47d7184e_38_flash_bwd_hdim256_fp16_softcap_sm80_cu_8e232a79_32414cuda3std3__45__cpo4cendE:
	.zero		1
	.type		_ZN74_INTERNAL_47d7184e_38_flash_bwd_hdim256_fp16_softcap_sm80_cu_8e232a79_32414cuda3std6ranges3__45__cpo4swapE,@object
	.size		_ZN74_INTERNAL_47d7184e_38_flash_bwd_hdim256_fp16_softcap_sm80_cu_8e232a79_32414cuda3std6ranges3__45__cpo4swapE,(.L_7 - _ZN74_INTERNAL_47d7184e_38_flash_bwd_hdim256_fp16_softcap_sm80_cu_8e232a79_32414cuda3std6ranges3__45__cpo4swapE)
_ZN74_INTERNAL_47d7184e_38_flash_bwd_hdim256_fp16_softcap_sm80_cu_8e232a79_32414cuda3std6ranges3__45__cpo4swapE:
	.zero		1
.L_7:


//--------------------- .nv.shared._ZN7cutlass13device_kernelIN5flash19enable_sm80_to_sm89INS1_16FlashAttnBwdSm80INS1_25CollectiveMainloopBwdSm80ILi1ELi1EN4cute5tupleIJNS5_1CILi32EEENS7_ILi64EEENS7_ILi256EEEEEENS_6half_tEfNS_4arch4Sm80ELb0ELb0ELb1ELb0ELb0ELb0ELb0ELb0ELi2ELi2ELi2ELi1ELb1EEENS1_24CollectiveEpilogueBwdGQAISB_fSE_Li256ELb0ELb0EEENS1_19SingleTileSchedulerILb0ELb0ELb0ELi64EEEEEEEEEvNT_6ParamsE --------------------------
	.section	.nv.shared._ZN7cutlass13device_kernelIN5flash19enable_sm80_to_sm89INS1_16FlashAttnBwdSm80INS1_25CollectiveMainloopBwdSm80ILi1ELi1EN4cute5tupleIJNS5_1CILi32EEENS7_ILi64EEENS7_ILi256EEEEEENS_6half_tEfNS_4arch4Sm80ELb0ELb0ELb1ELb0ELb0ELb0ELb0ELb0ELi2ELi2ELi2ELi1ELb1EEENS1_24CollectiveEpilogueBwdGQAISB_fSE_Li256ELb0ELb0EEENS1_19SingleTileSchedulerILb0ELb0ELb0ELi64EEEEEEEEEvNT_6ParamsE,"aw",@nobits
	.sectionflags	@""
	.align	16
	.zero		1024


//--------------------- .nv.shared._ZN7cutlass13device_kernelIN5flash19enable_sm80_to_sm89INS1_16FlashAttnBwdSm80INS1_25CollectiveMainloopBwdSm80ILi1ELi1EN4cute5tupleIJNS5_1CILi32EEENS7_ILi64EEENS7_ILi256EEEEEENS_6half_tEfNS_4arch4Sm80ELb0ELb0ELb1ELb1ELb0ELb0ELb0ELb0ELi2ELi2ELi2ELi1ELb1EEENS1_21CollectiveEpilogueBwdISB_SC_SE_Li256ELb1ELb0ELi4EEENS1_19SingleTileSchedulerILb1ELb0ELb0ELi64EEEEEEEEEvNT_6ParamsE --------------------------
	.section	.nv.shared._ZN7cutlass13device_kernelIN5flash19enable_sm80_to_sm89INS1_16FlashAttnBwdSm80INS1_25CollectiveMainloopBwdSm80ILi1ELi1EN4cute5tupleIJNS5_1CILi32EEENS7_ILi64EEENS7_ILi256EEEEEENS_6half_tEfNS_4arch4Sm80ELb0ELb0ELb1ELb1ELb0ELb0ELb0ELb0ELi2ELi2ELi2ELi1ELb1EEENS1_21CollectiveEpilogueBwdISB_SC_SE_Li256ELb1ELb0ELi4EEENS1_19SingleTileSchedulerILb1ELb0ELb0ELi64EEEEEEEEEvNT_6ParamsE,"aw",@nobits
	.sectionflags	@""
	.align	16
	.zero		1024


//--------------------- .nv.shared._ZN7cutlass13device_kernelIN5flash19enable_sm80_to_sm89INS1_16FlashAttnBwdSm80INS1_25CollectiveMainloopBwdSm80ILi1ELi1EN4cute5tupleIJNS5_1CILi32EEENS7_ILi64EEENS7_ILi256EEEEEENS_6half_tEfNS_4arch4Sm80ELb0ELb0ELb1ELb1ELb0ELb0ELb0ELb0ELi2ELi2ELi2ELi1ELb1EEENS1_24CollectiveEpilogueBwdGQAISB_fSE_Li256ELb1ELb0EEENS1_19SingleTileSchedulerILb1ELb0ELb0ELi64EEEEEEEEEvNT_6ParamsE --------------------------
	.section	.nv.shared._ZN7cutlass13device_kernelIN5flash19enable_sm80_to_sm89INS1_16FlashAttnBwdSm80INS1_25CollectiveMainloopBwdSm80ILi1ELi1EN4cute5tupleIJNS5_1CILi32EEENS7_ILi64EEENS7_ILi256EEEEEENS_6half_tEfNS_4arch4Sm80ELb0ELb0ELb1ELb1ELb0ELb0ELb0ELb0ELi2ELi2ELi2ELi1ELb1EEENS1_24CollectiveEpilogueBwdGQAISB_fSE_Li256ELb1ELb0EEENS1_19SingleTileSchedulerILb1ELb0ELb0ELi64EEEEEEEEEvNT_6ParamsE,"aw",@nobits
	.sectionflags	@""
	.align	16
	.zero		1024


//--------------------- .nv.shared._ZN7cutlass13device_kernelIN5flash19enable_sm80_to_sm89INS1_16FlashAttnBwdSm80INS1_25CollectiveMainloopBwdSm80ILi1ELi1EN4cute5tupleIJNS5_1CILi32EEENS7_ILi64EEENS7_ILi256EEEEEENS_6half_tEfNS_4arch4Sm80ELb0ELb1ELb1ELb0ELb0ELb0ELb0ELb0ELi2ELi2ELi2ELi1ELb1EEENS1_21CollectiveEpilogueBwdISB_SC_SE_Li256ELb0ELb0ELi4EEENS1_19SingleTileSchedulerILb0ELb0ELb0ELi64EEEEEEEEEvNT_6ParamsE --------------------------
	.section	.nv.shared._ZN7cutlass13device_kernelIN5flash19enable_sm80_to_sm89INS1_16FlashAttnBwdSm80INS1_25CollectiveMainloopBwdSm80ILi1ELi1EN4cute5tupleIJNS5_1CILi32EEENS7_ILi64EEENS7_ILi256EEEEEENS_6half_tEfNS_4arch4Sm80ELb0ELb1ELb1ELb0ELb0ELb0ELb0ELb0ELi2ELi2ELi2ELi1ELb1EEENS1_21CollectiveEpilogueBwdISB_SC_SE_Li256ELb0ELb0ELi4EEENS1_19SingleTileSchedulerILb0ELb0ELb0ELi64EEEEEEEEEvNT_6ParamsE,"aw",@nobits
	.sectionflags	@""
	.align	16
	.zero		1024


//--------------------- .nv.shared._ZN7cutlass13device_kernelIN5flash19enable_sm80_to_sm89INS1_16FlashAttnBwdSm80INS1_25CollectiveMainloopBwdSm80ILi1ELi1EN4cute5tupleIJNS5_1CILi32EEENS7_ILi64EEENS7_ILi256EEEEEENS_6half_tEfNS_4arch4Sm80ELb0ELb1ELb1ELb0ELb0ELb0ELb0ELb0ELi2ELi2ELi2ELi1ELb1EEENS1_24CollectiveEpilogueBwdGQAISB_fSE_Li256ELb0ELb0EEENS1_19SingleTileSchedulerILb0ELb0ELb0ELi64EEEEEEEEEvNT_6ParamsE --------------------------
	.section	.nv.shared._ZN7cutlass13device_kernelIN5flash19enable_sm80_to_sm89INS1_16FlashAttnBwdSm80INS1_25CollectiveMainloopBwdSm80ILi1ELi1EN4cute5tupleIJNS5_1CILi32EEENS7_ILi64EEENS7_ILi256EEEEEENS_6half_tEfNS_4arch4Sm80ELb0ELb1ELb1ELb0ELb0ELb0ELb0ELb0ELi2ELi2ELi2ELi1ELb1EEENS1_24CollectiveEpilogueBwdGQAISB_fSE_Li256ELb0ELb0EEENS1_19SingleTileSchedulerILb0ELb0ELb0ELi64EEEEEEEEEvNT_6ParamsE,"aw",@nobits
	.sectionflags	@""
	.align	16
	.zero		1024


//--------------------- .nv.shared._ZN7cutlass13device_kernelIN5flash19enable_sm80_to_sm89INS1_16FlashAttnBwdSm80INS1_25CollectiveMainloopBwdSm80ILi1ELi1EN4cute5tupleIJNS5_1CILi32EEENS7_ILi64EEENS7_ILi256EEEEEENS_6half_tEfNS_4arch4Sm80ELb0ELb1ELb1ELb1ELb0ELb0ELb0ELb0ELi2ELi2ELi2ELi1ELb1EEENS1_21CollectiveEpilogueBwdISB_SC_SE_Li256ELb1ELb0ELi4EEENS1_19SingleTileSchedulerILb1ELb0ELb0ELi64EEEEEEEEEvNT_6ParamsE --------------------------
	.section	.nv.shared._ZN7cutlass13device_kernelIN5flash19enable_sm80_to_sm89INS1_16FlashAttnBwdSm80INS1_25CollectiveMainloopBwdSm80ILi1ELi1EN4cute5tupleIJNS5_1CILi32EEENS7_ILi64EEENS7_ILi256EEEEEENS_6half_tEfNS_4arch4Sm80ELb0ELb1ELb1ELb1ELb0ELb0ELb0ELb0ELi2ELi2ELi2ELi1ELb1EEENS1_21CollectiveEpilogueBwdISB_SC_SE_Li256ELb1ELb0ELi4EEENS1_19SingleTileSchedulerILb1ELb0ELb0ELi64EEEEEEEEEvNT_6ParamsE,"aw",@nobits
	.sectionflags	@""
	.align	16
	.zero		1024


//--------------------- .nv.shared._ZN7cutlass13device_kernelIN5flash19enable_sm80_to_sm89INS1_16FlashAttnBwdSm80INS1_25CollectiveMainloopBwdSm80ILi1ELi1EN4cute5tupleIJNS5_1CILi32EEENS7_ILi64EEENS7_ILi256EEEEEENS_6half_tEfNS_4arch4Sm80ELb0ELb1ELb1ELb1ELb0ELb0ELb0ELb0ELi2ELi2ELi2ELi1ELb1EEENS1_24CollectiveEpilogueBwdGQAISB_fSE_Li256ELb1ELb0EEENS1_19SingleTileSchedulerILb1ELb0ELb0ELi64EEEEEEEEEvNT_6ParamsE --------------------------
	.section	.nv.shared._ZN7cutlass13device_kernelIN5flash19enable_sm80_to_sm89INS1_16FlashAttnBwdSm80INS1_25CollectiveMainloopBwdSm80ILi1ELi1EN4cute5tupleIJNS5_1CILi32EEENS7_ILi64EEENS7_ILi256EEEEEENS_6half_tEfNS_4arch4Sm80ELb0ELb1ELb1ELb1ELb0ELb0ELb0ELb0ELi2ELi2ELi2ELi1ELb1EEENS1_24CollectiveEpilogueBwdGQAISB_fSE_Li256ELb1ELb0EEENS1_19SingleTileSchedulerILb1ELb0ELb0ELi64EEEEEEEEEvNT_6ParamsE,"aw",@nobits
	.sectionflags	@""
	.align	16
	.zero		1024


//--------------------- .nv.shared._ZN7cutlass13device_kernelIN5flash19enable_sm80_to_sm89INS1_16FlashAttnBwdSm80INS1_25CollectiveMainloopBwdSm80ILi1ELi1EN4cute5tupleIJNS5_1CILi32EEENS7_ILi64EEENS7_ILi256EEEEEENS_6half_tEfNS_4arch4Sm80ELb1ELb0ELb1ELb0ELb0ELb0ELb0ELb0ELi2ELi2ELi2ELi1ELb1EEENS1_21CollectiveEpilogueBwdISB_SC_SE_Li256ELb0ELb0ELi4EEENS1_25SingleTileBwdLPTSchedulerILb0ELi64ELb0EEEEEEEEEvNT_6ParamsE --------------------------
	.section	.nv.shared._ZN7cutlass13device_kernelIN5flash19enable_sm80_to_sm89INS1_16FlashAttnBwdSm80INS1_25CollectiveMainloopBwdSm80ILi1ELi1EN4cute5tupleIJNS5_1CILi32EEENS7_ILi64EEENS7_ILi256EEEEEENS_6half_tEfNS_4arch4Sm80ELb1ELb0ELb1ELb0ELb0ELb0ELb0ELb0ELi2ELi2ELi2ELi1ELb1EEENS1_21CollectiveEpilogueBwdISB_SC_SE_Li256ELb0ELb0ELi4EEENS1_25SingleTileBwdLPTSchedulerILb0ELi64ELb0EEEEEEEEEvNT_6ParamsE,"aw",@nobits
	.sectionflags	@""
	.align	16
	.zero		1024


//--------------------- .nv.shared._ZN7cutlass13device_kernelIN5flash19enable_sm80_to_sm89INS1_16FlashAttnBwdSm80INS1_25CollectiveMainloopBwdSm80ILi1ELi1EN4cute5tupleIJNS5_1CILi32EEENS7_ILi64EEENS7_ILi256EEEEEENS_6half_tEfNS_4arch4Sm80ELb1ELb0ELb1ELb0ELb0ELb0ELb0ELb0ELi2ELi2ELi2ELi1ELb1EEENS1_24CollectiveEpilogueBwdGQAISB_fSE_Li256ELb0ELb0EEENS1_25SingleTileBwdLPTSchedulerILb0ELi64ELb0EEEEEEEEEvNT_6ParamsE --------------------------
	.section	.nv.shared._ZN7cutlass13device_kernelIN5flash19enable_sm80_to_sm89INS1_16FlashAttnBwdSm80INS1_25CollectiveMainloopBwdSm80ILi1ELi1EN4cute5tupleIJNS5_1CILi32EEENS7_ILi64EEENS7_ILi256EEEEEENS_6half_tEfNS_4arch4Sm80ELb1ELb0ELb1ELb0ELb0ELb0ELb0ELb0ELi2ELi2ELi2ELi1ELb1EEENS1_24CollectiveEpilogueBwdGQAISB_fSE_Li256ELb0ELb0EEENS1_25SingleTileBwdLPTSchedulerILb0ELi64ELb0EEEEEEEEEvNT_6ParamsE,"aw",@nobits
	.sectionflags	@""
	.align	16
	.zero		1024


//--------------------- .nv.shared._ZN7cutlass13device_kernelIN5flash22FlashAttnBwdPreprocessIN4cute5tupleIJNS3_1CILi32EEENS5_ILi256EEEEEENS_6half_tEfNS_4arch4Sm80ELb1ELb0EEEEEvNT_6ParamsE --------------------------
	.section	.nv.shared._ZN7cutlass13device_kernelIN5flash22FlashAttnBwdPreprocessIN4cute5tupleIJNS3_1CILi32EEENS5_ILi256EEEEEENS_6half_tEfNS_4arch4Sm80ELb1ELb0EEEEEvNT_6ParamsE,"aw",@nobits
	.sectionflags	@""
	.align	16
	.zero		1024


//--------------------- .nv.shared._ZN7cutlass13device_kernelIN5flash19enable_sm80_to_sm89INS1_16FlashAttnBwdSm80INS1_25CollectiveMainloopBwdSm80ILi1ELi1EN4cute5tupleIJNS5_1CILi32EEENS7_ILi64EEENS7_ILi256EEEEEENS_6half_tEfNS_4arch4Sm80ELb1ELb0ELb1ELb1ELb0ELb0ELb0ELb0ELi2ELi2ELi2ELi1ELb1EEENS1_21CollectiveEpilogueBwdISB_SC_SE_Li256ELb1ELb0ELi4EEENS1_25SingleTileBwdLPTSchedulerILb1ELi64ELb0EEEEEEEEEvNT_6ParamsE --------------------------
	.section	.nv.shared._ZN7cutlass13device_kernelIN5flash19enable_sm80_to_sm89INS1_16FlashAttnBwdSm80INS1_25CollectiveMainloopBwdSm80ILi1ELi1EN4cute5tupleIJNS5_1CILi32EEENS7_ILi64EEENS7_ILi256EEEEEENS_6half_tEfNS_4arch4Sm80ELb1ELb0ELb1ELb1ELb0ELb0ELb0ELb0ELi2ELi2ELi2ELi1ELb1EEENS1_21CollectiveEpilogueBwdISB_SC_SE_Li256ELb1ELb0ELi4EEENS1_25SingleTileBwdLPTSchedulerILb1ELi64ELb0EEEEEEEEEvNT_6ParamsE,"aw",@nobits
	.sectionflags	@""
	.align	16
	.zero		1024


//--------------------- .nv.shared._ZN7cutlass13device_kernelIN5flash32FlashAttnBwdPostprocessConvertdQIN4cute5tupleIJNS3_1CILi32EEENS5_ILi256EEEEEENS_6half_tEfNS_4arch4Sm80ELi256ENS3_8TiledMMAINS3_8MMA_AtomIJNS3_28SM80_16x8x16_F32F16F16F32_TNEEEENS3_6LayoutINS4_IJNS5_ILi1EEENS5_ILi8EEESH_EEENS4_IJNS5_ILi0EEESH_SK_EEEEENS4_IJNS5_ILi16EEENS5_ILi128EEESN_EEEEELb0EEEEEvNT_6ParamsE --------------------------
	.section	.nv.shared._ZN7cutlass13device_kernelIN5flash32FlashAttnBwdPostprocessConvertdQIN4cute5tupleIJNS3_1CILi32EEENS5_ILi256EEEEEENS_6half_tEfNS_4arch4Sm80ELi256ENS3_8TiledMMAINS3_8MMA_AtomIJNS3_28SM80_16x8x16_F32F16F16F32_TNEEEENS3_6LayoutINS4_IJNS5_ILi1EEENS5_ILi8EEESH_EEENS4_IJNS5_ILi0EEESH_SK_EEEEENS4_IJNS5_ILi16EEENS5_ILi128EEESN_EEEEELb0EEEEEvNT_6ParamsE,"aw",@nobits
	.sectionflags	@""
	.align	16
	.zero		1024


//--------------------- .nv.shared._ZN7cutlass13device_kernelIN5flash19enable_sm80_to_sm89INS1_16FlashAttnBwdSm80INS1_25CollectiveMainloopBwdSm80ILi1ELi1EN4cute5tupleIJNS5_1CILi32EEENS7_ILi64EEENS7_ILi256EEEEEENS_6half_tEfNS_4arch4Sm80ELb1ELb0ELb1ELb1ELb0ELb0ELb0ELb0ELi2ELi2ELi2ELi1ELb1EEENS1_24CollectiveEpilogueBwdGQAISB_fSE_Li256ELb1ELb0EEENS1_25SingleTileBwdLPTSchedulerILb1ELi64ELb0EEEEEEEEEvNT_6ParamsE --------------------------
	.section	.nv.shared._ZN7cutlass13device_kernelIN5flash19enable_sm80_to_sm89INS1_16FlashAttnBwdSm80INS1_25CollectiveMainloopBwdSm80ILi1ELi1EN4cute5tupleIJNS5_1CILi32EEENS7_ILi64EEENS7_ILi256EEEEEENS_6half_tEfNS_4arch4Sm80ELb1ELb0ELb1ELb1ELb0ELb0ELb0ELb0ELi2ELi2ELi2ELi1ELb1EEENS1_24CollectiveEpilogueBwdGQAISB_fSE_Li256ELb1ELb0EEENS1_25SingleTileBwdLPTSchedulerILb1ELi64ELb0EEEEEEEEEvNT_6ParamsE,"aw",@nobits
	.sectionflags	@""
	.align	16
	.zero		1024


//--------------------- .nv.shared._ZN7cutlass13device_kernelIN5flash22FlashAttnBwdPreprocessIN4cute5tupleIJNS3_1CILi32EEENS5_ILi256EEEEEENS_6half_tEfNS_4arch4Sm80ELb1ELb1EEEEEvNT_6ParamsE --------------------------
	.section	.nv.shared._ZN7cutlass13device_kernelIN5flash22FlashAttnBwdPreprocessIN4cute5tupleIJNS3_1CILi32EEENS5_ILi256EEEEEENS_6half_tEfNS_4arch4Sm80ELb1ELb1EEEEEvNT_6ParamsE,"aw",@nobits
	.sectionflags	@""
	.align	16
	.zero		1024


//--------------------- .nv.shared._ZN7cutlass13device_kernelIN5flash19enable_sm80_to_sm89INS1_16FlashAttnBwdSm80INS1_25CollectiveMainloopBwdSm80ILi1ELi1EN4cute5tupleIJNS5_1CILi64EEES8_NS7_ILi256EEEEEENS_6half_tEfNS_4arch4Sm80ELb0ELb0ELb1ELb0ELb0ELb0ELb0ELb0ELi2ELi4ELi2ELi2ELb0EEENS1_21CollectiveEpilogueBwdISA_SB_SD_Li256ELb0ELb0ELi4EEENS1_19SingleTileSchedulerILb0ELb0ELb0ELi64EEEEEEEEEvNT_6ParamsE --------------------------
	.section	.nv.shared._ZN7cutlass13device_kernelIN5flash19enable_sm80_to_sm89INS1_16FlashAttnBwdSm80INS1_25CollectiveMainloopBwdSm80ILi1ELi1EN4cute5tupleIJNS5_1CILi64EEES8_NS7_ILi256EEEEEENS_6half_tEfNS_4arch4Sm80ELb0ELb0ELb1ELb0ELb0ELb0ELb0ELb0ELi2ELi4ELi2ELi2ELb0EEENS1_21CollectiveEpilogueBwdISA_SB_SD_Li256ELb0ELb0ELi4EEENS1_19SingleTileSchedulerILb0ELb0ELb0ELi64EEEEEEEEEvNT_6ParamsE,"aw",@nobits
	.sectionflags	@""
	.align	16
	.zero		1024


//--------------------- .nv.shared._ZN7cutlass13device_kernelIN5flash19enable_sm80_to_sm89INS1_16FlashAttnBwdSm80INS1_25CollectiveMainloopBwdSm80ILi1ELi1EN4cute5tupleIJNS5_1CILi64EEES8_NS7_ILi256EEEEEENS_6half_tEfNS_4arch4Sm80ELb0ELb0ELb1ELb0ELb0ELb0ELb0ELb0ELi2ELi4ELi2ELi2ELb0EEENS1_24CollectiveEpilogueBwdGQAISA_fSD_Li256ELb0ELb0EEENS1_19SingleTileSchedulerILb0ELb0ELb0ELi64EEEEEEEEEvNT_6ParamsE --------------------------
	.section	.nv.shared._ZN7cutlass13device_kernelIN5flash19enable_sm80_to_sm89INS1_16FlashAttnBwdSm80INS1_25CollectiveMainloopBwdSm80ILi1ELi1EN4cute5tupleIJNS5_1CILi64EEES8_NS7_ILi256EEEEEENS_6half_tEfNS_4arch4Sm80ELb0ELb0ELb1ELb0ELb0ELb0ELb0ELb0ELi2ELi4ELi2ELi2ELb0EEENS1_24CollectiveEpilogueBwdGQAISA_fSD_Li256ELb0ELb0EEENS1_19SingleTileSchedulerILb0ELb0ELb0ELi64EEEEEEEEEvNT_6ParamsE,"aw",@nobits
	.sectionflags	@""
	.align	16
	.zero		1024


//--------------------- .nv.shared._ZN7cutlass13device_kernelIN5flash19enable_sm80_to_sm89INS1_16FlashAttnBwdSm80INS1_25CollectiveMainloopBwdSm80ILi1ELi1EN4cute5tupleIJNS5_1CILi64EEES8_NS7_ILi256EEEEEENS_6half_tEfNS_4arch4Sm80ELb0ELb0ELb1ELb1ELb0ELb0ELb0ELb0ELi2ELi4ELi2ELi2ELb0EEENS1_21CollectiveEpilogueBwdISA_SB_SD_Li256ELb1ELb0ELi4EEENS1_19SingleTileSchedulerILb1ELb0ELb0ELi64EEEEEEEEEvNT_6ParamsE --------------------------
	.section	.nv.shared._ZN7cutlass13device_kernelIN5flash19enable_sm80_to_sm89INS1_16FlashAttnBwdSm80INS1_25CollectiveMainloopBwdSm80ILi1ELi1EN4cute5tupleIJNS5_1CILi64EEES8_NS7_ILi256EEEEEENS_6half_tEfNS_4arch4Sm80ELb0ELb0ELb1ELb1ELb0ELb0ELb0ELb0ELi2ELi4ELi2ELi2ELb0EEENS1_21CollectiveEpilogueBwdISA_SB_SD_Li256ELb1ELb0ELi4EEENS1_19SingleTileSchedulerILb1ELb0ELb0ELi64EEEEEEEEEvNT_6ParamsE,"aw",@nobits
	.sectionflags	@""
	.align	16
	.zero		1024


//--------------------- .nv.shared._ZN7cutlass13device_kernelIN5flash19enable_sm80_to_sm89INS1_16FlashAttnBwdSm80INS1_25CollectiveMainloopBwdSm80ILi1ELi1EN4cute5tupleIJNS5_1CILi64EEES8_NS7_ILi256EEEEEENS_6half_tEfNS_4arch4Sm80ELb0ELb0ELb1ELb1ELb0ELb0ELb0ELb0ELi2ELi4ELi2ELi2ELb0EEENS1_24CollectiveEpilogueBwdGQAISA_fSD_Li256ELb1ELb0EEENS1_19SingleTileSchedulerILb1ELb0ELb0ELi64EEEEEEEEEvNT_6ParamsE --------------------------
	.section	.nv.shared._ZN7cutlass13device_kernelIN5flash19enable_sm80_to_sm89INS1_16FlashAttnBwdSm80INS1_25CollectiveMainloopBwdSm80ILi1ELi1EN4cute5tupleIJNS5_1CILi64EEES8_NS7_ILi256EEEEEENS_6half_tEfNS_4arch4Sm80ELb0ELb0ELb1ELb1ELb0ELb0ELb0ELb0ELi2ELi4ELi2ELi2ELb0EEENS1_24CollectiveEpilogueBwdGQAISA_fSD_Li256ELb1ELb0EEENS1_19SingleTileSchedulerILb1ELb0ELb0ELi64EEEEEEEEEvNT_6ParamsE,"aw",@nobits
	.sectionflags	@""
	.align	16
	.zero		1024


//--------------------- .nv.shared._ZN7cutlass13device_kernelIN5flash19enable_sm80_to_sm89INS1_16FlashAttnBwdSm80INS1_25CollectiveMainloopBwdSm80ILi1ELi1EN4cute5tupleIJNS5_1CILi64EEES8_NS7_ILi256EEEEEENS_6half_tEfNS_4arch4Sm80ELb0ELb1ELb1ELb0ELb0ELb0ELb0ELb0ELi2ELi4ELi2ELi2ELb0EEENS1_21CollectiveEpilogueBwdISA_SB_SD_Li256ELb0ELb0ELi4EEENS1_19SingleTileSchedulerILb0ELb0ELb0ELi64EEEEEEEEEvNT_6ParamsE --------------------------
	.section	.nv.shared._ZN7cutlass13device_kernelIN5flash19enable_sm80_to_sm89INS1_16FlashAttnBwdSm80INS1_25CollectiveMainloopBwdSm80ILi1ELi1EN4cute5tupleIJNS5_1CILi64EEES8_NS7_ILi256EEEEEENS_6half_tEfNS_4arch4Sm80ELb0ELb1ELb1ELb0ELb0ELb0ELb0ELb0ELi2ELi4ELi2ELi2ELb0EEENS1_21CollectiveEpilogueBwdISA_SB_SD_Li256ELb0ELb0ELi4EEENS1_19SingleTileSchedulerILb0ELb0ELb0ELi64EEEEEEEEEvNT_6ParamsE,"aw",@nobits
	.sectionflags	@""
	.align	16
	.zero		1024


//--------------------- .nv.shared._ZN7cutlass13device_kernelIN5flash19enable_sm80_to_sm89INS1_16FlashAttnBwdSm80INS1_25CollectiveMainloopBwdSm80ILi1ELi1EN4cute5tupleIJNS5_1CILi64EEES8_NS7_ILi256EEEEEENS_6half_tEfNS_4arch4Sm80ELb0ELb1ELb1ELb0ELb0ELb0ELb0ELb0ELi2ELi4ELi2ELi2ELb0EEENS1_24CollectiveEpilogueBwdGQAISA_fSD_Li256ELb0ELb0EEENS1_19SingleTileSchedulerILb0ELb0ELb0ELi64EEEEEEEEEvNT_6ParamsE --------------------------
	.section	.nv.shared._ZN7cutlass13device_kernelIN5flash19enable_sm80_to_sm89INS1_16FlashAttnBwdSm80INS1_25CollectiveMainloopBwdSm80ILi1ELi1EN4cute5tupleIJNS5_1CILi64EEES8_NS7_ILi256EEEEEENS_6half_tEfNS_4arch4Sm80ELb0ELb1ELb1ELb0ELb0ELb0ELb0ELb0ELi2ELi4ELi2ELi2ELb0EEENS1_24CollectiveEpilogueBwdGQAISA_fSD_Li256ELb0ELb0EEENS1_19SingleTileSchedulerILb0ELb0ELb0ELi64EEEEEEEEEvNT_6ParamsE,"aw",@nobits
	.sectionflags	@""
	.align	16
	.zero		1024


//--------------------- .nv.shared._ZN7cutlass13device_kernelIN5flash19enable_sm80_to_sm89INS1_16FlashAttnBwdSm80INS1_25CollectiveMainloopBwdSm80ILi1ELi1EN4cute5tupleIJNS5_1CILi64EEES8_NS7_ILi256EEEEEENS_6half_tEfNS_4arch4Sm80ELb0ELb1ELb1ELb1ELb0ELb0ELb0ELb0ELi2ELi4ELi2ELi2ELb0EEENS1_21CollectiveEpilogueBwdISA_SB_SD_Li256ELb1ELb0ELi4EEENS1_19SingleTileSchedulerILb1ELb0ELb0ELi64EEEEEEEEEvNT_6ParamsE --------------------------
	.section	.nv.shared._ZN7cutlass13device_kernelIN5flash19enable_sm80_to_sm89INS1_16FlashAttnBwdSm80INS1_25CollectiveMainloopBwdSm80ILi1ELi1EN4cute5tupleIJNS5_1CILi64EEES8_NS7_ILi256EEEEEENS_6half_tEfNS_4arch4Sm80ELb0ELb1ELb1ELb1ELb0ELb0ELb0ELb0ELi2ELi4ELi2ELi2ELb0EEENS1_21CollectiveEpilogueBwdISA_SB_SD_Li256ELb1ELb0ELi4EEENS1_19SingleTileSchedulerILb1ELb0ELb0ELi64EEEEEEEEEvNT_6ParamsE,"aw",@nobits
	.sectionflags	@""
	.align	16
	.zero		1024


//--------------------- .nv.shared._ZN7cutlass13device_kernelIN5flash19enable_sm80_to_sm89INS1_16FlashAttnBwdSm80INS1_25CollectiveMainloopBwdSm80ILi1ELi1EN4cute5tupleIJNS5_1CILi64EEES8_NS7_ILi256EEEEEENS_6half_tEfNS_4arch4Sm80ELb0ELb1ELb1ELb1ELb0ELb0ELb0ELb0ELi2ELi4ELi2ELi2ELb0EEENS1_24CollectiveEpilogueBwdGQAISA_fSD_Li256ELb1ELb0EEENS1_19SingleTileSchedulerILb1ELb0ELb0ELi64EEEEEEEEEvNT_6ParamsE --------------------------
	.section	.nv.shared._ZN7cutlass13device_kernelIN5flash19enable_sm80_to_sm89INS1_16FlashAttnBwdSm80INS1_25CollectiveMainloopBwdSm80ILi1ELi1EN4cute5tupleIJNS5_1CILi64EEES8_NS7_ILi256EEEEEENS_6half_tEfNS_4arch4Sm80ELb0ELb1ELb1ELb1ELb0ELb0ELb0ELb0ELi2ELi4ELi2ELi2ELb0EEENS1_24CollectiveEpilogueBwdGQAISA_fSD_Li256ELb1ELb0EEENS1_19SingleTileSchedulerILb1ELb0ELb0ELi64EEEEEEEEEvNT_6ParamsE,"aw",@nobits
	.sectionflags	@""
	.align	16
	.zero		1024


//--------------------- .nv.shared._ZN7cutlass13device_kernelIN5flash19enable_sm80_to_sm89INS1_16FlashAttnBwdSm80INS1_25CollectiveMainloopBwdSm80ILi1ELi1EN4cute5tupleIJNS5_1CILi64EEES8_NS7_ILi256EEEEEENS_6half_tEfNS_4arch4Sm80ELb1ELb0ELb1ELb0ELb0ELb0ELb0ELb0ELi2ELi4ELi2ELi2ELb0EEENS1_21CollectiveEpilogueBwdISA_SB_SD_Li256ELb0ELb0ELi4EEENS1_25SingleTileBwdLPTSchedulerILb0ELi64ELb0EEEEEEEEEvNT_6ParamsE --------------------------
	.section	.nv.shared._ZN7cutlass13device_kernelIN5flash19enable_sm80_to_sm89INS1_16FlashAttnBwdSm80INS1_25CollectiveMainloopBwdSm80ILi1ELi1EN4cute5tupleIJNS5_1CILi64EEES8_NS7_ILi256EEEEEENS_6half_tEfNS_4arch4Sm80ELb1ELb0ELb1ELb0ELb0ELb0ELb0ELb0ELi2ELi4ELi2ELi2ELb0EEENS1_21CollectiveEpilogueBwdISA_SB_SD_Li256ELb0ELb0ELi4EEENS1_25SingleTileBwdLPTSchedulerILb0ELi64ELb0EEEEEEEEEvNT_6ParamsE,"aw",@nobits
	.sectionflags	@""
	.align	16
	.zero		1024


//--------------------- .nv.shared._ZN7cutlass13device_kernelIN5flash19enable_sm80_to_sm89INS1_16FlashAttnBwdSm80INS1_25CollectiveMainloopBwdSm80ILi1ELi1EN4cute5tupleIJNS5_1CILi64EEES8_NS7_ILi256EEEEEENS_6half_tEfNS_4arch4Sm80ELb1ELb0ELb1ELb0ELb0ELb0ELb0ELb0ELi2ELi4ELi2ELi2ELb0EEENS1_24CollectiveEpilogueBwdGQAISA_fSD_Li256ELb0ELb0EEENS1_25SingleTileBwdLPTSchedulerILb0ELi64ELb0EEEEEEEEEvNT_6ParamsE --------------------------
	.section	.nv.shared._ZN7cutlass13device_kernelIN5flash19enable_sm80_to_sm89INS1_16FlashAttnBwdSm80INS1_25CollectiveMainloopBwdSm80ILi1ELi1EN4cute5tupleIJNS5_1CILi64EEES8_NS7_ILi256EEEEEENS_6half_tEfNS_4arch4Sm80ELb1ELb0ELb1ELb0ELb0ELb0ELb0ELb0ELi2ELi4ELi2ELi2ELb0EEENS1_24CollectiveEpilogueBwdGQAISA_fSD_Li256ELb0ELb0EEENS1_25SingleTileBwdLPTSchedulerILb0ELi64ELb0EEEEEEEEEvNT_6ParamsE,"aw",@nobits
	.sectionflags	@""
	.align	16
	.zero		1024


//--------------------- .nv.shared._ZN7cutlass13device_kernelIN5flash22FlashAttnBwdPreprocessIN4cute5tupleIJNS3_1CILi64EEENS5_ILi256EEEEEENS_6half_tEfNS_4arch4Sm80ELb1ELb0EEEEEvNT_6ParamsE --------------------------
	.section	.nv.shared._ZN7cutlass13device_kernelIN5flash22FlashAttnBwdPreprocessIN4cute5tupleIJNS3_1CILi64EEENS5_ILi256EEEEEENS_6half_tEfNS_4arch4Sm80ELb1ELb0EEEEEvNT_6ParamsE,"aw",@nobits
	.sectionflags	@""
	.align	16
	.zero		1024


//--------------------- .nv.shared._ZN7cutlass13device_kernelIN5flash19enable_sm80_to_sm89INS1_16FlashAttnBwdSm80INS1_25CollectiveMainloopBwdSm80ILi1ELi1EN4cute5tupleIJNS5_1CILi64EEES8_NS7_ILi256EEEEEENS_6half_tEfNS_4arch4Sm80ELb1ELb0ELb1ELb1ELb0ELb0ELb0ELb0ELi2ELi4ELi2ELi2ELb0EEENS1_21CollectiveEpilogueBwdISA_SB_SD_Li256ELb1ELb0ELi4EEENS1_25SingleTileBwdLPTSchedulerILb1ELi64ELb0EEEEEEEEEvNT_6ParamsE --------------------------
	.section	.nv.shared._ZN7cutlass13device_kernelIN5flash19enable_sm80_to_sm89INS1_16FlashAttnBwdSm80INS1_25CollectiveMainloopBwdSm80ILi1ELi1EN4cute5tupleIJNS5_1CILi64EEES8_NS7_ILi256EEEEEENS_6half_tEfNS_4arch4Sm80ELb1ELb0ELb1ELb1ELb0ELb0ELb0ELb0ELi2ELi4ELi2ELi2ELb0EEENS1_21CollectiveEpilogueBwdISA_SB_SD_Li256ELb1ELb0ELi4EEENS1_25SingleTileBwdLPTSchedulerILb1ELi64ELb0EEEEEEEEEvNT_6ParamsE,"aw",@nobits
	.sectionflags	@""
	.align	16
	.zero		1024


//--------------------- .nv.shared._ZN7cutlass13device_kernelIN5flash32FlashAttnBwdPostprocessConvertdQIN4cute5tupleIJNS3_1CILi64EEENS5_ILi256EEEEEENS_6half_tEfNS_4arch4Sm80ELi256ENS3_8TiledMMAINS3_8MMA_AtomIJNS3_28SM80_16x8x16_F32F16F16F32_TNEEEENS3_6LayoutINS4_IJNS5_ILi2EEENS5_ILi4EEENS5_ILi1EEEEEENS4_IJSJ_SH_NS5_ILi0EEEEEEEENS4_IJNS5_ILi32EEES6_NS5_ILi16EEEEEEEELb0EEEEEvNT_6ParamsE --------------------------
	.section	.nv.shared._ZN7cutlass13device_kernelIN5flash32FlashAttnBwdPostprocessConvertdQIN4cute5tupleIJNS3_1CILi64EEENS5_ILi256EEEEEENS_6half_tEfNS_4arch4Sm80ELi256ENS3_8TiledMMAINS3_8MMA_AtomIJNS3_28SM80_16x8x16_F32F16F16F32_TNEEEENS3_6LayoutINS4_IJNS5_ILi2EEENS5_ILi4EEENS5_ILi1EEEEEENS4_IJSJ_SH_NS5_ILi0EEEEEEEENS4_IJNS5_ILi32EEES6_NS5_ILi16EEEEEEEELb0EEEEEvNT_6ParamsE,"aw",@nobits
	.sectionflags	@""
	.align	16
	.zero		1024


//--------------------- .nv.shared._ZN7cutlass13device_kernelIN5flash19enable_sm80_to_sm89INS1_16FlashAttnBwdSm80INS1_25CollectiveMainloopBwdSm80ILi1ELi1EN4cute5tupleIJNS5_1CILi64EEES8_NS7_ILi256EEEEEENS_6half_tEfNS_4arch4Sm80ELb1ELb0ELb1ELb1ELb0ELb0ELb0ELb0ELi2ELi4ELi2ELi2ELb0EEENS1_24CollectiveEpilogueBwdGQAISA_fSD_Li256ELb1ELb0EEENS1_25SingleTileBwdLPTSchedulerILb1ELi64ELb0EEEEEEEEEvNT_6ParamsE --------------------------
	.section	.nv.shared._ZN7cutlass13device_kernelIN5flash19enable_sm80_to_sm89INS1_16FlashAttnBwdSm80INS1_25CollectiveMainloopBwdSm80ILi1ELi1EN4cute5tupleIJNS5_1CILi64EEES8_NS7_ILi256EEEEEENS_6half_tEfNS_4arch4Sm80ELb1ELb0ELb1ELb1ELb0ELb0ELb0ELb0ELi2ELi4ELi2ELi2ELb0EEENS1_24CollectiveEpilogueBwdGQAISA_fSD_Li256ELb1ELb0EEENS1_25SingleTileBwdLPTSchedulerILb1ELi64ELb0EEEEEEEEEvNT_6ParamsE,"aw",@nobits
	.sectionflags	@""
	.align	16
	.zero		1024


//--------------------- .nv.shared._ZN7cutlass13device_kernelIN5flash22FlashAttnBwdPreprocessIN4cute5tupleIJNS3_1CILi64EEENS5_ILi256EEEEEENS_6half_tEfNS_4arch4Sm80ELb1ELb1EEEEEvNT_6ParamsE --------------------------
	.section	.nv.shared._ZN7cutlass13device_kernelIN5flash22FlashAttnBwdPreprocessIN4cute5tupleIJNS3_1CILi64EEENS5_ILi256EEEEEENS_6half_tEfNS_4arch4Sm80ELb1ELb1EEEEEvNT_6ParamsE,"aw",@nobits
	.sectionflags	@""
	.align	16
	.zero		1024


//--------------------- .nv.constant0._ZN7cutlass13device_kernelIN5flash19enable_sm80_to_sm89INS1_16FlashAttnBwdSm80INS1_25CollectiveMainloopBwdSm80ILi1ELi1EN4cute5tupleIJNS5_1CILi32EEENS7_ILi64EEENS7_ILi256EEEEEENS_6half_tEfNS_4arch4Sm80ELb0ELb0ELb1ELb0ELb0ELb0ELb0ELb0ELi2ELi2ELi2ELi1ELb1EEENS1_21CollectiveEpilogueBwdISB_SC_SE_Li256ELb0ELb0ELi4EEENS1_19SingleTileSchedulerILb0ELb0ELb0ELi64EEEEEEEEEvNT_6ParamsE --------------------------
	.section	.nv.constant0._ZN7cutlass13device_kernelIN5flash19enable_sm80_to_sm89INS1_16FlashAttnBwdSm80INS1_25CollectiveMainloopBwdSm80ILi1ELi1EN4cute5tupleIJNS5_1CILi32EEENS7_ILi64EEENS7_ILi256EEEEEENS_6half_tEfNS_4arch4Sm80ELb0ELb0ELb1ELb0ELb0ELb0ELb0ELb0ELi2ELi2ELi2ELi1ELb1EEENS1_21CollectiveEpilogueBwdISB_SC_SE_Li256ELb0ELb0ELi4EEENS1_19SingleTileSchedulerILb0ELb0ELb0ELi64EEEEEEEEEvNT_6ParamsE,"a",@progbits
	.sectionflags	@""
	.align	4
.nv.constant0._ZN7cutlass13device_kernelIN5flash19enable_sm80_to_sm89INS1_16FlashAttnBwdSm80INS1_25CollectiveMainloopBwdSm80ILi1ELi1EN4cute5tupleIJNS5_1CILi32EEENS7_ILi64EEENS7_ILi256EEEEEENS_6half_tEfNS_4arch4Sm80ELb0ELb0ELb1ELb0ELb0ELb0ELb0ELb0ELi2ELi2ELi2ELi1ELb1EEENS1_21CollectiveEpilogueBwdISB_SC_SE_Li256ELb0ELb0ELi4EEENS1_19SingleTileSchedulerILb0ELb0ELb0ELi64EEEEEEEEEvNT_6ParamsE:
	.zero		1152


//--------------------- .nv.constant0._ZN7cutlass13device_kernelIN5flash19enable_sm80_to_sm89INS1_16FlashAttnBwdSm80INS1_25CollectiveMainloopBwdSm80ILi1ELi1EN4cute5tupleIJNS5_1CILi32EEENS7_ILi64EEENS7_ILi256EEEEEENS_6half_tEfNS_4arch4Sm80ELb0ELb0ELb1ELb0ELb0ELb0ELb0ELb0ELi2ELi2ELi2ELi1ELb1EEENS1_24CollectiveEpilogueBwdGQAISB_fSE_Li256ELb0ELb0EEENS1_19SingleTileSchedulerILb0ELb0ELb0ELi64EEEEEEEEEvNT_6ParamsE --------------------------
	.section	.nv.constant0._ZN7cutlass13device_kernelIN5flash19enable_sm80_to_sm89INS1_16FlashAttnBwdSm80INS1_25CollectiveMainloopBwdSm80ILi1ELi1EN4cute5tupleIJNS5_1CILi32EEENS7_ILi64EEENS7_ILi256EEEEEENS_6half_tEfNS_4arch4Sm80ELb0ELb0ELb1ELb0ELb0ELb0ELb0ELb0ELi2ELi2ELi2ELi1ELb1EEENS1_24CollectiveEpilogueBwdGQAISB_fSE_Li256ELb0ELb0EEENS1_19SingleTileSchedulerILb0ELb0ELb0ELi64EEEEEEEEEvNT_6ParamsE,"a",@progbits
	.sectionflags	@""
	.align	4
.nv.constant0._ZN7cutlass13device_kernelIN5flash19enable_sm80_to_sm89INS1_16FlashAttnBwdSm80INS1_25CollectiveMainloopBwdSm80ILi1ELi1EN4cute5tupleIJNS5_1CILi32EEENS7_ILi64EEENS7_ILi256EEEEEENS_6half_tEfNS_4arch4Sm80ELb0ELb0ELb1ELb0ELb0ELb0ELb0ELb0ELi2ELi2ELi2ELi1ELb1EEENS1_24CollectiveEpilogueBwdGQAISB_fSE_Li256ELb0ELb0EEENS1_19SingleTileSchedulerILb0ELb0ELb0ELi64EEEEEEEEEvNT_6ParamsE:
	.zero		1160


//--------------------- .nv.constant0._ZN7cutlass13device_kernelIN5flash19enable_sm80_to_sm89INS1_16FlashAttnBwdSm80INS1_25CollectiveMainloopBwdSm80ILi1ELi1EN4cute5tupleIJNS5_1CILi32EEENS7_ILi64EEENS7_ILi256EEEEEENS_6half_tEfNS_4arch4Sm80ELb0ELb0ELb1ELb1ELb0ELb0ELb0ELb0ELi2ELi2ELi2ELi1ELb1EEENS1_21CollectiveEpilogueBwdISB_SC_SE_Li256ELb1ELb0ELi4EEENS1_19SingleTileSchedulerILb1ELb0ELb0ELi64EEEEEEEEEvNT_6ParamsE --------------------------
	.section	.nv.constant0._ZN7cutlass13device_kernelIN5flash19enable_sm80_to_sm89INS1_16FlashAttnBwdSm80INS1_25CollectiveMainloopBwdSm80ILi1ELi1EN4cute5tupleIJNS5_1CILi32EEENS7_ILi64EEENS7_ILi256EEEEEENS_6half_tEfNS_4arch4Sm80ELb0ELb0ELb1ELb1ELb0ELb0ELb0ELb0ELi2ELi2ELi2ELi1ELb1EEENS1_21CollectiveEpilogueBwdISB_SC_SE_Li256ELb1ELb0ELi4EEENS1_19SingleTileSchedulerILb1ELb0ELb0ELi64EEEEEEEEEvNT_6ParamsE,"a",@progbits
	.sectionflags	@""
	.align	4
.nv.constant0._ZN7cutlass13device_kernelIN5flash19enable_sm80_to_sm89INS1_16FlashAttnBwdSm80INS1_25CollectiveMainloopBwdSm80ILi1ELi1EN4cute5tupleIJNS5_1CILi32EEENS7_ILi64EEENS7_ILi256EEEEEENS_6half_tEfNS_4arch4Sm80ELb0ELb0ELb1ELb1ELb0ELb0ELb0ELb0ELi2ELi2ELi2ELi1ELb1EEENS1_21CollectiveEpilogueBwdISB_SC_SE_Li256ELb1ELb0ELi4EEENS1_19SingleTileSchedulerILb1ELb0ELb0ELi64EEEEEEEEEvNT_6ParamsE:
	.zero		1152


//--------------------- .nv.constant0._ZN7cutlass13device_kernelIN5flash19enable_sm80_to_sm89INS1_16FlashAttnBwdSm80INS1_25CollectiveMainloopBwdSm80ILi1ELi1EN4cute5tupleIJNS5_1CILi32EEENS7_ILi64EEENS7_ILi256EEEEEENS_6half_tEfNS_4arch4Sm80ELb0ELb0ELb1ELb1ELb0ELb0ELb0ELb0ELi2ELi2ELi2ELi1ELb1EEENS1_24CollectiveEpilogueBwdGQAISB_fSE_Li256ELb1ELb0EEENS1_19SingleTileSchedulerILb1ELb0ELb0ELi64EEEEEEEEEvNT_6ParamsE --------------------------
	.section	.nv.constant0._ZN7cutlass13device_kernelIN5flash19enable_sm80_to_sm89INS1_16FlashAttnBwdSm80INS1_25CollectiveMainloopBwdSm80ILi1ELi1EN4cute5tupleIJNS5_1CILi32EEENS7_ILi64EEENS7_ILi256EEEEEENS_6half_tEfNS_4arch4Sm80ELb0ELb0ELb1ELb1ELb0ELb0ELb0ELb0ELi2ELi2ELi2ELi1ELb1EEENS1_24CollectiveEpilogueBwdGQAISB_fSE_Li256ELb1ELb0EEENS1_19SingleTileSchedulerILb1ELb0ELb0ELi64EEEEEEEEEvNT_6ParamsE,"a",@progbits
	.sectionflags	@""
	.align	4
.nv.constant0._ZN7cutlass13device_kernelIN5flash19enable_sm80_to_sm89INS1_16FlashAttnBwdSm80INS1_25CollectiveMainloopBwdSm80ILi1ELi1EN4cute5tupleIJNS5_1CILi32EEENS7_ILi64EEENS7_ILi256EEEEEENS_6half_tEfNS_4arch4Sm80ELb0ELb0ELb1ELb1ELb0ELb0ELb0ELb0ELi2ELi2ELi2ELi1ELb1EEENS1_24CollectiveEpilogueBwdGQAISB_fSE_Li256ELb1ELb0EEENS1_19SingleTileSchedulerILb1ELb0ELb0ELi64EEEEEEEEEvNT_6ParamsE:
	.zero		1160


//--------------------- .nv.constant0._ZN7cutlass13device_kernelIN5flash19enable_sm80_to_sm89INS1_16FlashAttnBwdSm80INS1_25CollectiveMainloopBwdSm80ILi1ELi1EN4cute5tupleIJNS5_1CILi32EEENS7_ILi64EEENS7_ILi256EEEEEENS_6half_tEfNS_4arch4Sm80ELb0ELb1ELb1ELb0ELb0ELb0ELb0ELb0ELi2ELi2ELi2ELi1ELb1EEENS1_21CollectiveEpilogueBwdISB_SC_SE_Li256ELb0ELb0ELi4EEENS1_19SingleTileSchedulerILb0ELb0ELb0ELi64EEEEEEEEEvNT_6ParamsE --------------------------
	.section	.nv.constant0._ZN7cutlass13device_kernelIN5flash19enable_sm80_to_sm89INS1_16FlashAttnBwdSm80INS1_25CollectiveMainloopBwdSm80ILi1ELi1EN4cute5tupleIJNS5_1CILi32EEENS7_ILi64EEENS7_ILi256EEEEEENS_6half_tEfNS_4arch4Sm80ELb0ELb1ELb1ELb0ELb0ELb0ELb0ELb0ELi2ELi2ELi2ELi1ELb1EEENS1_21CollectiveEpilogueBwdISB_SC_SE_Li256ELb0ELb0ELi4EEENS1_19SingleTileSchedulerILb0ELb0ELb0ELi64EEEEEEEEEvNT_6ParamsE,"a",@progbits
	.sectionflags	@""
	.align	4
.nv.constant0._ZN7cutlass13device_kernelIN5flash19enable_sm80_to_sm89INS1_16FlashAttnBwdSm80INS1_25CollectiveMainloopBwdSm80ILi1ELi1EN4cute5tupleIJNS5_1CILi32EEENS7_ILi64EEENS7_ILi256EEEEEENS_6half_tEfNS_4arch4Sm80ELb0ELb1ELb1ELb0ELb0ELb0ELb0ELb0ELi2ELi2ELi2ELi1ELb1EEENS1_21CollectiveEpilogueBwdISB_SC_SE_Li256ELb0ELb0ELi4EEENS1_19SingleTileSchedulerILb0ELb0ELb0ELi64EEEEEEEEEvNT_6ParamsE:
	.zero		1152


//--------------------- .nv.constant0._ZN7cutlass13device_kernelIN5flash19enable_sm80_to_sm89INS1_16FlashAttnBwdSm80INS1_25CollectiveMainloopBwdSm80ILi1ELi1EN4cute5tupleIJNS5_1CILi32EEENS7_ILi64EEENS7_ILi256EEEEEENS_6half_tEfNS_4arch4Sm80ELb0ELb1ELb1ELb0ELb0ELb0ELb0ELb0ELi2ELi2ELi2ELi1ELb1EEENS1_24CollectiveEpilogueBwdGQAISB_fSE_Li256ELb0ELb0EEENS1_19SingleTileSchedulerILb0ELb0ELb0ELi64EEEEEEEEEvNT_6ParamsE --------------------------
	.section	.nv.constant0._ZN7cutlass13device_kernelIN5flash19enable_sm80_to_sm89INS1_16FlashAttnBwdSm80INS1_25CollectiveMainloopBwdSm80ILi1ELi1EN4cute5tupleIJNS5_1CILi32EEENS7_ILi64EEENS7_ILi256EEEEEENS_6half_tEfNS_4arch4Sm80ELb0ELb1ELb1ELb0ELb0ELb0ELb0ELb0ELi2ELi2ELi2ELi1ELb1EEENS1_24CollectiveEpilogueBwdGQAISB_fSE_Li256ELb0ELb0EEENS1_19SingleTileSchedulerILb0ELb0ELb0ELi64EEEEEEEEEvNT_6ParamsE,"a",@progbits
	.sectionflags	@""
	.align	4
.nv.constant0._ZN7cutlass13device_kernelIN5flash19enable_sm80_to_sm89INS1_16FlashAttnBwdSm80INS1_25CollectiveMainloopBwdSm80ILi1ELi1EN4cute5tupleIJNS5_1CILi32EEENS7_ILi64EEENS7_ILi256EEEEEENS_6half_tEfNS_4arch4Sm80ELb0ELb1ELb1ELb0ELb0ELb0ELb0ELb0ELi2ELi2ELi2ELi1ELb1EEENS1_24CollectiveEpilogueBwdGQAISB_fSE_Li256ELb0ELb0EEENS1_19SingleTileSchedulerILb0ELb0ELb0ELi64EEEEEEEEEvNT_6ParamsE:
	.zero		1160


//--------------------- .nv.constant0._ZN7cutlass13device_kernelIN5flash19enable_sm80_to_sm89INS1_16FlashAttnBwdSm80INS1_25CollectiveMainloopBwdSm80ILi1ELi1EN4cute5tupleIJNS5_1CILi32EEENS7_ILi64EEENS7_ILi256EEEEEENS_6half_tEfNS_4arch4Sm80ELb0ELb1ELb1ELb1ELb0ELb0ELb0ELb0ELi2ELi2ELi2ELi1ELb1EEENS1_21CollectiveEpilogueBwdISB_SC_SE_Li256ELb1ELb0ELi4EEENS1_19SingleTileSchedulerILb1ELb0ELb0ELi64EEEEEEEEEvNT_6ParamsE --------------------------
	.section	.nv.constant0._ZN7cutlass13device_kernelIN5flash19enable_sm80_to_sm89INS1_16FlashAttnBwdSm80INS1_25CollectiveMainloopBwdSm80ILi1ELi1EN4cute5tupleIJNS5_1CILi32EEENS7_ILi64EEENS7_ILi256EEEEEENS_6half_tEfNS_4arch4Sm80ELb0ELb1ELb1ELb1ELb0ELb0ELb0ELb0ELi2ELi2ELi2ELi1ELb1EEENS1_21CollectiveEpilogueBwdISB_SC_SE_Li256ELb1ELb0ELi4EEENS1_19SingleTileSchedulerILb1ELb0ELb0ELi64EEEEEEEEEvNT_6ParamsE,"a",@progbits
	.sectionflags	@""
	.align	4
.nv.constant0._ZN7cutlass13device_kernelIN5flash19enable_sm80_to_sm89INS1_16FlashAttnBwdSm80INS1_25CollectiveMainloopBwdSm80ILi1ELi1EN4cute5tupleIJNS5_1CILi32EEENS7_ILi64EEENS7_ILi256EEEEEENS_6half_tEfNS_4arch4Sm80ELb0ELb1ELb1ELb1ELb0ELb0ELb0ELb0ELi2ELi2ELi2ELi1ELb1EEENS1_21CollectiveEpilogueBwdISB_SC_SE_Li256ELb1ELb0ELi4EEENS1_19SingleTileSchedulerILb1ELb0ELb0ELi64EEEEEEEEEvNT_6ParamsE:
	.zero		1152


//--------------------- .nv.constant0._ZN7cutlass13device_kernelIN5flash19enable_sm80_to_sm89INS1_16FlashAttnBwdSm80INS1_25CollectiveMainloopBwdSm80ILi1ELi1EN4cute5tupleIJNS5_1CILi32EEENS7_ILi64EEENS7_ILi256EEEEEENS_6half_tEfNS_4arch4Sm80ELb0ELb1ELb1ELb1ELb0ELb0ELb0ELb0ELi2ELi2ELi2ELi1ELb1EEENS1_24CollectiveEpilogueBwdGQAISB_fSE_Li256ELb1ELb0EEENS1_19SingleTileSchedulerILb1ELb0ELb0ELi64EEEEEEEEEvNT_6ParamsE --------------------------
	.section	.nv.constant0._ZN7cutlass13device_kernelIN5flash19enable_sm80_to_sm89INS1_16FlashAttnBwdSm80INS1_25CollectiveMainloopBwdSm80ILi1ELi1EN4cute5tupleIJNS5_1CILi32EEENS7_ILi64EEENS7_ILi256EEEEEENS_6half_tEfNS_4arch4Sm80ELb0ELb1ELb1ELb1ELb0ELb0ELb0ELb0ELi2ELi2ELi2ELi1ELb1EEENS1_24CollectiveEpilogueBwdGQAISB_fSE_Li256ELb1ELb0EEENS1_19SingleTileSchedulerILb1ELb0ELb0ELi64EEEEEEEEEvNT_6ParamsE,"a",@progbits
	.sectionflags	@""
	.align	4
.nv.constant0._ZN7cutlass13device_kernelIN5flash19enable_sm80_to_sm89INS1_16FlashAttnBwdSm80INS1_25CollectiveMainloopBwdSm80ILi1ELi1EN4cute5tupleIJNS5_1CILi32EEENS7_ILi64EEENS7_ILi256EEEEEENS_6half_tEfNS_4arch4Sm80ELb0ELb1ELb1ELb1ELb0ELb0ELb0ELb0ELi2ELi2ELi2ELi1ELb1EEENS1_24CollectiveEpilogueBwdGQAISB_fSE_Li256ELb1ELb0EEENS1_19SingleTileSchedulerILb1ELb0ELb0ELi64EEEEEEEEEvNT_6ParamsE:
	.zero		1160


//--------------------- .nv.constant0._ZN7cutlass13device_kernelIN5flash19enable_sm80_to_sm89INS1_16FlashAttnBwdSm80INS1_25CollectiveMainloopBwdSm80ILi1ELi1EN4cute5tupleIJNS5_1CILi32EEENS7_ILi64EEENS7_ILi256EEEEEENS_6half_tEfNS_4arch4Sm80ELb1ELb0ELb1ELb0ELb0ELb0ELb0ELb0ELi2ELi2ELi2ELi1ELb1EEENS1_21CollectiveEpilogueBwdISB_SC_SE_Li256ELb0ELb0ELi4EEENS1_25SingleTileBwdLPTSchedulerILb0ELi64ELb0EEEEEEEEEvNT_6ParamsE --------------------------
	.section	.nv.constant0._ZN7cutlass13device_kernelIN5flash19enable_sm80_to_sm89INS1_16FlashAttnBwdSm80INS1_25CollectiveMainloopBwdSm80ILi1ELi1EN4cute5tupleIJNS5_1CILi32EEENS7_ILi64EEENS7_ILi256EEEEEENS_6half_tEfNS_4arch4Sm80ELb1ELb0ELb1ELb0ELb0ELb0ELb0ELb0ELi2ELi2ELi2ELi1ELb1EEENS1_21CollectiveEpilogueBwdISB_SC_SE_Li256ELb0ELb0ELi4EEENS1_25SingleTileBwdLPTSchedulerILb0ELi64ELb0EEEEEEEEEvNT_6ParamsE,"a",@progbits
	.sectionflags	@""
	.align	4
.nv.constant0._ZN7cutlass13device_kernelIN5flash19enable_sm80_to_sm89INS1_16FlashAttnBwdSm80INS1_25CollectiveMainloopBwdSm80ILi1ELi1EN4cute5tupleIJNS5_1CILi32EEENS7_ILi64EEENS7_ILi256EEEEEENS_6half_tEfNS_4arch4Sm80ELb1ELb0ELb1ELb0ELb0ELb0ELb0ELb0ELi2ELi2ELi2ELi1ELb1EEENS1_21CollectiveEpilogueBwdISB_SC_SE_Li256ELb0ELb0ELi4EEENS1_25SingleTileBwdLPTSchedulerILb0ELi64ELb0EEEEEEEEEvNT_6ParamsE:
	.zero		1176


//--------------------- .nv.constant0._ZN7cutlass13device_kernelIN5flash19enable_sm80_to_sm89INS1_16FlashAttnBwdSm80INS1_25CollectiveMainloopBwdSm80ILi1ELi1EN4cute5tupleIJNS5_1CILi32EEENS7_ILi64EEENS7_ILi256EEEEEENS_6half_tEfNS_4arch4Sm80ELb1ELb0ELb1ELb0ELb0ELb0ELb0ELb0ELi2ELi2ELi2ELi1ELb1EEENS1_24CollectiveEpilogueBwdGQAISB_fSE_Li256ELb0ELb0EEENS1_25SingleTileBwdLPTSchedulerILb0ELi64ELb0EEEEEEEEEvNT_6ParamsE --------------------------
	.section	.nv.constant0._ZN7cutlass13device_kernelIN5flash19enable_sm80_to_sm89INS1_16FlashAttnBwdSm80INS1_25CollectiveMainloopBwdSm80ILi1ELi1EN4cute5tupleIJNS5_1CILi32EEENS7_ILi64EEENS7_ILi256EEEEEENS_6half_tEfNS_4arch4Sm80ELb1ELb0ELb1ELb0ELb0ELb0ELb0ELb0ELi2ELi2ELi2ELi1ELb1EEENS1_24CollectiveEpilogueBwdGQAISB_fSE_Li256ELb0ELb0EEENS1_25SingleTileBwdLPTSchedulerILb0ELi64ELb0EEEEEEEEEvNT_6ParamsE,"a",@progbits
	.sectionflags	@""
	.align	4
.nv.constant0._ZN7cutlass13device_kernelIN5flash19enable_sm80_to_sm89INS1_16FlashAttnBwdSm80INS1_25CollectiveMainloopBwdSm80ILi1ELi1EN4cute5tupleIJNS5_1CILi32EEENS7_ILi64EEENS7_ILi256EEEEEENS_6half_tEfNS_4arch4Sm80ELb1ELb0ELb1ELb0ELb0ELb0ELb0ELb0ELi2ELi2ELi2ELi1ELb1EEENS1_24CollectiveEpilogueBwdGQAISB_fSE_Li256ELb0ELb0EEENS1_25SingleTileBwdLPTSchedulerILb0ELi64ELb0EEEEEEEEEvNT_6ParamsE:
	.zero		1184


//--------------------- .nv.constant0._ZN7cutlass13device_kernelIN5flash22FlashAttnBwdPreprocessIN4cute5tupleIJNS3_1CILi32EEENS5_ILi256EEEEEENS_6half_tEfNS_4arch4Sm80ELb1ELb0EEEEEvNT_6ParamsE --------------------------
	.section	.nv.constant0._ZN7cutlass13device_kernelIN5flash22FlashAttnBwdPreprocessIN4cute5tupleIJNS3_1CILi32EEENS5_ILi256EEEEEENS_6half_tEfNS_4arch4Sm80ELb1ELb0EEEEEvNT_6ParamsE,"a",@progbits
	.sectionflags	@""
	.align	4
.nv.constant0._ZN7cutlass13device_kernelIN5flash22FlashAttnBwdPreprocessIN4cute5tupleIJNS3_1CILi32EEENS5_ILi256EEEEEENS_6half_tEfNS_4arch4Sm80ELb1ELb0EEEEEvNT_6ParamsE:
	.zero		768


//--------------------- .nv.constant0._ZN7cutlass13device_kernelIN5flash19enable_sm80_to_sm89INS1_16FlashAttnBwdSm80INS1_25CollectiveMainloopBwdSm80ILi1ELi1EN4cute5tupleIJNS5_1CILi32EEENS7_ILi64EEENS7_ILi256EEEEEENS_6half_tEfNS_4arch4Sm80ELb1ELb0ELb1ELb1ELb0ELb0ELb0ELb0ELi2ELi2ELi2ELi1ELb1EEENS1_21CollectiveEpilogueBwdISB_SC_SE_Li256ELb1ELb0ELi4EEENS1_25SingleTileBwdLPTSchedulerILb1ELi64ELb0EEEEEEEEEvNT_6ParamsE --------------------------
	.section	.nv.constant0._ZN7cutlass13device_kernelIN5flash19enable_sm80_to_sm89INS1_16FlashAttnBwdSm80INS1_25CollectiveMainloopBwdSm80ILi1ELi1EN4cute5tupleIJNS5_1CILi32EEENS7_ILi64EEENS7_ILi256EEEEEENS_6half_tEfNS_4arch4Sm80ELb1ELb0ELb1ELb1ELb0ELb0ELb0ELb0ELi2ELi2ELi2ELi1ELb1EEENS1_21CollectiveEpilogueBwdISB_SC_SE_Li256ELb1ELb0ELi4EEENS1_25SingleTileBwdLPTSchedulerILb1ELi64ELb0EEEEEEEEEvNT_6ParamsE,"a",@progbits
	.sectionflags	@""
	.align	4
.nv.constant0._ZN7cutlass13device_kernelIN5flash19enable_sm80_to_sm89INS1_16FlashAttnBwdSm80INS1_25CollectiveMainloopBwdSm80ILi1ELi1EN4cute5tupleIJNS5_1CILi32EEENS7_ILi64EEENS7_ILi256EEEEEENS_6half_tEfNS_4arch4Sm80ELb1ELb0ELb1ELb1ELb0ELb0ELb0ELb0ELi2ELi2ELi2ELi1ELb1EEENS1_21CollectiveEpilogueBwdISB_SC_SE_Li256ELb1ELb0ELi4EEENS1_25SingleTileBwdLPTSchedulerILb1ELi64ELb0EEEEEEEEEvNT_6ParamsE:
	.zero		1176


//--------------------- .nv.constant0._ZN7cutlass13device_kernelIN5flash32FlashAttnBwdPostprocessConvertdQIN4cute5tupleIJNS3_1CILi32EEENS5_ILi256EEEEEENS_6half_tEfNS_4arch4Sm80ELi256ENS3_8TiledMMAINS3_8MMA_AtomIJNS3_28SM80_16x8x16_F32F16F16F32_TNEEEENS3_6LayoutINS4_IJNS5_ILi1EEENS5_ILi8EEESH_EEENS4_IJNS5_ILi0EEESH_SK_EEEEENS4_IJNS5_ILi16EEENS5_ILi128EEESN_EEEEELb0EEEEEvNT_6ParamsE --------------------------
	.section	.nv.constant0._ZN7cutlass13device_kernelIN5flash32FlashAttnBwdPostprocessConvertdQIN4cute5tupleIJNS3_1CILi32EEENS5_ILi256EEEEEENS_6half_tEfNS_4arch4Sm80ELi256ENS3_8TiledMMAINS3_8MMA_AtomIJNS3_28SM80_16x8x16_F32F16F16F32_TNEEEENS3_6LayoutINS4_IJNS5_ILi1EEENS5_ILi8EEESH_EEENS4_IJNS5_ILi0EEESH_SK_EEEEENS4_IJNS5_ILi16EEENS5_ILi128EEESN_EEEEELb0EEEEEvNT_6ParamsE,"a",@progbits
	.sectionflags	@""
	.align	4
.nv.constant0._ZN7cutlass13device_kernelIN5flash32FlashAttnBwdPostprocessConvertdQIN4cute5tupleIJNS3_1CILi32EEENS5_ILi256EEEEEENS_6half_tEfNS_4arch4Sm80ELi256ENS3_8TiledMMAINS3_8MMA_AtomIJNS3_28SM80_16x8x16_F32F16F16F32_TNEEEENS3_6LayoutINS4_IJNS5_ILi1EEENS5_ILi8EEESH_EEENS4_IJNS5_ILi0EEESH_SK_EEEEENS4_IJNS5_ILi16EEENS5_ILi128EEESN_EEEEELb0EEEEEvNT_6ParamsE:
	.zero		640


//--------------------- .nv.constant0._ZN7cutlass13device_kernelIN5flash19enable_sm80_to_sm89INS1_16FlashAttnBwdSm80INS1_25CollectiveMainloopBwdSm80ILi1ELi1EN4cute5tupleIJNS5_1CILi32EEENS7_ILi64EEENS7_ILi256EEEEEENS_6half_tEfNS_4arch4Sm80ELb1ELb0ELb1ELb1ELb0ELb0ELb0ELb0ELi2ELi2ELi2ELi1ELb1EEENS1_24CollectiveEpilogueBwdGQAISB_fSE_Li256ELb1ELb0EEENS1_25SingleTileBwdLPTSchedulerILb1ELi64ELb0EEEEEEEEEvNT_6ParamsE --------------------------
	.section	.nv.constant0._ZN7cutlass13device_kernelIN5flash19enable_sm80_to_sm89INS1_16FlashAttnBwdSm80INS1_25CollectiveMainloopBwdSm80ILi1ELi1EN4cute5tupleIJNS5_1CILi32EEENS7_ILi64EEENS7_ILi256EEEEEENS_6half_tEfNS_4arch4Sm80ELb1ELb0ELb1ELb1ELb0ELb0ELb0ELb0ELi2ELi2ELi2ELi1ELb1EEENS1_24CollectiveEpilogueBwdGQAISB_fSE_Li256ELb1ELb0EEENS1_25SingleTileBwdLPTSchedulerILb1ELi64ELb0EEEEEEEEEvNT_6ParamsE,"a",@progbits
	.sectionflags	@""
	.align	4
.nv.constant0._ZN7cutlass13device_kernelIN5flash19enable_sm80_to_sm89INS1_16FlashAttnBwdSm80INS1_25CollectiveMainloopBwdSm80ILi1ELi1EN4cute5tupleIJNS5_1CILi32EEENS7_ILi64EEENS7_ILi256EEEEEENS_6half_tEfNS_4arch4Sm80ELb1ELb0ELb1ELb1ELb0ELb0ELb0ELb0ELi2ELi2ELi2ELi1ELb1EEENS1_24CollectiveEpilogueBwdGQAISB_fSE_Li256ELb1ELb0EEENS1_25SingleTileBwdLPTSchedulerILb1ELi64ELb0EEEEEEEEEvNT_6ParamsE:
	.zero		1184


//--------------------- .nv.constant0._ZN7cutlass13device_kernelIN5flash22FlashAttnBwdPreprocessIN4cute5tupleIJNS3_1CILi32EEENS5_ILi256EEEEEENS_6half_tEfNS_4arch4Sm80ELb1ELb1EEEEEvNT_6ParamsE --------------------------
	.section	.nv.constant0._ZN7cutlass13device_kernelIN5flash22FlashAttnBwdPreprocessIN4cute5tupleIJNS3_1CILi32EEENS5_ILi256EEEEEENS_6half_tEfNS_4arch4Sm80ELb1ELb1EEEEEvNT_6ParamsE,"a",@progbits
	.sectionflags	@""
	.align	4
.nv.constant0._ZN7cutlass13device_kernelIN5flash22FlashAttnBwdPreprocessIN4cute5tupleIJNS3_1CILi32EEENS5_ILi256EEEEEENS_6half_tEfNS_4arch4Sm80ELb1ELb1EEEEEvNT_6ParamsE:
	.zero		768


//--------------------- .nv.constant0._ZN7cutlass13device_kernelIN5flash19enable_sm80_to_sm89INS1_16FlashAttnBwdSm80INS1_25CollectiveMainloopBwdSm80ILi1ELi1EN4cute5tupleIJNS5_1CILi64EEES8_NS7_ILi256EEEEEENS_6half_tEfNS_4arch4Sm80ELb0ELb0ELb1ELb0ELb0ELb0ELb0ELb0ELi2ELi4ELi2ELi2ELb0EEENS1_21CollectiveEpilogueBwdISA_SB_SD_Li256ELb0ELb0ELi4EEENS1_19SingleTileSchedulerILb0ELb0ELb0ELi64EEEEEEEEEvNT_6ParamsE --------------------------
	.section	.nv.constant0._ZN7cutlass13device_kernelIN5flash19enable_sm80_to_sm89INS1_16FlashAttnBwdSm80INS1_25CollectiveMainloopBwdSm80ILi1ELi1EN4cute5tupleIJNS5_1CILi64EEES8_NS7_ILi256EEEEEENS_6half_tEfNS_4arch4Sm80ELb0ELb0ELb1ELb0ELb0ELb0ELb0ELb0ELi2ELi4ELi2ELi2ELb0EEENS1_21CollectiveEpilogueBwdISA_SB_SD_Li256ELb0ELb0ELi4EEENS1_19SingleTileSchedulerILb0ELb0ELb0ELi64EEEEEEEEEvNT_6ParamsE,"a",@progbits
	.sectionflags	@""
	.align	4
.nv.constant0._ZN7cutlass13device_kernelIN5flash19enable_sm80_to_sm89INS1_16FlashAttnBwdSm80INS1_25CollectiveMainloopBwdSm80ILi1ELi1EN4cute5tupleIJNS5_1CILi64EEES8_NS7_ILi256EEEEEENS_6half_tEfNS_4arch4Sm80ELb0ELb0ELb1ELb0ELb0ELb0ELb0ELb0ELi2ELi4ELi2ELi2ELb0EEENS1_21CollectiveEpilogueBwdISA_SB_SD_Li256ELb0ELb0ELi4EEENS1_19SingleTileSchedulerILb0ELb0ELb0ELi64EEEEEEEEEvNT_6ParamsE:
	.zero		1152


//--------------------- .nv.constant0._ZN7cutlass13device_kernelIN5flash19enable_sm80_to_sm89INS1_16FlashAttnBwdSm80INS1_25CollectiveMainloopBwdSm80ILi1ELi1EN4cute5tupleIJNS5_1CILi64EEES8_NS7_ILi256EEEEEENS_6half_tEfNS_4arch4Sm80ELb0ELb0ELb1ELb0ELb0ELb0ELb0ELb0ELi2ELi4ELi2ELi2ELb0EEENS1_24CollectiveEpilogueBwdGQAISA_fSD_Li256ELb0ELb0EEENS1_19SingleTileSchedulerILb0ELb0ELb0ELi64EEEEEEEEEvNT_6ParamsE --------------------------
	.section	.nv.constant0._ZN7cutlass13device_kernelIN5flash19enable_sm80_to_sm89INS1_16FlashAttnBwdSm80INS1_25CollectiveMainloopBwdSm80ILi1ELi1EN4cute5tupleIJNS5_1CILi64EEES8_NS7_ILi256EEEEEENS_6half_tEfNS_4arch4Sm80ELb0ELb0ELb1ELb0ELb0ELb0ELb0ELb0ELi2ELi4ELi2ELi2ELb0EEENS1_24CollectiveEpilogueBwdGQAISA_fSD_Li256ELb0ELb0EEENS1_19SingleTileSchedulerILb0ELb0ELb0ELi64EEEEEEEEEvNT_6ParamsE,"a",@progbits
	.sectionflags	@""
	.align	4
.nv.constant0._ZN7cutlass13device_kernelIN5flash19enable_sm80_to_sm89INS1_16FlashAttnBwdSm80INS1_25CollectiveMainloopBwdSm80ILi1ELi1EN4cute5tupleIJNS5_1CILi64EEES8_NS7_ILi256EEEEEENS_6half_tEfNS_4arch4Sm80ELb0ELb0ELb1ELb0ELb0ELb0ELb0ELb0ELi2ELi4ELi2ELi2ELb0EEENS1_24CollectiveEpilogueBwdGQAISA_fSD_Li256ELb0ELb0EEENS1_19SingleTileSchedulerILb0ELb0ELb0ELi64EEEEEEEEEvNT_6ParamsE:
	.zero		1160


//--------------------- .nv.constant0._ZN7cutlass13device_kernelIN5flash19enable_sm80_to_sm89INS1_16FlashAttnBwdSm80INS1_25CollectiveMainloopBwdSm80ILi1ELi1EN4cute5tupleIJNS5_1CILi64EEES8_NS7_ILi256EEEEEENS_6half_tEfNS_4arch4Sm80ELb0ELb0ELb1ELb1ELb0ELb0ELb0ELb0ELi2ELi4ELi2ELi2ELb0EEENS1_21CollectiveEpilogueBwdISA_SB_SD_Li256ELb1ELb0ELi4EEENS1_19SingleTileSchedulerILb1ELb0ELb0ELi64EEEEEEEEEvNT_6ParamsE --------------------------
	.section	.nv.constant0._ZN7cutlass13device_kernelIN5flash19enable_sm80_to_sm89INS1_16FlashAttnBwdSm80INS1_25CollectiveMainloopBwdSm80ILi1ELi1EN4cute5tupleIJNS5_1CILi64EEES8_NS7_ILi256EEEEEENS_6half_tEfNS_4arch4Sm80ELb0ELb0ELb1ELb1ELb0ELb0ELb0ELb0ELi2ELi4ELi2ELi2ELb0EEENS1_21CollectiveEpilogueBwdISA_SB_SD_Li256ELb1ELb0ELi4EEENS1_19SingleTileSchedulerILb1ELb0ELb0ELi64EEEEEEEEEvNT_6ParamsE,"a",@progbits
	.sectionflags	@""
	.align	4
.nv.constant0._ZN7cutlass13device_kernelIN5flash19enable_sm80_to_sm89INS1_16FlashAttnBwdSm80INS1_25CollectiveMainloopBwdSm80ILi1ELi1EN4cute5tupleIJNS5_1CILi64EEES8_NS7_ILi256EEEEEENS_6half_tEfNS_4arch4Sm80ELb0ELb0ELb1ELb1ELb0ELb0ELb0ELb0ELi2ELi4ELi2ELi2ELb0EEENS1_21CollectiveEpilogueBwdISA_SB_SD_Li256ELb1ELb0ELi4EEENS1_19SingleTileSchedulerILb1ELb0ELb0ELi64EEEEEEEEEvNT_6ParamsE:
	.zero		1152


//--------------------- .nv.constant0._ZN7cutlass13device_kernelIN5flash19enable_sm80_to_sm89INS1_16FlashAttnBwdSm80INS1_25CollectiveMainloopBwdSm80ILi1ELi1EN4cute5tupleIJNS5_1CILi64EEES8_NS7_ILi256EEEEEENS_6half_tEfNS_4arch4Sm80ELb0ELb0ELb1ELb1ELb0ELb0ELb0ELb0ELi2ELi4ELi2ELi2ELb0EEENS1_24CollectiveEpilogueBwdGQAISA_fSD_Li256ELb1ELb0EEENS1_19SingleTileSchedulerILb1ELb0ELb0ELi64EEEEEEEEEvNT_6ParamsE --------------------------
	.section	.nv.constant0._ZN7cutlass13device_kernelIN5flash19enable_sm80_to_sm89INS1_16FlashAttnBwdSm80INS1_25CollectiveMainloopBwdSm80ILi1ELi1EN4cute5tupleIJNS5_1CILi64EEES8_NS7_ILi256EEEEEENS_6half_tEfNS_4arch4Sm80ELb0ELb0ELb1ELb1ELb0ELb0ELb0ELb0ELi2ELi4ELi2ELi2ELb0EEENS1_24CollectiveEpilogueBwdGQAISA_fSD_Li256ELb1ELb0EEENS1_19SingleTileSchedulerILb1ELb0ELb0ELi64EEEEEEEEEvNT_6ParamsE,"a",@progbits
	.sectionflags	@""
	.align	4
.nv.constant0._ZN7cutlass13device_kernelIN5flash19enable_sm80_to_sm89INS1_16FlashAttnBwdSm80INS1_25CollectiveMainloopBwdSm80ILi1ELi1EN4cute5tupleIJNS5_1CILi64EEES8_NS7_ILi256EEEEEENS_6half_tEfNS_4arch4Sm80ELb0ELb0ELb1ELb1ELb0ELb0ELb0ELb0ELi2ELi4ELi2ELi2ELb0EEENS1_24CollectiveEpilogueBwdGQAISA_fSD_Li256ELb1ELb0EEENS1_19SingleTileSchedulerILb1ELb0ELb0ELi64EEEEEEEEEvNT_6ParamsE:
	.zero		1160


//--------------------- .nv.constant0._ZN7cutlass13device_kernelIN5flash19enable_sm80_to_sm89INS1_16FlashAttnBwdSm80INS1_25CollectiveMainloopBwdSm80ILi1ELi1EN4cute5tupleIJNS5_1CILi64EEES8_NS7_ILi256EEEEEENS_6half_tEfNS_4arch4Sm80ELb0ELb1ELb1ELb0ELb0ELb0ELb0ELb0ELi2ELi4ELi2ELi2ELb0EEENS1_21CollectiveEpilogueBwdISA_SB_SD_Li256ELb0ELb0ELi4EEENS1_19SingleTileSchedulerILb0ELb0ELb0ELi64EEEEEEEEEvNT_6ParamsE --------------------------
	.section	.nv.constant0._ZN7cutlass13device_kernelIN5flash19enable_sm80_to_sm89INS1_16FlashAttnBwdSm80INS1_25CollectiveMainloopBwdSm80ILi1ELi1EN4cute5tupleIJNS5_1CILi64EEES8_NS7_ILi256EEEEEENS_6half_tEfNS_4arch4Sm80ELb0ELb1ELb1ELb0ELb0ELb0ELb0ELb0ELi2ELi4ELi2ELi2ELb0EEENS1_21CollectiveEpilogueBwdISA_SB_SD_Li256ELb0ELb0ELi4EEENS1_19SingleTileSchedulerILb0ELb0ELb0ELi64EEEEEEEEEvNT_6ParamsE,"a",@progbits
	.sectionflags	@""
	.align	4
.nv.constant0._ZN7cutlass13device_kernelIN5flash19enable_sm80_to_sm89INS1_16FlashAttnBwdSm80INS1_25CollectiveMainloopBwdSm80ILi1ELi1EN4cute5tupleIJNS5_1CILi64EEES8_NS7_ILi256EEEEEENS_6half_tEfNS_4arch4Sm80ELb0ELb1ELb1ELb0ELb0ELb0ELb0ELb0ELi2ELi4ELi2ELi2ELb0EEENS1_21CollectiveEpilogueBwdISA_SB_SD_Li256ELb0ELb0ELi4EEENS1_19SingleTileSchedulerILb0ELb0ELb0ELi64EEEEEEEEEvNT_6ParamsE:
	.zero		1152


//--------------------- .nv.constant0._ZN7cutlass13device_kernelIN5flash19enable_sm80_to_sm89INS1_16FlashAttnBwdSm80INS1_25CollectiveMainloopBwdSm80ILi1ELi1EN4cute5tupleIJNS5_1CILi64EEES8_NS7_ILi256EEEEEENS_6half_tEfNS_4arch4Sm80ELb0ELb1ELb1ELb0ELb0ELb0ELb0ELb0ELi2ELi4ELi2ELi2ELb0EEENS1_24CollectiveEpilogueBwdGQAISA_fSD_Li256ELb0ELb0EEENS1_19SingleTileSchedulerILb0ELb0ELb0ELi64EEEEEEEEEvNT_6ParamsE --------------------------
	.section	.nv.constant0._ZN7cutlass13device_kernelIN5flash19enable_sm80_to_sm89INS1_16FlashAttnBwdSm80INS1_25CollectiveMainloopBwdSm80ILi1ELi1EN4cute5tupleIJNS5_1CILi64EEES8_NS7_ILi256EEEEEENS_6half_tEfNS_4arch4Sm80ELb0ELb1ELb1ELb0ELb0ELb0ELb0ELb0ELi2ELi4ELi2ELi2ELb0EEENS1_24CollectiveEpilogueBwdGQAISA_fSD_Li256ELb0ELb0EEENS1_19SingleTileSchedulerILb0ELb0ELb0ELi64EEEEEEEEEvNT_6ParamsE,"a",@progbits
	.sectionflags	@""
	.align	4
.nv.constant0._ZN7cutlass13device_kernelIN5flash19enable_sm80_to_sm89INS1_16FlashAttnBwdSm80INS1_25CollectiveMainloopBwdSm80ILi1ELi1EN4cute5tupleIJNS5_1CILi64EEES8_NS7_ILi256EEEEEENS_6half_tEfNS_4arch4Sm80ELb0ELb1ELb1ELb0ELb0ELb0ELb0ELb0ELi2ELi4ELi2ELi2ELb0EEENS1_24CollectiveEpilogueBwdGQAISA_fSD_Li256ELb0ELb0EEENS1_19SingleTileSchedulerILb0ELb0ELb0ELi64EEEEEEEEEvNT_6ParamsE:
	.zero		1160


//--------------------- .nv.constant0._ZN7cutlass13device_kernelIN5flash19enable_sm80_to_sm89INS1_16FlashAttnBwdSm80INS1_25CollectiveMainloopBwdSm80ILi1ELi1EN4cute5tupleIJNS5_1CILi64EEES8_NS7_ILi256EEEEEENS_6half_tEfNS_4arch4Sm80ELb0ELb1ELb1ELb1ELb0ELb0ELb0ELb0ELi2ELi4ELi2ELi2ELb0EEENS1_21CollectiveEpilogueBwdISA_SB_SD_Li256ELb1ELb0ELi4EEENS1_19SingleTileSchedulerILb1ELb0ELb0ELi64EEEEEEEEEvNT_6ParamsE --------------------------
	.section	.nv.constant0._ZN7cutlass13device_kernelIN5flash19enable_sm80_to_sm89INS1_16FlashAttnBwdSm80INS1_25CollectiveMainloopBwdSm80ILi1ELi1EN4cute5tupleIJNS5_1CILi64EEES8_NS7_ILi256EEEEEENS_6half_tEfNS_4arch4Sm80ELb0ELb1ELb1ELb1ELb0ELb0ELb0ELb0ELi2ELi4ELi2ELi2ELb0EEENS1_21CollectiveEpilogueBwdISA_SB_SD_Li256ELb1ELb0ELi4EEENS1_19SingleTileSchedulerILb1ELb0ELb0ELi64EEEEEEEEEvNT_6ParamsE,"a",@progbits
	.sectionflags	@""
	.align	4
.nv.constant0._ZN7cutlass13device_kernelIN5flash19enable_sm80_to_sm89INS1_16FlashAttnBwdSm80INS1_25CollectiveMainloopBwdSm80ILi1ELi1EN4cute5tupleIJNS5_1CILi64EEES8_NS7_ILi256EEEEEENS_6half_tEfNS_4arch4Sm80ELb0ELb1ELb1ELb1ELb0ELb0ELb0ELb0ELi2ELi4ELi2ELi2ELb0EEENS1_21CollectiveEpilogueBwdISA_SB_SD_Li256ELb1ELb0ELi4EEENS1_19SingleTileSchedulerILb1ELb0ELb0ELi64EEEEEEEEEvNT_6ParamsE:
	.zero		1152


//--------------------- .nv.constant0._ZN7cutlass13device_kernelIN5flash19enable_sm80_to_sm89INS1_16FlashAttnBwdSm80INS1_25CollectiveMainloopBwdSm80ILi1ELi1EN4cute5tupleIJNS5_1CILi64EEES8_NS7_ILi256EEEEEENS_6half_tEfNS_4arch4Sm80ELb0ELb1ELb1ELb1ELb0ELb0ELb0ELb0ELi2ELi4ELi2ELi2ELb0EEENS1_24CollectiveEpilogueBwdGQAISA_fSD_Li256ELb1ELb0EEENS1_19SingleTileSchedulerILb1ELb0ELb0ELi64EEEEEEEEEvNT_6ParamsE --------------------------
	.section	.nv.constant0._ZN7cutlass13device_kernelIN5flash19enable_sm80_to_sm89INS1_16FlashAttnBwdSm80INS1_25CollectiveMainloopBwdSm80ILi1ELi1EN4cute5tupleIJNS5_1CILi64EEES8_NS7_ILi256EEEEEENS_6half_tEfNS_4arch4Sm80ELb0ELb1ELb1ELb1ELb0ELb0ELb0ELb0ELi2ELi4ELi2ELi2ELb0EEENS1_24CollectiveEpilogueBwdGQAISA_fSD_Li256ELb1ELb0EEENS1_19SingleTileSchedulerILb1ELb0ELb0ELi64EEEEEEEEEvNT_6ParamsE,"a",@progbits
	.sectionflags	@""
	.align	4
.nv.constant0._ZN7cutlass13device_kernelIN5flash19enable_sm80_to_sm89INS1_16FlashAttnBwdSm80INS1_25CollectiveMainloopBwdSm80ILi1ELi1EN4cute5tupleIJNS5_1CILi64EEES8_NS7_ILi256EEEEEENS_6half_tEfNS_4arch4Sm80ELb0ELb1ELb1ELb1ELb0ELb0ELb0ELb0ELi2ELi4ELi2ELi2ELb0EEENS1_24CollectiveEpilogueBwdGQAISA_fSD_Li256ELb1ELb0EEENS1_19SingleTileSchedulerILb1ELb0ELb0ELi64EEEEEEEEEvNT_6ParamsE:
	.zero		1160


//--------------------- .nv.constant0._ZN7cutlass13device_kernelIN5flash19enable_sm80_to_sm89INS1_16FlashAttnBwdSm80INS1_25CollectiveMainloopBwdSm80ILi1ELi1EN4cute5tupleIJNS5_1CILi64EEES8_NS7_ILi256EEEEEENS_6half_tEfNS_4arch4Sm80ELb1ELb0ELb1ELb0ELb0ELb0ELb0ELb0ELi2ELi4ELi2ELi2ELb0EEENS1_21CollectiveEpilogueBwdISA_SB_SD_Li256ELb0ELb0ELi4EEENS1_25SingleTileBwdLPTSchedulerILb0ELi64ELb0EEEEEEEEEvNT_6ParamsE --------------------------
	.section	.nv.constant0._ZN7cutlass13device_kernelIN5flash19enable_sm80_to_sm89INS1_16FlashAttnBwdSm80INS1_25CollectiveMainloopBwdSm80ILi1ELi1EN4cute5tupleIJNS5_1CILi64EEES8_NS7_ILi256EEEEEENS_6half_tEfNS_4arch4Sm80ELb1ELb0ELb1ELb0ELb0ELb0ELb0ELb0ELi2ELi4ELi2ELi2ELb0EEENS1_21CollectiveEpilogueBwdISA_SB_SD_Li256ELb0ELb0ELi4EEENS1_25SingleTileBwdLPTSchedulerILb0ELi64ELb0EEEEEEEEEvNT_6ParamsE,"a",@progbits
	.sectionflags	@""
	.align	4
.nv.constant0._ZN7cutlass13device_kernelIN5flash19enable_sm80_to_sm89INS1_16FlashAttnBwdSm80INS1_25CollectiveMainloopBwdSm80ILi1ELi1EN4cute5tupleIJNS5_1CILi64EEES8_NS7_ILi256EEEEEENS_6half_tEfNS_4arch4Sm80ELb1ELb0ELb1ELb0ELb0ELb0ELb0ELb0ELi2ELi4ELi2ELi2ELb0EEENS1_21CollectiveEpilogueBwdISA_SB_SD_Li256ELb0ELb0ELi4EEENS1_25SingleTileBwdLPTSchedulerILb0ELi64ELb0EEEEEEEEEvNT_6ParamsE:
	.zero		1176


//--------------------- .nv.constant0._ZN7cutlass13device_kernelIN5flash19enable_sm80_to_sm89INS1_16FlashAttnBwdSm80INS1_25CollectiveMainloopBwdSm80ILi1ELi1EN4cute5tupleIJNS5_1CILi64EEES8_NS7_ILi256EEEEEENS_6half_tEfNS_4arch4Sm80ELb1ELb0ELb1ELb0ELb0ELb0ELb0ELb0ELi2ELi4ELi2ELi2ELb0EEENS1_24CollectiveEpilogueBwdGQAISA_fSD_Li256ELb0ELb0EEENS1_25SingleTileBwdLPTSchedulerILb0ELi64ELb0EEEEEEEEEvNT_6ParamsE --------------------------
	.section	.nv.constant0._ZN7cutlass13device_kernelIN5flash19enable_sm80_to_sm89INS1_16FlashAttnBwdSm80INS1_25CollectiveMainloopBwdSm80ILi1ELi1EN4cute5tupleIJNS5_1CILi64EEES8_NS7_ILi256EEEEEENS_6half_tEfNS_4arch4Sm80ELb1ELb0ELb1ELb0ELb0ELb0ELb0ELb0ELi2ELi4ELi2ELi2ELb0EEENS1_24CollectiveEpilogueBwdGQAISA_fSD_Li256ELb0ELb0EEENS1_25SingleTileBwdLPTSchedulerILb0ELi64ELb0EEEEEEEEEvNT_6ParamsE,"a",@progbits
	.sectionflags	@""
	.align	4
.nv.constant0._ZN7cutlass13device_kernelIN5flash19enable_sm80_to_sm89INS1_16FlashAttnBwdSm80INS1_25CollectiveMainloopBwdSm80ILi1ELi1EN4cute5tupleIJNS5_1CILi64EEES8_NS7_ILi256EEEEEENS_6half_tEfNS_4arch4Sm80ELb1ELb0ELb1ELb0ELb0ELb0ELb0ELb0ELi2ELi4ELi2ELi2ELb0EEENS1_24CollectiveEpilogueBwdGQAISA_fSD_Li256ELb0ELb0EEENS1_25SingleTileBwdLPTSchedulerILb0ELi64ELb0EEEEEEEEEvNT_6ParamsE:
	.zero		1184


//--------------------- .nv.constant0._ZN7cutlass13device_kernelIN5flash22FlashAttnBwdPreprocessIN4cute5tupleIJNS3_1CILi64EEENS5_ILi256EEEEEENS_6half_tEfNS_4arch4Sm80ELb1ELb0EEEEEvNT_6ParamsE --------------------------
	.section	.nv.constant0._ZN7cutlass13device_kernelIN5flash22FlashAttnBwdPreprocessIN4cute5tupleIJNS3_1CILi64EEENS5_ILi256EEEEEENS_6half_tEfNS_4arch4Sm80ELb1ELb0EEEEEvNT_6ParamsE,"a",@progbits
	.sectionflags	@""
	.align	4
.nv.constant0._ZN7cutlass13device_kernelIN5flash22FlashAttnBwdPreprocessIN4cute5tupleIJNS3_1CILi64EEENS5_ILi256EEEEEENS_6half_tEfNS_4arch4Sm80ELb1ELb0EEEEEvNT_6ParamsE:
	.zero		768


//--------------------- .nv.constant0._ZN7cutlass13device_kernelIN5flash19enable_sm80_to_sm89INS1_16FlashAttnBwdSm80INS1_25CollectiveMainloopBwdSm80ILi1ELi1EN4cute5tupleIJNS5_1CILi64EEES8_NS7_ILi256EEEEEENS_6half_tEfNS_4arch4Sm80ELb1ELb0ELb1ELb1ELb0ELb0ELb0ELb0ELi2ELi4ELi2ELi2ELb0EEENS1_21CollectiveEpilogueBwdISA_SB_SD_Li256ELb1ELb0ELi4EEENS1_25SingleTileBwdLPTSchedulerILb1ELi64ELb0EEEEEEEEEvNT_6ParamsE --------------------------
	.section	.nv.constant0._ZN7cutlass13device_kernelIN5flash19enable_sm80_to_sm89INS1_16FlashAttnBwdSm80INS1_25CollectiveMainloopBwdSm80ILi1ELi1EN4cute5tupleIJNS5_1CILi64EEES8_NS7_ILi256EEEEEENS_6half_tEfNS_4arch4Sm80ELb1ELb0ELb1ELb1ELb0ELb0ELb0ELb0ELi2ELi4ELi2ELi2ELb0EEENS1_21CollectiveEpilogueBwdISA_SB_SD_Li256ELb1ELb0ELi4EEENS1_25SingleTileBwdLPTSchedulerILb1ELi64ELb0EEEEEEEEEvNT_6ParamsE,"a",@progbits
	.sectionflags	@""
	.align	4
.nv.constant0._ZN7cutlass13device_kernelIN5flash19enable_sm80_to_sm89INS1_16FlashAttnBwdSm80INS1_25CollectiveMainloopBwdSm80ILi1ELi1EN4cute5tupleIJNS5_1CILi64EEES8_NS7_ILi256EEEEEENS_6half_tEfNS_4arch4Sm80ELb1ELb0ELb1ELb1ELb0ELb0ELb0ELb0ELi2ELi4ELi2ELi2ELb0EEENS1_21CollectiveEpilogueBwdISA_SB_SD_Li256ELb1ELb0ELi4EEENS1_25SingleTileBwdLPTSchedulerILb1ELi64ELb0EEEEEEEEEvNT_6ParamsE:
	.zero		1176


//--------------------- .nv.constant0._ZN7cutlass13device_kernelIN5flash32FlashAttnBwdPostprocessConvertdQIN4cute5tupleIJNS3_1CILi64EEENS5_ILi256EEEEEENS_6half_tEfNS_4arch4Sm80ELi256ENS3_8TiledMMAINS3_8MMA_AtomIJNS3_28SM80_16x8x16_F32F16F16F32_TNEEEENS3_6LayoutINS4_IJNS5_ILi2EEENS5_ILi4EEENS5_ILi1EEEEEENS4_IJSJ_SH_NS5_ILi0EEEEEEEENS4_IJNS5_ILi32EEES6_NS5_ILi16EEEEEEEELb0EEEEEvNT_6ParamsE --------------------------
	.section	.nv.constant0._ZN7cutlass13device_kernelIN5flash32FlashAttnBwdPostprocessConvertdQIN4cute5tupleIJNS3_1CILi64EEENS5_ILi256EEEEEENS_6half_tEfNS_4arch4Sm80ELi256ENS3_8TiledMMAINS3_8MMA_AtomIJNS3_28SM80_16x8x16_F32F16F16F32_TNEEEENS3_6LayoutINS4_IJNS5_ILi2EEENS5_ILi4EEENS5_ILi1EEEEEENS4_IJSJ_SH_NS5_ILi0EEEEEEEENS4_IJNS5_ILi32EEES6_NS5_ILi16EEEEEEEELb0EEEEEvNT_6ParamsE,"a",@progbits
	.sectionflags	@""
	.align	4
.nv.constant0._ZN7cutlass13device_kernelIN5flash32FlashAttnBwdPostprocessConvertdQIN4cute5tupleIJNS3_1CILi64EEENS5_ILi256EEEEEENS_6half_tEfNS_4arch4Sm80ELi256ENS3_8TiledMMAINS3_8MMA_AtomIJNS3_28SM80_16x8x16_F32F16F16F32_TNEEEENS3_6LayoutINS4_IJNS5_ILi2EEENS5_ILi4EEENS5_ILi1EEEEEENS4_IJSJ_SH_NS5_ILi0EEEEEEEENS4_IJNS5_ILi32EEES6_NS5_ILi16EEEEEEEELb0EEEEEvNT_6ParamsE:
	.zero		640


//--------------------- .nv.constant0._ZN7cutlass13device_kernelIN5flash19enable_sm80_to_sm89INS1_16FlashAttnBwdSm80INS1_25CollectiveMainloopBwdSm80ILi1ELi1EN4cute5tupleIJNS5_1CILi64EEES8_NS7_ILi256EEEEEENS_6half_tEfNS_4arch4Sm80ELb1ELb0ELb1ELb1ELb0ELb0ELb0ELb0ELi2ELi4ELi2ELi2ELb0EEENS1_24CollectiveEpilogueBwdGQAISA_fSD_Li256ELb1ELb0EEENS1_25SingleTileBwdLPTSchedulerILb1ELi64ELb0EEEEEEEEEvNT_6ParamsE --------------------------
	.section	.nv.constant0._ZN7cutlass13device_kernelIN5flash19enable_sm80_to_sm89INS1_16FlashAttnBwdSm80INS1_25CollectiveMainloopBwdSm80ILi1ELi1EN4cute5tupleIJNS5_1CILi64EEES8_NS7_ILi256EEEEEENS_6half_tEfNS_4arch4Sm80ELb1ELb0ELb1ELb1ELb0ELb0ELb0ELb0ELi2ELi4ELi2ELi2ELb0EEENS1_24CollectiveEpilogueBwdGQAISA_fSD_Li256ELb1ELb0EEENS1_25SingleTileBwdLPTSchedulerILb1ELi64ELb0EEEEEEEEEvNT_6ParamsE,"a",@progbits
	.sectionflags	@""
	.align	4
.nv.constant0._ZN7cutlass13device_kernelIN5flash19enable_sm80_to_sm89INS1_16FlashAttnBwdSm80INS1_25CollectiveMainloopBwdSm80ILi1ELi1EN4cute5tupleIJNS5_1CILi64EEES8_NS7_ILi256EEEEEENS_6half_tEfNS_4arch4Sm80ELb1ELb0ELb1ELb1ELb0ELb0ELb0ELb0ELi2ELi4ELi2ELi2ELb0EEENS1_24CollectiveEpilogueBwdGQAISA_fSD_Li256ELb1ELb0EEENS1_25SingleTileBwdLPTSchedulerILb1ELi64ELb0EEEEEEEEEvNT_6ParamsE:
	.zero		1184


//--------------------- .nv.constant0._ZN7cutlass13device_kernelIN5flash22FlashAttnBwdPreprocessIN4cute5tupleIJNS3_1CILi64EEENS5_ILi256EEEEEENS_6half_tEfNS_4arch4Sm80ELb1ELb1EEEEEvNT_6ParamsE --------------------------
	.section	.nv.constant0._ZN7cutlass13device_kernelIN5flash22FlashAttnBwdPreprocessIN4cute5tupleIJNS3_1CILi64EEENS5_ILi256EEEEEENS_6half_tEfNS_4arch4Sm80ELb1ELb1EEEEEvNT_6ParamsE,"a",@progbits
	.sectionflags	@""
	.align	4
.nv.constant0._ZN7cutlass13device_kernelIN5flash22FlashAttnBwdPreprocessIN4cute5tupleIJNS3_1CILi64EEENS5_ILi256EEEEEENS_6half_tEfNS_4arch4Sm80ELb1ELb1EEEEEvNT_6ParamsE:
	.zero		768


//--------------------- SYMBOLS --------------------------

	.type		.nv.reservedSmem.offset0,@object
	.size		.nv.reservedSmem.offset0,0x4
